//
// Generated by NVIDIA NVVM Compiler
//
// Compiler Build ID: CL-36424714
// Cuda compilation tools, release 13.0, V13.0.88
// Based on NVVM 20.0.0
//

.version 9.0
.target sm_100
.address_size 64

	// .globl	_Z16add_partial_sumsPfS_i
// _ZZN3cub18CUB_300001_SM_10006detail4scan16DeviceScanKernelINS2_10policy_hubIfffjN4cuda3std3__44plusIvEEE10Policy1000EN6thrust24THRUST_300001_SM_1000_NS6detail15normal_iteratorINSD_10device_ptrIfEEEESI_NS0_13ScanTileStateIfLb1EEES9_NS0_8NullTypeEjfLb0ESL_EEvT0_T1_T2_iT3_T4_T5_E12temp_storage has been demoted
// _ZZN3cub18CUB_300001_SM_10006detail4scan16DeviceScanKernelINS2_10policy_hubIfffmN4cuda3std3__44plusIvEEE10Policy1000EN6thrust24THRUST_300001_SM_1000_NS6detail15normal_iteratorINSD_10device_ptrIfEEEESI_NS0_13ScanTileStateIfLb1EEES9_NS0_8NullTypeEmfLb0ESL_EEvT0_T1_T2_iT3_T4_T5_E12temp_storage has been demoted
// _ZZ10scan_naiveILi32EEvPfS0_iS0_E2sh has been demoted
// _ZZN3cub18CUB_300001_SM_10006detail6reduce28DeviceReduceSingleTileKernelINS2_10policy_hubIN4cuda3std3__45tupleIJblEEEjN6thrust24THRUST_300001_SM_1000_NS8cuda_cub9__find_if7functorIS9_EEE10Policy1000ENSB_12zip_iteratorINS8_IJNSD_26transform_input_iterator_tIbNSC_6detail35transform_pair_of_input_iterators_tIbNSB_6detail15normal_iteratorINSB_10device_ptrIKfEEEESR_NS7_8equal_toIfEEEENS7_10__not_fn_tINS7_10__identityEEEEENSB_17counting_iteratorIlNSB_11use_defaultES10_S10_EEEEEEEPS9_jSF_S9_S9_SW_EEvT0_T1_T2_T3_T4_T6_E12temp_storage has been demoted
// _ZZN3cub18CUB_300001_SM_10006detail6reduce18DeviceReduceKernelINS2_10policy_hubIN4cuda3std3__45tupleIJblEEEjN6thrust24THRUST_300001_SM_1000_NS8cuda_cub9__find_if7functorIS9_EEE10Policy1000ENSB_12zip_iteratorINS8_IJNSD_26transform_input_iterator_tIbNSC_6detail35transform_pair_of_input_iterators_tIbNSB_6detail15normal_iteratorINSB_10device_ptrIKfEEEESR_NS7_8equal_toIfEEEENS7_10__not_fn_tINS7_10__identityEEEEENSB_17counting_iteratorIlNSB_11use_defaultES10_S10_EEEEEEEjSF_S9_SW_EEvT0_PT3_T1_NS0_13GridEvenShareIS17_EET2_T4_E12temp_storage has been demoted
// _ZZN3cub18CUB_300001_SM_10006detail6reduce28DeviceReduceSingleTileKernelINS2_10policy_hubIN4cuda3std3__45tupleIJblEEEjN6thrust24THRUST_300001_SM_1000_NS8cuda_cub9__find_if7functorIS9_EEE10Policy1000EPS9_SI_iSF_S9_S9_NS7_10__identityEEEvT0_T1_T2_T3_T4_T6_E12temp_storage has been demoted
// _ZZN3cub18CUB_300001_SM_10006detail6reduce28DeviceReduceSingleTileKernelINS2_10policy_hubIN4cuda3std3__45tupleIJblEEEyN6thrust24THRUST_300001_SM_1000_NS8cuda_cub9__find_if7functorIS9_EEE10Policy1000ENSB_12zip_iteratorINS8_IJNSD_26transform_input_iterator_tIbNSC_6detail35transform_pair_of_input_iterators_tIbNSB_6detail15normal_iteratorINSB_10device_ptrIKfEEEESR_NS7_8equal_toIfEEEENS7_10__not_fn_tINS7_10__identityEEEEENSB_17counting_iteratorIlNSB_11use_defaultES10_S10_EEEEEEEPS9_ySF_S9_S9_SW_EEvT0_T1_T2_T3_T4_T6_E12temp_storage has been demoted
// _ZZN3cub18CUB_300001_SM_10006detail6reduce18DeviceReduceKernelINS2_10policy_hubIN4cuda3std3__45tupleIJblEEEyN6thrust24THRUST_300001_SM_1000_NS8cuda_cub9__find_if7functorIS9_EEE10Policy1000ENSB_12zip_iteratorINS8_IJNSD_26transform_input_iterator_tIbNSC_6detail35transform_pair_of_input_iterators_tIbNSB_6detail15normal_iteratorINSB_10device_ptrIKfEEEESR_NS7_8equal_toIfEEEENS7_10__not_fn_tINS7_10__identityEEEEENSB_17counting_iteratorIlNSB_11use_defaultES10_S10_EEEEEEEySF_S9_SW_EEvT0_PT3_T1_NS0_13GridEvenShareIS17_EET2_T4_E12temp_storage has been demoted
// _ZZN3cub18CUB_300001_SM_10006detail6reduce28DeviceReduceSingleTileKernelINS2_10policy_hubIN4cuda3std3__45tupleIJblEEEyN6thrust24THRUST_300001_SM_1000_NS8cuda_cub9__find_if7functorIS9_EEE10Policy1000EPS9_SI_iSF_S9_S9_NS7_10__identityEEEvT0_T1_T2_T3_T4_T6_E12temp_storage has been demoted
// _ZZ19scan_more_efficientILi32EEvPfPKfiS0_E2sh has been demoted
// _ZZ19scan_work_efficientILi32EEvPfPKfiS0_E2sh has been demoted
// _ZZ18scan_conflict_freeILi32EEvPfPKfiS0_E2sh has been demoted
// _ZZ26scan_conflict_free_swizzleILi32EEvPfPKfiS0_E2sh has been demoted
// _ZZ10scan_naiveILi256EEvPfS0_iS0_E2sh has been demoted
// _ZZ19scan_more_efficientILi256EEvPfPKfiS0_E2sh has been demoted
// _ZZ19scan_work_efficientILi256EEvPfPKfiS0_E2sh has been demoted
// _ZZ18scan_conflict_freeILi256EEvPfPKfiS0_E2sh has been demoted
// _ZZ26scan_conflict_free_swizzleILi256EEvPfPKfiS0_E2sh has been demoted
.global .align 1 .b8 _ZN34_INTERNAL_5444583d_4_k_cu_819954d84cuda3std3__45__cpo5beginE[1];
.global .align 1 .b8 _ZN34_INTERNAL_5444583d_4_k_cu_819954d84cuda3std3__45__cpo3endE[1];
.global .align 1 .b8 _ZN34_INTERNAL_5444583d_4_k_cu_819954d84cuda3std3__45__cpo6cbeginE[1];
.global .align 1 .b8 _ZN34_INTERNAL_5444583d_4_k_cu_819954d84cuda3std3__45__cpo4cendE[1];
.global .align 1 .b8 _ZN34_INTERNAL_5444583d_4_k_cu_819954d84cuda3std3__45__cpo6rbeginE[1];
.global .align 1 .b8 _ZN34_INTERNAL_5444583d_4_k_cu_819954d84cuda3std3__45__cpo4rendE[1];
.global .align 1 .b8 _ZN34_INTERNAL_5444583d_4_k_cu_819954d84cuda3std3__45__cpo7crbeginE[1];
.global .align 1 .b8 _ZN34_INTERNAL_5444583d_4_k_cu_819954d84cuda3std3__45__cpo5crendE[1];
.global .align 1 .b8 _ZN34_INTERNAL_5444583d_4_k_cu_819954d84cuda3std3__436_GLOBAL__N__5444583d_4_k_cu_819954d86ignoreE[1];
.global .align 1 .b8 _ZN34_INTERNAL_5444583d_4_k_cu_819954d84cuda3std3__419piecewise_constructE[1];
.global .align 1 .b8 _ZN34_INTERNAL_5444583d_4_k_cu_819954d84cuda3std3__48in_placeE[1];
.global .align 1 .b8 _ZN34_INTERNAL_5444583d_4_k_cu_819954d84cuda3std3__420unreachable_sentinelE[1];
.global .align 1 .b8 _ZN34_INTERNAL_5444583d_4_k_cu_819954d84cuda3std3__47nulloptE[1];
.global .align 1 .b8 _ZN34_INTERNAL_5444583d_4_k_cu_819954d84cuda3std3__48unexpectE[1];
.global .align 1 .b8 _ZN34_INTERNAL_5444583d_4_k_cu_819954d84cuda3std6ranges3__45__cpo4swapE[1];
.global .align 1 .b8 _ZN34_INTERNAL_5444583d_4_k_cu_819954d84cuda3std6ranges3__45__cpo9iter_moveE[1];
.global .align 1 .b8 _ZN34_INTERNAL_5444583d_4_k_cu_819954d84cuda3std6ranges3__45__cpo5beginE[1];
.global .align 1 .b8 _ZN34_INTERNAL_5444583d_4_k_cu_819954d84cuda3std6ranges3__45__cpo3endE[1];
.global .align 1 .b8 _ZN34_INTERNAL_5444583d_4_k_cu_819954d84cuda3std6ranges3__45__cpo6cbeginE[1];
.global .align 1 .b8 _ZN34_INTERNAL_5444583d_4_k_cu_819954d84cuda3std6ranges3__45__cpo4cendE[1];
.global .align 1 .b8 _ZN34_INTERNAL_5444583d_4_k_cu_819954d84cuda3std6ranges3__45__cpo7advanceE[1];
.global .align 1 .b8 _ZN34_INTERNAL_5444583d_4_k_cu_819954d84cuda3std6ranges3__45__cpo9iter_swapE[1];
.global .align 1 .b8 _ZN34_INTERNAL_5444583d_4_k_cu_819954d84cuda3std6ranges3__45__cpo4nextE[1];
.global .align 1 .b8 _ZN34_INTERNAL_5444583d_4_k_cu_819954d84cuda3std6ranges3__45__cpo4prevE[1];
.global .align 1 .b8 _ZN34_INTERNAL_5444583d_4_k_cu_819954d84cuda3std6ranges3__45__cpo4dataE[1];
.global .align 1 .b8 _ZN34_INTERNAL_5444583d_4_k_cu_819954d84cuda3std6ranges3__45__cpo5cdataE[1];
.global .align 1 .b8 _ZN34_INTERNAL_5444583d_4_k_cu_819954d84cuda3std6ranges3__45__cpo4sizeE[1];
.global .align 1 .b8 _ZN34_INTERNAL_5444583d_4_k_cu_819954d84cuda3std6ranges3__45__cpo5ssizeE[1];
.global .align 1 .b8 _ZN34_INTERNAL_5444583d_4_k_cu_819954d84cuda3std6ranges3__45__cpo8distanceE[1];
.global .align 1 .b8 _ZN34_INTERNAL_5444583d_4_k_cu_819954d86thrust24THRUST_300001_SM_1000_NS8cuda_cub3parE[1];
.global .align 1 .b8 _ZN34_INTERNAL_5444583d_4_k_cu_819954d86thrust24THRUST_300001_SM_1000_NS8cuda_cub10par_nosyncE[1];
.global .align 1 .b8 _ZN34_INTERNAL_5444583d_4_k_cu_819954d86thrust24THRUST_300001_SM_1000_NS6system6detail10sequential3seqE[1];
.global .align 1 .b8 _ZN34_INTERNAL_5444583d_4_k_cu_819954d86thrust24THRUST_300001_SM_1000_NS12placeholders2_1E[1];
.global .align 1 .b8 _ZN34_INTERNAL_5444583d_4_k_cu_819954d86thrust24THRUST_300001_SM_1000_NS12placeholders2_2E[1];
.global .align 1 .b8 _ZN34_INTERNAL_5444583d_4_k_cu_819954d86thrust24THRUST_300001_SM_1000_NS12placeholders2_3E[1];
.global .align 1 .b8 _ZN34_INTERNAL_5444583d_4_k_cu_819954d86thrust24THRUST_300001_SM_1000_NS12placeholders2_4E[1];
.global .align 1 .b8 _ZN34_INTERNAL_5444583d_4_k_cu_819954d86thrust24THRUST_300001_SM_1000_NS12placeholders2_5E[1];
.global .align 1 .b8 _ZN34_INTERNAL_5444583d_4_k_cu_819954d86thrust24THRUST_300001_SM_1000_NS12placeholders2_6E[1];
.global .align 1 .b8 _ZN34_INTERNAL_5444583d_4_k_cu_819954d86thrust24THRUST_300001_SM_1000_NS12placeholders2_7E[1];
.global .align 1 .b8 _ZN34_INTERNAL_5444583d_4_k_cu_819954d86thrust24THRUST_300001_SM_1000_NS12placeholders2_8E[1];
.global .align 1 .b8 _ZN34_INTERNAL_5444583d_4_k_cu_819954d86thrust24THRUST_300001_SM_1000_NS12placeholders2_9E[1];
.global .align 1 .b8 _ZN34_INTERNAL_5444583d_4_k_cu_819954d86thrust24THRUST_300001_SM_1000_NS12placeholders3_10E[1];
.global .align 1 .b8 _ZN34_INTERNAL_5444583d_4_k_cu_819954d86thrust24THRUST_300001_SM_1000_NS3seqE[1];

.visible .entry _Z16add_partial_sumsPfS_i(
	.param .u64 .ptr .align 1 _Z16add_partial_sumsPfS_i_param_0,
	.param .u64 .ptr .align 1 _Z16add_partial_sumsPfS_i_param_1,
	.param .u32 _Z16add_partial_sumsPfS_i_param_2
)
{
	.reg .pred 	%p<4>;
	.reg .b32 	%r<7>;
	.reg .b32 	%f<4>;
	.reg .b64 	%rd<9>;

	ld.param.u64 	%rd1, [_Z16add_partial_sumsPfS_i_param_0];
	ld.param.u64 	%rd2, [_Z16add_partial_sumsPfS_i_param_1];
	ld.param.u32 	%r3, [_Z16add_partial_sumsPfS_i_param_2];
	mov.u32 	%r1, %ctaid.x;
	mov.u32 	%r4, %ntid.x;
	mov.u32 	%r5, %tid.x;
	setp.eq.s32 	%p1, %r1, 0;
	mad.lo.s32 	%r2, %r1, %r4, %r5;
	setp.ge.u32 	%p2, %r2, %r3;
	or.pred  	%p3, %p1, %p2;
	@%p3 bra 	$L__BB0_2;
	cvta.to.global.u64 	%rd3, %rd2;
	cvta.to.global.u64 	%rd4, %rd1;
	add.s32 	%r6, %r1, -1;
	mul.wide.u32 	%rd5, %r6, 4;
	add.s64 	%rd6, %rd3, %rd5;
	ld.global.f32 	%f1, [%rd6];
	mul.wide.u32 	%rd7, %r2, 4;
	add.s64 	%rd8, %rd4, %rd7;
	ld.global.f32 	%f2, [%rd8];
	add.f32 	%f3, %f1, %f2;
	st.global.f32 	[%rd8], %f3;
$L__BB0_2:
	ret;

}
	// .globl	_Z10scan_naiveILi32EEvPfS0_iS0_
.visible .entry _Z10scan_naiveILi32EEvPfS0_iS0_(
	.param .u64 .ptr .align 1 _Z10scan_naiveILi32EEvPfS0_iS0__param_0,
	.param .u64 .ptr .align 1 _Z10scan_naiveILi32EEvPfS0_iS0__param_1,
	.param .u32 _Z10scan_naiveILi32EEvPfS0_iS0__param_2,
	.param .u64 .ptr .align 1 _Z10scan_naiveILi32EEvPfS0_iS0__param_3
)
{
	.reg .pred 	%p<8>;
	.reg .b32 	%r<10>;
	.reg .b32 	%f<34>;
	.reg .b64 	%rd<13>;
	// demoted variable
	.shared .align 4 .b8 _ZZ10scan_naiveILi32EEvPfS0_iS0_E2sh[128];
	ld.param.u64 	%rd1, [_Z10scan_naiveILi32EEvPfS0_iS0__param_0];
	ld.param.u64 	%rd2, [_Z10scan_naiveILi32EEvPfS0_iS0__param_1];
	ld.param.u32 	%r5, [_Z10scan_naiveILi32EEvPfS0_iS0__param_2];
	ld.param.u64 	%rd3, [_Z10scan_naiveILi32EEvPfS0_iS0__param_3];
	mov.u32 	%r1, %tid.x;
	mov.u32 	%r2, %ctaid.x;
	mov.u32 	%r6, %ntid.x;
	mad.lo.s32 	%r3, %r2, %r6, %r1;
	setp.ge.u32 	%p1, %r3, %r5;
	shl.b32 	%r7, %r1, 2;
	mov.u32 	%r8, _ZZ10scan_naiveILi32EEvPfS0_iS0_E2sh;
	add.s32 	%r4, %r8, %r7;
	@%p1 bra 	$L__BB1_2;
	cvta.to.global.u64 	%rd4, %rd2;
	mul.wide.u32 	%rd5, %r3, 4;
	add.s64 	%rd6, %rd4, %rd5;
	ld.global.f32 	%f16, [%rd6];
	st.shared.f32 	[%r4], %f16;
	bra.uni 	$L__BB1_3;
$L__BB1_2:
	mov.b32 	%r9, 0;
	st.shared.u32 	[%r4], %r9;
$L__BB1_3:
	bar.sync 	0;
	setp.eq.s32 	%p2, %r1, 0;
	@%p2 bra 	$L__BB1_5;
	ld.shared.f32 	%f17, [%r4+-4];
	ld.shared.f32 	%f18, [%r4];
	add.f32 	%f29, %f17, %f18;
	bra.uni 	$L__BB1_6;
$L__BB1_5:
	ld.shared.f32 	%f29, [_ZZ10scan_naiveILi32EEvPfS0_iS0_E2sh];
$L__BB1_6:
	st.shared.f32 	[%r4+128], %f29;
	bar.sync 	0;
	setp.lt.u32 	%p3, %r1, 2;
	@%p3 bra 	$L__BB1_8;
	ld.shared.f32 	%f19, [%r4+120];
	ld.shared.f32 	%f20, [%r4+128];
	add.f32 	%f30, %f19, %f20;
	bra.uni 	$L__BB1_9;
$L__BB1_8:
	ld.shared.f32 	%f30, [%r4+128];
$L__BB1_9:
	st.shared.f32 	[%r4], %f30;
	bar.sync 	0;
	setp.lt.u32 	%p4, %r1, 4;
	@%p4 bra 	$L__BB1_11;
	ld.shared.f32 	%f21, [%r4+-16];
	ld.shared.f32 	%f22, [%r4];
	add.f32 	%f31, %f21, %f22;
	bra.uni 	$L__BB1_12;
$L__BB1_11:
	ld.shared.f32 	%f31, [%r4];
$L__BB1_12:
	st.shared.f32 	[%r4+128], %f31;
	bar.sync 	0;
	setp.lt.u32 	%p5, %r1, 8;
	@%p5 bra 	$L__BB1_14;
	ld.shared.f32 	%f23, [%r4+96];
	ld.shared.f32 	%f24, [%r4+128];
	add.f32 	%f32, %f23, %f24;
	bra.uni 	$L__BB1_15;
$L__BB1_14:
	ld.shared.f32 	%f32, [%r4+128];
$L__BB1_15:
	st.shared.f32 	[%r4], %f32;
	bar.sync 	0;
	setp.lt.u32 	%p6, %r1, 16;
	@%p6 bra 	$L__BB1_17;
	ld.shared.f32 	%f25, [%r4+-64];
	ld.shared.f32 	%f26, [%r4];
	add.f32 	%f33, %f25, %f26;
	bra.uni 	$L__BB1_18;
$L__BB1_17:
	ld.shared.f32 	%f33, [%r4];
$L__BB1_18:
	setp.ne.s32 	%p7, %r1, 0;
	st.shared.f32 	[%r4+128], %f33;
	bar.sync 	0;
	ld.shared.f32 	%f27, [%r4+128];
	cvta.to.global.u64 	%rd7, %rd1;
	mul.wide.u32 	%rd8, %r3, 4;
	add.s64 	%rd9, %rd7, %rd8;
	st.global.f32 	[%rd9], %f27;
	@%p7 bra 	$L__BB1_20;
	ld.shared.f32 	%f28, [_ZZ10scan_naiveILi32EEvPfS0_iS0_E2sh+252];
	cvta.to.global.u64 	%rd10, %rd3;
	mul.wide.u32 	%rd11, %r2, 4;
	add.s64 	%rd12, %rd10, %rd11;
	st.global.f32 	[%rd12], %f28;
$L__BB1_20:
	ret;

}
	// .globl	_Z19scan_more_efficientILi32EEvPfPKfiS0_
.visible .entry _Z19scan_more_efficientILi32EEvPfPKfiS0_(
	.param .u64 .ptr .align 1 _Z19scan_more_efficientILi32EEvPfPKfiS0__param_0,
	.param .u64 .ptr .align 1 _Z19scan_more_efficientILi32EEvPfPKfiS0__param_1,
	.param .u32 _Z19scan_more_efficientILi32EEvPfPKfiS0__param_2,
	.param .u64 .ptr .align 1 _Z19scan_more_efficientILi32EEvPfPKfiS0__param_3
)
{
	.reg .pred 	%p<14>;
	.reg .b32 	%r<16>;
	.reg .b32 	%f<34>;
	.reg .b64 	%rd<13>;
	// demoted variable
	.shared .align 4 .b8 _ZZ19scan_more_efficientILi32EEvPfPKfiS0_E2sh[128];
	ld.param.u64 	%rd1, [_Z19scan_more_efficientILi32EEvPfPKfiS0__param_0];
	ld.param.u64 	%rd2, [_Z19scan_more_efficientILi32EEvPfPKfiS0__param_1];
	ld.param.u32 	%r11, [_Z19scan_more_efficientILi32EEvPfPKfiS0__param_2];
	ld.param.u64 	%rd3, [_Z19scan_more_efficientILi32EEvPfPKfiS0__param_3];
	mov.u32 	%r1, %tid.x;
	mov.u32 	%r2, %ctaid.x;
	mov.u32 	%r12, %ntid.x;
	mad.lo.s32 	%r3, %r2, %r12, %r1;
	setp.ge.u32 	%p1, %r3, %r11;
	shl.b32 	%r13, %r1, 2;
	mov.u32 	%r14, _ZZ19scan_more_efficientILi32EEvPfPKfiS0_E2sh;
	add.s32 	%r4, %r14, %r13;
	@%p1 bra 	$L__BB2_2;
	cvta.to.global.u64 	%rd4, %rd2;
	mul.wide.u32 	%rd5, %r3, 4;
	add.s64 	%rd6, %rd4, %rd5;
	ld.global.f32 	%f1, [%rd6];
	st.shared.f32 	[%r4], %f1;
	bra.uni 	$L__BB2_3;
$L__BB2_2:
	mov.b32 	%r15, 0;
	st.shared.u32 	[%r4], %r15;
$L__BB2_3:
	bar.sync 	0;
	add.s32 	%r5, %r1, 1;
	and.b32  	%r6, %r1, 1;
	setp.eq.s32 	%p2, %r6, 0;
	@%p2 bra 	$L__BB2_5;
	ld.shared.f32 	%f2, [%r4+-4];
	ld.shared.f32 	%f3, [%r4];
	add.f32 	%f4, %f2, %f3;
	st.shared.f32 	[%r4], %f4;
$L__BB2_5:
	bar.sync 	0;
	and.b32  	%r7, %r5, 3;
	setp.ne.s32 	%p3, %r7, 0;
	@%p3 bra 	$L__BB2_7;
	ld.shared.f32 	%f5, [%r4+-8];
	ld.shared.f32 	%f6, [%r4];
	add.f32 	%f7, %f5, %f6;
	st.shared.f32 	[%r4], %f7;
$L__BB2_7:
	bar.sync 	0;
	and.b32  	%r8, %r5, 7;
	setp.ne.s32 	%p4, %r8, 0;
	@%p4 bra 	$L__BB2_9;
	ld.shared.f32 	%f8, [%r4+-16];
	ld.shared.f32 	%f9, [%r4];
	add.f32 	%f10, %f8, %f9;
	st.shared.f32 	[%r4], %f10;
$L__BB2_9:
	bar.sync 	0;
	and.b32  	%r9, %r5, 15;
	setp.ne.s32 	%p5, %r9, 0;
	@%p5 bra 	$L__BB2_11;
	ld.shared.f32 	%f11, [%r4+-32];
	ld.shared.f32 	%f12, [%r4];
	add.f32 	%f13, %f11, %f12;
	st.shared.f32 	[%r4], %f13;
$L__BB2_11:
	bar.sync 	0;
	and.b32  	%r10, %r5, 31;
	setp.ne.s32 	%p6, %r10, 0;
	@%p6 bra 	$L__BB2_13;
	ld.shared.f32 	%f14, [%r4+-64];
	ld.shared.f32 	%f15, [%r4];
	add.f32 	%f16, %f14, %f15;
	st.shared.f32 	[%r4], %f16;
$L__BB2_13:
	bar.sync 	0;
	setp.ne.s32 	%p7, %r1, 31;
	@%p7 bra 	$L__BB2_15;
	ld.shared.f32 	%f17, [_ZZ19scan_more_efficientILi32EEvPfPKfiS0_E2sh+124];
	cvta.to.global.u64 	%rd7, %rd3;
	mul.wide.u32 	%rd8, %r2, 4;
	add.s64 	%rd9, %rd7, %rd8;
	st.global.f32 	[%rd9], %f17;
$L__BB2_15:
	setp.ne.s32 	%p8, %r10, 0;
	@%p8 bra 	$L__BB2_17;
	ld.shared.f32 	%f18, [%r4];
	ld.shared.f32 	%f19, [%r4+64];
	add.f32 	%f20, %f18, %f19;
	st.shared.f32 	[%r4+64], %f20;
$L__BB2_17:
	setp.ne.s32 	%p9, %r9, 0;
	bar.sync 	0;
	@%p9 bra 	$L__BB2_19;
	ld.shared.f32 	%f21, [%r4];
	ld.shared.f32 	%f22, [%r4+32];
	add.f32 	%f23, %f21, %f22;
	st.shared.f32 	[%r4+32], %f23;
$L__BB2_19:
	setp.ne.s32 	%p10, %r8, 0;
	bar.sync 	0;
	@%p10 bra 	$L__BB2_21;
	ld.shared.f32 	%f24, [%r4];
	ld.shared.f32 	%f25, [%r4+16];
	add.f32 	%f26, %f24, %f25;
	st.shared.f32 	[%r4+16], %f26;
$L__BB2_21:
	setp.ne.s32 	%p11, %r7, 0;
	bar.sync 	0;
	@%p11 bra 	$L__BB2_23;
	ld.shared.f32 	%f27, [%r4];
	ld.shared.f32 	%f28, [%r4+8];
	add.f32 	%f29, %f27, %f28;
	st.shared.f32 	[%r4+8], %f29;
$L__BB2_23:
	setp.eq.s32 	%p12, %r6, 0;
	bar.sync 	0;
	@%p12 bra 	$L__BB2_25;
	ld.shared.f32 	%f30, [%r4];
	ld.shared.f32 	%f31, [%r4+4];
	add.f32 	%f32, %f30, %f31;
	st.shared.f32 	[%r4+4], %f32;
$L__BB2_25:
	setp.ge.u32 	%p13, %r3, %r11;
	bar.sync 	0;
	@%p13 bra 	$L__BB2_27;
	ld.shared.f32 	%f33, [%r4];
	cvta.to.global.u64 	%rd10, %rd1;
	mul.wide.u32 	%rd11, %r3, 4;
	add.s64 	%rd12, %rd10, %rd11;
	st.global.f32 	[%rd12], %f33;
$L__BB2_27:
	ret;

}
	// .globl	_Z19scan_work_efficientILi32EEvPfPKfiS0_
.visible .entry _Z19scan_work_efficientILi32EEvPfPKfiS0_(
	.param .u64 .ptr .align 1 _Z19scan_work_efficientILi32EEvPfPKfiS0__param_0,
	.param .u64 .ptr .align 1 _Z19scan_work_efficientILi32EEvPfPKfiS0__param_1,
	.param .u32 _Z19scan_work_efficientILi32EEvPfPKfiS0__param_2,
	.param .u64 .ptr .align 1 _Z19scan_work_efficientILi32EEvPfPKfiS0__param_3
)
{
	.reg .pred 	%p<17>;
	.reg .b32 	%r<31>;
	.reg .b32 	%f<39>;
	.reg .b64 	%rd<17>;
	// demoted variable
	.shared .align 4 .b8 _ZZ19scan_work_efficientILi32EEvPfPKfiS0_E2sh[256];
	ld.param.u64 	%rd4, [_Z19scan_work_efficientILi32EEvPfPKfiS0__param_0];
	ld.param.u64 	%rd5, [_Z19scan_work_efficientILi32EEvPfPKfiS0__param_1];
	ld.param.u32 	%r7, [_Z19scan_work_efficientILi32EEvPfPKfiS0__param_2];
	ld.param.u64 	%rd3, [_Z19scan_work_efficientILi32EEvPfPKfiS0__param_3];
	cvta.to.global.u64 	%rd1, %rd4;
	cvta.to.global.u64 	%rd2, %rd5;
	mov.u32 	%r1, %tid.x;
	mov.u32 	%r2, %ctaid.x;
	shl.b32 	%r8, %r2, 6;
	add.s32 	%r3, %r8, %r1;
	add.s32 	%r4, %r3, 32;
	setp.ge.u32 	%p1, %r3, %r7;
	shl.b32 	%r9, %r1, 2;
	mov.u32 	%r10, _ZZ19scan_work_efficientILi32EEvPfPKfiS0_E2sh;
	add.s32 	%r5, %r10, %r9;
	@%p1 bra 	$L__BB3_2;
	mul.wide.u32 	%rd6, %r3, 4;
	add.s64 	%rd7, %rd2, %rd6;
	ld.global.f32 	%f1, [%rd7];
	st.shared.f32 	[%r5], %f1;
	bra.uni 	$L__BB3_3;
$L__BB3_2:
	mov.b32 	%r11, 0;
	st.shared.u32 	[%r5], %r11;
$L__BB3_3:
	setp.eq.s32 	%p2, %r4, 0;
	@%p2 bra 	$L__BB3_5;
	mul.wide.u32 	%rd8, %r4, 4;
	add.s64 	%rd9, %rd2, %rd8;
	ld.global.f32 	%f2, [%rd9];
	st.shared.f32 	[%r5+128], %f2;
	bra.uni 	$L__BB3_6;
$L__BB3_5:
	mov.b32 	%r12, 0;
	st.shared.u32 	[%r5+128], %r12;
$L__BB3_6:
	bar.sync 	0;
	setp.gt.u32 	%p3, %r1, 31;
	@%p3 bra 	$L__BB3_8;
	add.s32 	%r14, %r5, %r9;
	ld.shared.f32 	%f3, [%r14];
	ld.shared.f32 	%f4, [%r14+4];
	add.f32 	%f5, %f3, %f4;
	st.shared.f32 	[%r14+4], %f5;
$L__BB3_8:
	bar.sync 	0;
	setp.gt.u32 	%p4, %r1, 15;
	@%p4 bra 	$L__BB3_10;
	mad.lo.s32 	%r15, %r1, 12, %r5;
	ld.shared.f32 	%f6, [%r15+4];
	ld.shared.f32 	%f7, [%r15+12];
	add.f32 	%f8, %f6, %f7;
	st.shared.f32 	[%r15+12], %f8;
$L__BB3_10:
	bar.sync 	0;
	setp.gt.u32 	%p5, %r1, 7;
	@%p5 bra 	$L__BB3_12;
	mad.lo.s32 	%r16, %r1, 28, %r5;
	ld.shared.f32 	%f9, [%r16+12];
	ld.shared.f32 	%f10, [%r16+28];
	add.f32 	%f11, %f9, %f10;
	st.shared.f32 	[%r16+28], %f11;
$L__BB3_12:
	bar.sync 	0;
	setp.gt.u32 	%p6, %r1, 3;
	@%p6 bra 	$L__BB3_14;
	mad.lo.s32 	%r17, %r1, 60, %r5;
	ld.shared.f32 	%f12, [%r17+28];
	ld.shared.f32 	%f13, [%r17+60];
	add.f32 	%f14, %f12, %f13;
	st.shared.f32 	[%r17+60], %f14;
$L__BB3_14:
	bar.sync 	0;
	setp.gt.u32 	%p7, %r1, 1;
	@%p7 bra 	$L__BB3_16;
	mad.lo.s32 	%r18, %r1, 124, %r5;
	ld.shared.f32 	%f15, [%r18+60];
	ld.shared.f32 	%f16, [%r18+124];
	add.f32 	%f17, %f15, %f16;
	st.shared.f32 	[%r18+124], %f17;
$L__BB3_16:
	bar.sync 	0;
	setp.ne.s32 	%p8, %r1, 0;
	@%p8 bra 	$L__BB3_18;
	ld.shared.f32 	%f18, [_ZZ19scan_work_efficientILi32EEvPfPKfiS0_E2sh+124];
	ld.shared.f32 	%f19, [_ZZ19scan_work_efficientILi32EEvPfPKfiS0_E2sh+252];
	add.f32 	%f20, %f18, %f19;
	st.shared.f32 	[_ZZ19scan_work_efficientILi32EEvPfPKfiS0_E2sh+252], %f20;
$L__BB3_18:
	setp.ne.s32 	%p9, %r1, 0;
	bar.sync 	0;
	@%p9 bra 	$L__BB3_20;
	ld.shared.f32 	%f21, [_ZZ19scan_work_efficientILi32EEvPfPKfiS0_E2sh+252];
	cvta.to.global.u64 	%rd10, %rd3;
	mul.wide.u32 	%rd11, %r2, 4;
	add.s64 	%rd12, %rd10, %rd11;
	st.global.f32 	[%rd12], %f21;
$L__BB3_20:
	setp.ne.s32 	%p10, %r1, 0;
	shl.b32 	%r19, %r1, 1;
	add.s32 	%r6, %r19, 2;
	bar.sync 	0;
	@%p10 bra 	$L__BB3_22;
	ld.shared.f32 	%f22, [_ZZ19scan_work_efficientILi32EEvPfPKfiS0_E2sh+124];
	ld.shared.f32 	%f23, [_ZZ19scan_work_efficientILi32EEvPfPKfiS0_E2sh+188];
	add.f32 	%f24, %f22, %f23;
	st.shared.f32 	[_ZZ19scan_work_efficientILi32EEvPfPKfiS0_E2sh+188], %f24;
$L__BB3_22:
	bar.sync 	0;
	setp.gt.u32 	%p11, %r1, 2;
	@%p11 bra 	$L__BB3_24;
	shl.b32 	%r20, %r6, 5;
	add.s32 	%r22, %r10, %r20;
	ld.shared.f32 	%f25, [%r22+-4];
	ld.shared.f32 	%f26, [%r22+28];
	add.f32 	%f27, %f25, %f26;
	st.shared.f32 	[%r22+28], %f27;
$L__BB3_24:
	bar.sync 	0;
	setp.gt.u32 	%p12, %r1, 6;
	@%p12 bra 	$L__BB3_26;
	shl.b32 	%r23, %r6, 4;
	add.s32 	%r25, %r10, %r23;
	ld.shared.f32 	%f28, [%r25+-4];
	ld.shared.f32 	%f29, [%r25+12];
	add.f32 	%f30, %f28, %f29;
	st.shared.f32 	[%r25+12], %f30;
$L__BB3_26:
	bar.sync 	0;
	setp.gt.u32 	%p13, %r1, 14;
	@%p13 bra 	$L__BB3_28;
	shl.b32 	%r26, %r6, 3;
	add.s32 	%r28, %r10, %r26;
	ld.shared.f32 	%f31, [%r28+-4];
	ld.shared.f32 	%f32, [%r28+4];
	add.f32 	%f33, %f31, %f32;
	st.shared.f32 	[%r28+4], %f33;
$L__BB3_28:
	bar.sync 	0;
	setp.gt.u32 	%p14, %r1, 30;
	@%p14 bra 	$L__BB3_30;
	add.s32 	%r30, %r5, %r9;
	ld.shared.f32 	%f34, [%r30+4];
	ld.shared.f32 	%f35, [%r30+8];
	add.f32 	%f36, %f34, %f35;
	st.shared.f32 	[%r30+8], %f36;
$L__BB3_30:
	setp.ge.u32 	%p15, %r3, %r7;
	bar.sync 	0;
	@%p15 bra 	$L__BB3_32;
	ld.shared.f32 	%f37, [%r5];
	mul.wide.u32 	%rd13, %r3, 4;
	add.s64 	%rd14, %rd1, %rd13;
	st.global.f32 	[%rd14], %f37;
$L__BB3_32:
	setp.ge.u32 	%p16, %r4, %r7;
	@%p16 bra 	$L__BB3_34;
	ld.shared.f32 	%f38, [%r5+128];
	mul.wide.u32 	%rd15, %r4, 4;
	add.s64 	%rd16, %rd1, %rd15;
	st.global.f32 	[%rd16], %f38;
$L__BB3_34:
	ret;

}
	// .globl	_Z18scan_conflict_freeILi32EEvPfPKfiS0_
.visible .entry _Z18scan_conflict_freeILi32EEvPfPKfiS0_(
	.param .u64 .ptr .align 1 _Z18scan_conflict_freeILi32EEvPfPKfiS0__param_0,
	.param .u64 .ptr .align 1 _Z18scan_conflict_freeILi32EEvPfPKfiS0__param_1,
	.param .u32 _Z18scan_conflict_freeILi32EEvPfPKfiS0__param_2,
	.param .u64 .ptr .align 1 _Z18scan_conflict_freeILi32EEvPfPKfiS0__param_3
)
{
	.reg .pred 	%p<17>;
	.reg .b32 	%r<108>;
	.reg .b32 	%f<39>;
	.reg .b64 	%rd<13>;
	// demoted variable
	.shared .align 4 .b8 _ZZ18scan_conflict_freeILi32EEvPfPKfiS0_E2sh[264];
	ld.param.u64 	%rd3, [_Z18scan_conflict_freeILi32EEvPfPKfiS0__param_0];
	ld.param.u64 	%rd5, [_Z18scan_conflict_freeILi32EEvPfPKfiS0__param_1];
	ld.param.u32 	%r14, [_Z18scan_conflict_freeILi32EEvPfPKfiS0__param_2];
	ld.param.u64 	%rd4, [_Z18scan_conflict_freeILi32EEvPfPKfiS0__param_3];
	cvta.to.global.u64 	%rd6, %rd5;
	mov.u32 	%r1, %tid.x;
	mov.u32 	%r2, %ctaid.x;
	mov.u32 	%r15, %ntid.x;
	mul.lo.s32 	%r3, %r2, %r15;
	add.s32 	%r16, %r3, %r1;
	shl.b32 	%r4, %r1, 1;
	shr.u32 	%r17, %r1, 4;
	add.s32 	%r5, %r4, %r17;
	shr.u32 	%r18, %r1, 9;
	add.s32 	%r19, %r5, %r18;
	or.b32  	%r6, %r4, 1;
	shr.u32 	%r20, %r4, 5;
	add.s32 	%r7, %r20, %r4;
	shl.b32 	%r8, %r16, 1;
	setp.ge.u32 	%p1, %r8, %r14;
	mul.wide.u32 	%rd7, %r8, 4;
	add.s64 	%rd1, %rd6, %rd7;
	shl.b32 	%r21, %r19, 2;
	mov.u32 	%r22, _ZZ18scan_conflict_freeILi32EEvPfPKfiS0_E2sh;
	add.s32 	%r9, %r22, %r21;
	@%p1 bra 	$L__BB4_2;
	ld.global.f32 	%f1, [%rd1];
	st.shared.f32 	[%r9], %f1;
	bra.uni 	$L__BB4_3;
$L__BB4_2:
	mov.b32 	%r23, 0;
	st.shared.u32 	[%r9], %r23;
$L__BB4_3:
	shl.b32 	%r24, %r3, 1;
	add.s32 	%r10, %r6, %r24;
	setp.ge.u32 	%p2, %r10, %r14;
	shr.u32 	%r25, %r6, 10;
	add.s32 	%r26, %r7, %r25;
	shl.b32 	%r27, %r26, 2;
	add.s32 	%r11, %r22, %r27;
	@%p2 bra 	$L__BB4_5;
	ld.global.f32 	%f2, [%rd1+4];
	st.shared.f32 	[%r11+4], %f2;
	bra.uni 	$L__BB4_6;
$L__BB4_5:
	mov.b32 	%r29, 0;
	st.shared.u32 	[%r11+4], %r29;
$L__BB4_6:
	bar.sync 	0;
	setp.gt.u32 	%p3, %r1, 31;
	shl.b32 	%r30, %r7, 2;
	add.s32 	%r12, %r22, %r30;
	@%p3 bra 	$L__BB4_8;
	shl.b32 	%r32, %r5, 2;
	add.s32 	%r34, %r22, %r32;
	ld.shared.f32 	%f3, [%r34];
	ld.shared.f32 	%f4, [%r12+4];
	add.f32 	%f5, %f3, %f4;
	st.shared.f32 	[%r12+4], %f5;
$L__BB4_8:
	bar.sync 	0;
	setp.gt.u32 	%p4, %r1, 15;
	@%p4 bra 	$L__BB4_10;
	shl.b32 	%r35, %r1, 2;
	add.s32 	%r36, %r6, %r4;
	shr.u32 	%r37, %r36, 5;
	add.s32 	%r38, %r37, %r35;
	shl.b32 	%r39, %r38, 2;
	add.s32 	%r41, %r22, %r39;
	ld.shared.f32 	%f6, [%r41+4];
	shr.u32 	%r42, %r35, 5;
	add.s32 	%r43, %r42, %r35;
	shl.b32 	%r44, %r43, 2;
	add.s32 	%r45, %r22, %r44;
	ld.shared.f32 	%f7, [%r45+12];
	add.f32 	%f8, %f6, %f7;
	st.shared.f32 	[%r45+12], %f8;
$L__BB4_10:
	bar.sync 	0;
	setp.gt.u32 	%p5, %r1, 7;
	@%p5 bra 	$L__BB4_12;
	shl.b32 	%r46, %r1, 3;
	shr.u32 	%r47, %r46, 5;
	add.s32 	%r48, %r47, %r46;
	shl.b32 	%r49, %r48, 2;
	add.s32 	%r51, %r22, %r49;
	ld.shared.f32 	%f9, [%r51+12];
	ld.shared.f32 	%f10, [%r51+28];
	add.f32 	%f11, %f9, %f10;
	st.shared.f32 	[%r51+28], %f11;
$L__BB4_12:
	bar.sync 	0;
	setp.gt.u32 	%p6, %r1, 3;
	@%p6 bra 	$L__BB4_14;
	shl.b32 	%r52, %r1, 4;
	shr.u32 	%r53, %r52, 5;
	add.s32 	%r54, %r53, %r52;
	shl.b32 	%r55, %r54, 2;
	add.s32 	%r57, %r22, %r55;
	ld.shared.f32 	%f12, [%r57+28];
	ld.shared.f32 	%f13, [%r57+60];
	add.f32 	%f14, %f12, %f13;
	st.shared.f32 	[%r57+60], %f14;
$L__BB4_14:
	bar.sync 	0;
	setp.gt.u32 	%p7, %r1, 1;
	@%p7 bra 	$L__BB4_16;
	shl.b32 	%r58, %r1, 5;
	mad.lo.s32 	%r60, %r1, 132, %r22;
	ld.shared.f32 	%f15, [%r60+60];
	add.s32 	%r61, %r1, %r58;
	shl.b32 	%r62, %r61, 2;
	add.s32 	%r63, %r22, %r62;
	ld.shared.f32 	%f16, [%r63+124];
	add.f32 	%f17, %f15, %f16;
	st.shared.f32 	[%r63+124], %f17;
$L__BB4_16:
	bar.sync 	0;
	setp.ne.s32 	%p8, %r1, 0;
	@%p8 bra 	$L__BB4_18;
	ld.shared.f32 	%f18, [_ZZ18scan_conflict_freeILi32EEvPfPKfiS0_E2sh+124];
	ld.shared.f32 	%f19, [_ZZ18scan_conflict_freeILi32EEvPfPKfiS0_E2sh+256];
	add.f32 	%f20, %f18, %f19;
	st.shared.f32 	[_ZZ18scan_conflict_freeILi32EEvPfPKfiS0_E2sh+256], %f20;
$L__BB4_18:
	setp.ne.s32 	%p9, %r1, 0;
	bar.sync 	0;
	@%p9 bra 	$L__BB4_20;
	ld.shared.f32 	%f21, [_ZZ18scan_conflict_freeILi32EEvPfPKfiS0_E2sh+256];
	cvta.to.global.u64 	%rd8, %rd4;
	mul.wide.u32 	%rd9, %r2, 4;
	add.s64 	%rd10, %rd8, %rd9;
	st.global.f32 	[%rd10], %f21;
$L__BB4_20:
	setp.ne.s32 	%p10, %r1, 0;
	add.s32 	%r13, %r4, 2;
	bar.sync 	0;
	@%p10 bra 	$L__BB4_22;
	ld.shared.f32 	%f22, [_ZZ18scan_conflict_freeILi32EEvPfPKfiS0_E2sh+124];
	ld.shared.f32 	%f23, [_ZZ18scan_conflict_freeILi32EEvPfPKfiS0_E2sh+192];
	add.f32 	%f24, %f22, %f23;
	st.shared.f32 	[_ZZ18scan_conflict_freeILi32EEvPfPKfiS0_E2sh+192], %f24;
$L__BB4_22:
	bar.sync 	0;
	setp.gt.u32 	%p11, %r1, 2;
	@%p11 bra 	$L__BB4_24;
	shl.b32 	%r64, %r13, 3;
	add.s32 	%r65, %r64, -1;
	shr.u32 	%r66, %r65, 5;
	shr.u32 	%r67, %r65, 10;
	add.s32 	%r68, %r66, %r64;
	add.s32 	%r69, %r68, %r67;
	shl.b32 	%r70, %r69, 2;
	add.s32 	%r72, %r22, %r70;
	ld.shared.f32 	%f25, [%r72+-4];
	shr.u32 	%r73, %r64, 5;
	add.s32 	%r74, %r73, %r64;
	shl.b32 	%r75, %r74, 2;
	add.s32 	%r76, %r22, %r75;
	ld.shared.f32 	%f26, [%r76+28];
	add.f32 	%f27, %f25, %f26;
	st.shared.f32 	[%r76+28], %f27;
$L__BB4_24:
	bar.sync 	0;
	setp.gt.u32 	%p12, %r1, 6;
	@%p12 bra 	$L__BB4_26;
	shl.b32 	%r77, %r13, 2;
	add.s32 	%r78, %r77, -1;
	shr.u32 	%r79, %r78, 5;
	shr.u32 	%r80, %r78, 10;
	add.s32 	%r81, %r79, %r77;
	add.s32 	%r82, %r81, %r80;
	shl.b32 	%r83, %r82, 2;
	add.s32 	%r85, %r22, %r83;
	ld.shared.f32 	%f28, [%r85+-4];
	shr.u32 	%r86, %r77, 5;
	add.s32 	%r87, %r86, %r77;
	shl.b32 	%r88, %r87, 2;
	add.s32 	%r89, %r22, %r88;
	ld.shared.f32 	%f29, [%r89+12];
	add.f32 	%f30, %f28, %f29;
	st.shared.f32 	[%r89+12], %f30;
$L__BB4_26:
	bar.sync 	0;
	setp.gt.u32 	%p13, %r1, 14;
	@%p13 bra 	$L__BB4_28;
	shl.b32 	%r90, %r13, 1;
	add.s32 	%r91, %r90, -1;
	shr.u32 	%r92, %r91, 5;
	shr.u32 	%r93, %r91, 10;
	add.s32 	%r94, %r92, %r90;
	add.s32 	%r95, %r94, %r93;
	shl.b32 	%r96, %r95, 2;
	add.s32 	%r98, %r22, %r96;
	ld.shared.f32 	%f31, [%r98+-4];
	shr.u32 	%r99, %r90, 5;
	add.s32 	%r100, %r99, %r90;
	shl.b32 	%r101, %r100, 2;
	add.s32 	%r102, %r22, %r101;
	ld.shared.f32 	%f32, [%r102+4];
	add.f32 	%f33, %f31, %f32;
	st.shared.f32 	[%r102+4], %f33;
$L__BB4_28:
	bar.sync 	0;
	setp.gt.u32 	%p14, %r1, 30;
	@%p14 bra 	$L__BB4_30;
	ld.shared.f32 	%f34, [%r12+4];
	shr.u32 	%r103, %r13, 5;
	add.s32 	%r104, %r103, %r4;
	shl.b32 	%r105, %r104, 2;
	add.s32 	%r107, %r22, %r105;
	ld.shared.f32 	%f35, [%r107+8];
	add.f32 	%f36, %f34, %f35;
	st.shared.f32 	[%r107+8], %f36;
$L__BB4_30:
	setp.ge.u32 	%p15, %r8, %r14;
	bar.sync 	0;
	cvta.to.global.u64 	%rd11, %rd3;
	add.s64 	%rd2, %rd11, %rd7;
	@%p15 bra 	$L__BB4_32;
	ld.shared.f32 	%f37, [%r9];
	st.global.f32 	[%rd2], %f37;
$L__BB4_32:
	setp.ge.u32 	%p16, %r10, %r14;
	@%p16 bra 	$L__BB4_34;
	ld.shared.f32 	%f38, [%r11+4];
	st.global.f32 	[%rd2+4], %f38;
$L__BB4_34:
	ret;

}
	// .globl	_Z26scan_conflict_free_swizzleILi32EEvPfPKfiS0_
.visible .entry _Z26scan_conflict_free_swizzleILi32EEvPfPKfiS0_(
	.param .u64 .ptr .align 1 _Z26scan_conflict_free_swizzleILi32EEvPfPKfiS0__param_0,
	.param .u64 .ptr .align 1 _Z26scan_conflict_free_swizzleILi32EEvPfPKfiS0__param_1,
	.param .u32 _Z26scan_conflict_free_swizzleILi32EEvPfPKfiS0__param_2,
	.param .u64 .ptr .align 1 _Z26scan_conflict_free_swizzleILi32EEvPfPKfiS0__param_3
)
{
	.reg .pred 	%p<17>;
	.reg .b32 	%r<110>;
	.reg .b32 	%f<39>;
	.reg .b64 	%rd<13>;
	// demoted variable
	.shared .align 4 .b8 _ZZ26scan_conflict_free_swizzleILi32EEvPfPKfiS0_E2sh[256];
	ld.param.u64 	%rd3, [_Z26scan_conflict_free_swizzleILi32EEvPfPKfiS0__param_0];
	ld.param.u64 	%rd5, [_Z26scan_conflict_free_swizzleILi32EEvPfPKfiS0__param_1];
	ld.param.u32 	%r11, [_Z26scan_conflict_free_swizzleILi32EEvPfPKfiS0__param_2];
	ld.param.u64 	%rd4, [_Z26scan_conflict_free_swizzleILi32EEvPfPKfiS0__param_3];
	cvta.to.global.u64 	%rd6, %rd5;
	mov.u32 	%r1, %tid.x;
	mov.u32 	%r2, %ctaid.x;
	mov.u32 	%r12, %ntid.x;
	mul.lo.s32 	%r3, %r2, %r12;
	add.s32 	%r13, %r3, %r1;
	shl.b32 	%r4, %r1, 1;
	shr.u32 	%r14, %r1, 4;
	xor.b32  	%r15, %r4, %r14;
	or.b32  	%r5, %r4, 1;
	shl.b32 	%r6, %r13, 1;
	setp.ge.u32 	%p1, %r6, %r11;
	mul.wide.u32 	%rd7, %r6, 4;
	add.s64 	%rd1, %rd6, %rd7;
	shl.b32 	%r16, %r15, 2;
	mov.u32 	%r17, _ZZ26scan_conflict_free_swizzleILi32EEvPfPKfiS0_E2sh;
	add.s32 	%r7, %r17, %r16;
	@%p1 bra 	$L__BB5_2;
	ld.global.f32 	%f1, [%rd1];
	st.shared.f32 	[%r7], %f1;
	bra.uni 	$L__BB5_3;
$L__BB5_2:
	mov.b32 	%r18, 0;
	st.shared.u32 	[%r7], %r18;
$L__BB5_3:
	shl.b32 	%r19, %r3, 1;
	add.s32 	%r8, %r5, %r19;
	setp.ge.u32 	%p2, %r8, %r11;
	shr.u32 	%r20, %r5, 5;
	xor.b32  	%r21, %r20, %r5;
	shl.b32 	%r22, %r21, 2;
	add.s32 	%r9, %r17, %r22;
	@%p2 bra 	$L__BB5_5;
	ld.global.f32 	%f2, [%rd1+4];
	st.shared.f32 	[%r9], %f2;
	bra.uni 	$L__BB5_6;
$L__BB5_5:
	mov.b32 	%r24, 0;
	st.shared.u32 	[%r9], %r24;
$L__BB5_6:
	bar.sync 	0;
	setp.gt.u32 	%p3, %r1, 31;
	@%p3 bra 	$L__BB5_8;
	ld.shared.f32 	%f3, [%r7];
	ld.shared.f32 	%f4, [%r9];
	add.f32 	%f5, %f3, %f4;
	st.shared.f32 	[%r9], %f5;
$L__BB5_8:
	bar.sync 	0;
	setp.gt.u32 	%p4, %r1, 15;
	@%p4 bra 	$L__BB5_10;
	shl.b32 	%r25, %r1, 2;
	or.b32  	%r26, %r25, 3;
	add.s32 	%r27, %r5, %r4;
	shr.u32 	%r28, %r27, 5;
	xor.b32  	%r29, %r28, %r27;
	shl.b32 	%r30, %r29, 2;
	add.s32 	%r32, %r17, %r30;
	ld.shared.f32 	%f6, [%r32];
	shr.u32 	%r33, %r25, 5;
	xor.b32  	%r34, %r33, %r26;
	shl.b32 	%r35, %r34, 2;
	add.s32 	%r36, %r17, %r35;
	ld.shared.f32 	%f7, [%r36];
	add.f32 	%f8, %f6, %f7;
	st.shared.f32 	[%r36], %f8;
$L__BB5_10:
	bar.sync 	0;
	setp.gt.u32 	%p5, %r1, 7;
	@%p5 bra 	$L__BB5_12;
	shl.b32 	%r37, %r1, 3;
	or.b32  	%r38, %r37, 7;
	or.b32  	%r39, %r37, 3;
	shr.u32 	%r40, %r37, 5;
	xor.b32  	%r41, %r40, %r39;
	shl.b32 	%r42, %r41, 2;
	add.s32 	%r44, %r17, %r42;
	ld.shared.f32 	%f9, [%r44];
	xor.b32  	%r45, %r40, %r38;
	shl.b32 	%r46, %r45, 2;
	add.s32 	%r47, %r17, %r46;
	ld.shared.f32 	%f10, [%r47];
	add.f32 	%f11, %f9, %f10;
	st.shared.f32 	[%r47], %f11;
$L__BB5_12:
	bar.sync 	0;
	setp.gt.u32 	%p6, %r1, 3;
	@%p6 bra 	$L__BB5_14;
	shl.b32 	%r48, %r1, 4;
	or.b32  	%r49, %r48, 15;
	or.b32  	%r50, %r48, 7;
	shr.u32 	%r51, %r48, 5;
	xor.b32  	%r52, %r51, %r50;
	shl.b32 	%r53, %r52, 2;
	add.s32 	%r55, %r17, %r53;
	ld.shared.f32 	%f12, [%r55];
	xor.b32  	%r56, %r51, %r49;
	shl.b32 	%r57, %r56, 2;
	add.s32 	%r58, %r17, %r57;
	ld.shared.f32 	%f13, [%r58];
	add.f32 	%f14, %f12, %f13;
	st.shared.f32 	[%r58], %f14;
$L__BB5_14:
	bar.sync 	0;
	setp.gt.u32 	%p7, %r1, 1;
	@%p7 bra 	$L__BB5_16;
	shl.b32 	%r59, %r1, 5;
	or.b32  	%r60, %r59, 31;
	or.b32  	%r61, %r59, 15;
	xor.b32  	%r62, %r1, %r61;
	shl.b32 	%r63, %r62, 2;
	add.s32 	%r65, %r17, %r63;
	ld.shared.f32 	%f15, [%r65];
	xor.b32  	%r66, %r1, %r60;
	shl.b32 	%r67, %r66, 2;
	add.s32 	%r68, %r17, %r67;
	ld.shared.f32 	%f16, [%r68];
	add.f32 	%f17, %f15, %f16;
	st.shared.f32 	[%r68], %f17;
$L__BB5_16:
	bar.sync 	0;
	setp.ne.s32 	%p8, %r1, 0;
	@%p8 bra 	$L__BB5_18;
	ld.shared.f32 	%f18, [_ZZ26scan_conflict_free_swizzleILi32EEvPfPKfiS0_E2sh+124];
	ld.shared.f32 	%f19, [_ZZ26scan_conflict_free_swizzleILi32EEvPfPKfiS0_E2sh+248];
	add.f32 	%f20, %f18, %f19;
	st.shared.f32 	[_ZZ26scan_conflict_free_swizzleILi32EEvPfPKfiS0_E2sh+248], %f20;
$L__BB5_18:
	setp.ne.s32 	%p9, %r1, 0;
	bar.sync 	0;
	@%p9 bra 	$L__BB5_20;
	ld.shared.f32 	%f21, [_ZZ26scan_conflict_free_swizzleILi32EEvPfPKfiS0_E2sh+248];
	cvta.to.global.u64 	%rd8, %rd4;
	mul.wide.u32 	%rd9, %r2, 4;
	add.s64 	%rd10, %rd8, %rd9;
	st.global.f32 	[%rd10], %f21;
$L__BB5_20:
	setp.ne.s32 	%p10, %r1, 0;
	add.s32 	%r10, %r4, 2;
	bar.sync 	0;
	@%p10 bra 	$L__BB5_22;
	ld.shared.f32 	%f22, [_ZZ26scan_conflict_free_swizzleILi32EEvPfPKfiS0_E2sh+124];
	ld.shared.f32 	%f23, [_ZZ26scan_conflict_free_swizzleILi32EEvPfPKfiS0_E2sh+184];
	add.f32 	%f24, %f22, %f23;
	st.shared.f32 	[_ZZ26scan_conflict_free_swizzleILi32EEvPfPKfiS0_E2sh+184], %f24;
$L__BB5_22:
	bar.sync 	0;
	setp.gt.u32 	%p11, %r1, 2;
	@%p11 bra 	$L__BB5_24;
	shl.b32 	%r69, %r10, 3;
	or.b32  	%r70, %r69, 7;
	add.s32 	%r71, %r69, -1;
	shr.u32 	%r72, %r71, 5;
	xor.b32  	%r73, %r72, %r71;
	shl.b32 	%r74, %r73, 2;
	add.s32 	%r76, %r17, %r74;
	ld.shared.f32 	%f25, [%r76];
	shr.u32 	%r77, %r69, 5;
	xor.b32  	%r78, %r77, %r70;
	shl.b32 	%r79, %r78, 2;
	add.s32 	%r80, %r17, %r79;
	ld.shared.f32 	%f26, [%r80];
	add.f32 	%f27, %f25, %f26;
	st.shared.f32 	[%r80], %f27;
$L__BB5_24:
	bar.sync 	0;
	setp.gt.u32 	%p12, %r1, 6;
	@%p12 bra 	$L__BB5_26;
	shl.b32 	%r81, %r10, 2;
	or.b32  	%r82, %r81, 3;
	add.s32 	%r83, %r81, -1;
	shr.u32 	%r84, %r83, 5;
	xor.b32  	%r85, %r84, %r83;
	shl.b32 	%r86, %r85, 2;
	add.s32 	%r88, %r17, %r86;
	ld.shared.f32 	%f28, [%r88];
	shr.u32 	%r89, %r81, 5;
	xor.b32  	%r90, %r89, %r82;
	shl.b32 	%r91, %r90, 2;
	add.s32 	%r92, %r17, %r91;
	ld.shared.f32 	%f29, [%r92];
	add.f32 	%f30, %f28, %f29;
	st.shared.f32 	[%r92], %f30;
$L__BB5_26:
	bar.sync 	0;
	setp.gt.u32 	%p13, %r1, 14;
	@%p13 bra 	$L__BB5_28;
	shl.b32 	%r93, %r10, 1;
	or.b32  	%r94, %r93, 1;
	add.s32 	%r95, %r93, -1;
	shr.u32 	%r96, %r95, 5;
	xor.b32  	%r97, %r96, %r95;
	shl.b32 	%r98, %r97, 2;
	add.s32 	%r100, %r17, %r98;
	ld.shared.f32 	%f31, [%r100];
	shr.u32 	%r101, %r93, 5;
	xor.b32  	%r102, %r101, %r94;
	shl.b32 	%r103, %r102, 2;
	add.s32 	%r104, %r17, %r103;
	ld.shared.f32 	%f32, [%r104];
	add.f32 	%f33, %f31, %f32;
	st.shared.f32 	[%r104], %f33;
$L__BB5_28:
	bar.sync 	0;
	setp.gt.u32 	%p14, %r1, 30;
	@%p14 bra 	$L__BB5_30;
	ld.shared.f32 	%f34, [%r9];
	shr.u32 	%r105, %r10, 5;
	xor.b32  	%r106, %r105, %r10;
	shl.b32 	%r107, %r106, 2;
	add.s32 	%r109, %r17, %r107;
	ld.shared.f32 	%f35, [%r109];
	add.f32 	%f36, %f34, %f35;
	st.shared.f32 	[%r109], %f36;
$L__BB5_30:
	setp.ge.u32 	%p15, %r6, %r11;
	bar.sync 	0;
	cvta.to.global.u64 	%rd11, %rd3;
	add.s64 	%rd2, %rd11, %rd7;
	@%p15 bra 	$L__BB5_32;
	ld.shared.f32 	%f37, [%r7];
	st.global.f32 	[%rd2], %f37;
$L__BB5_32:
	setp.ge.u32 	%p16, %r8, %r11;
	@%p16 bra 	$L__BB5_34;
	ld.shared.f32 	%f38, [%r9];
	st.global.f32 	[%rd2+4], %f38;
$L__BB5_34:
	ret;

}
	// .globl	_Z10scan_naiveILi256EEvPfS0_iS0_
.visible .entry _Z10scan_naiveILi256EEvPfS0_iS0_(
	.param .u64 .ptr .align 1 _Z10scan_naiveILi256EEvPfS0_iS0__param_0,
	.param .u64 .ptr .align 1 _Z10scan_naiveILi256EEvPfS0_iS0__param_1,
	.param .u32 _Z10scan_naiveILi256EEvPfS0_iS0__param_2,
	.param .u64 .ptr .align 1 _Z10scan_naiveILi256EEvPfS0_iS0__param_3
)
{
	.reg .pred 	%p<11>;
	.reg .b32 	%r<10>;
	.reg .b32 	%f<52>;
	.reg .b64 	%rd<13>;
	// demoted variable
	.shared .align 4 .b8 _ZZ10scan_naiveILi256EEvPfS0_iS0_E2sh[1024];
	ld.param.u64 	%rd1, [_Z10scan_naiveILi256EEvPfS0_iS0__param_0];
	ld.param.u64 	%rd2, [_Z10scan_naiveILi256EEvPfS0_iS0__param_1];
	ld.param.u32 	%r5, [_Z10scan_naiveILi256EEvPfS0_iS0__param_2];
	ld.param.u64 	%rd3, [_Z10scan_naiveILi256EEvPfS0_iS0__param_3];
	mov.u32 	%r1, %tid.x;
	mov.u32 	%r2, %ctaid.x;
	mov.u32 	%r6, %ntid.x;
	mad.lo.s32 	%r3, %r2, %r6, %r1;
	setp.ge.u32 	%p1, %r3, %r5;
	shl.b32 	%r7, %r1, 2;
	mov.u32 	%r8, _ZZ10scan_naiveILi256EEvPfS0_iS0_E2sh;
	add.s32 	%r4, %r8, %r7;
	@%p1 bra 	$L__BB6_2;
	cvta.to.global.u64 	%rd4, %rd2;
	mul.wide.u32 	%rd5, %r3, 4;
	add.s64 	%rd6, %rd4, %rd5;
	ld.global.f32 	%f25, [%rd6];
	st.shared.f32 	[%r4], %f25;
	bra.uni 	$L__BB6_3;
$L__BB6_2:
	mov.b32 	%r9, 0;
	st.shared.u32 	[%r4], %r9;
$L__BB6_3:
	bar.sync 	0;
	setp.eq.s32 	%p2, %r1, 0;
	@%p2 bra 	$L__BB6_5;
	ld.shared.f32 	%f26, [%r4+-4];
	ld.shared.f32 	%f27, [%r4];
	add.f32 	%f44, %f26, %f27;
	bra.uni 	$L__BB6_6;
$L__BB6_5:
	ld.shared.f32 	%f44, [_ZZ10scan_naiveILi256EEvPfS0_iS0_E2sh];
$L__BB6_6:
	st.shared.f32 	[%r4+1024], %f44;
	bar.sync 	0;
	setp.lt.u32 	%p3, %r1, 2;
	@%p3 bra 	$L__BB6_8;
	ld.shared.f32 	%f28, [%r4+1016];
	ld.shared.f32 	%f29, [%r4+1024];
	add.f32 	%f45, %f28, %f29;
	bra.uni 	$L__BB6_9;
$L__BB6_8:
	ld.shared.f32 	%f45, [%r4+1024];
$L__BB6_9:
	st.shared.f32 	[%r4], %f45;
	bar.sync 	0;
	setp.lt.u32 	%p4, %r1, 4;
	@%p4 bra 	$L__BB6_11;
	ld.shared.f32 	%f30, [%r4+-16];
	ld.shared.f32 	%f31, [%r4];
	add.f32 	%f46, %f30, %f31;
	bra.uni 	$L__BB6_12;
$L__BB6_11:
	ld.shared.f32 	%f46, [%r4];
$L__BB6_12:
	st.shared.f32 	[%r4+1024], %f46;
	bar.sync 	0;
	setp.lt.u32 	%p5, %r1, 8;
	@%p5 bra 	$L__BB6_14;
	ld.shared.f32 	%f32, [%r4+992];
	ld.shared.f32 	%f33, [%r4+1024];
	add.f32 	%f47, %f32, %f33;
	bra.uni 	$L__BB6_15;
$L__BB6_14:
	ld.shared.f32 	%f47, [%r4+1024];
$L__BB6_15:
	st.shared.f32 	[%r4], %f47;
	bar.sync 	0;
	setp.lt.u32 	%p6, %r1, 16;
	@%p6 bra 	$L__BB6_17;
	ld.shared.f32 	%f34, [%r4+-64];
	ld.shared.f32 	%f35, [%r4];
	add.f32 	%f48, %f34, %f35;
	bra.uni 	$L__BB6_18;
$L__BB6_17:
	ld.shared.f32 	%f48, [%r4];
$L__BB6_18:
	st.shared.f32 	[%r4+1024], %f48;
	bar.sync 	0;
	setp.lt.u32 	%p7, %r1, 32;
	@%p7 bra 	$L__BB6_20;
	ld.shared.f32 	%f36, [%r4+896];
	ld.shared.f32 	%f37, [%r4+1024];
	add.f32 	%f49, %f36, %f37;
	bra.uni 	$L__BB6_21;
$L__BB6_20:
	ld.shared.f32 	%f49, [%r4+1024];
$L__BB6_21:
	st.shared.f32 	[%r4], %f49;
	bar.sync 	0;
	setp.lt.u32 	%p8, %r1, 64;
	@%p8 bra 	$L__BB6_23;
	ld.shared.f32 	%f38, [%r4+-256];
	ld.shared.f32 	%f39, [%r4];
	add.f32 	%f50, %f38, %f39;
	bra.uni 	$L__BB6_24;
$L__BB6_23:
	ld.shared.f32 	%f50, [%r4];
$L__BB6_24:
	st.shared.f32 	[%r4+1024], %f50;
	bar.sync 	0;
	setp.lt.u32 	%p9, %r1, 128;
	@%p9 bra 	$L__BB6_26;
	ld.shared.f32 	%f40, [%r4+512];
	ld.shared.f32 	%f41, [%r4+1024];
	add.f32 	%f51, %f40, %f41;
	bra.uni 	$L__BB6_27;
$L__BB6_26:
	ld.shared.f32 	%f51, [%r4+1024];
$L__BB6_27:
	setp.ne.s32 	%p10, %r1, 0;
	st.shared.f32 	[%r4], %f51;
	bar.sync 	0;
	ld.shared.f32 	%f42, [%r4];
	cvta.to.global.u64 	%rd7, %rd1;
	mul.wide.u32 	%rd8, %r3, 4;
	add.s64 	%rd9, %rd7, %rd8;
	st.global.f32 	[%rd9], %f42;
	@%p10 bra 	$L__BB6_29;
	ld.shared.f32 	%f43, [_ZZ10scan_naiveILi256EEvPfS0_iS0_E2sh+1020];
	cvta.to.global.u64 	%rd10, %rd3;
	mul.wide.u32 	%rd11, %r2, 4;
	add.s64 	%rd12, %rd10, %rd11;
	st.global.f32 	[%rd12], %f43;
$L__BB6_29:
	ret;

}
	// .globl	_Z19scan_more_efficientILi256EEvPfPKfiS0_
.visible .entry _Z19scan_more_efficientILi256EEvPfPKfiS0_(
	.param .u64 .ptr .align 1 _Z19scan_more_efficientILi256EEvPfPKfiS0__param_0,
	.param .u64 .ptr .align 1 _Z19scan_more_efficientILi256EEvPfPKfiS0__param_1,
	.param .u32 _Z19scan_more_efficientILi256EEvPfPKfiS0__param_2,
	.param .u64 .ptr .align 1 _Z19scan_more_efficientILi256EEvPfPKfiS0__param_3
)
{
	.reg .pred 	%p<20>;
	.reg .b32 	%r<19>;
	.reg .b32 	%f<52>;
	.reg .b64 	%rd<13>;
	// demoted variable
	.shared .align 4 .b8 _ZZ19scan_more_efficientILi256EEvPfPKfiS0_E2sh[1024];
	ld.param.u64 	%rd1, [_Z19scan_more_efficientILi256EEvPfPKfiS0__param_0];
	ld.param.u64 	%rd2, [_Z19scan_more_efficientILi256EEvPfPKfiS0__param_1];
	ld.param.u32 	%r14, [_Z19scan_more_efficientILi256EEvPfPKfiS0__param_2];
	ld.param.u64 	%rd3, [_Z19scan_more_efficientILi256EEvPfPKfiS0__param_3];
	mov.u32 	%r1, %tid.x;
	mov.u32 	%r2, %ctaid.x;
	mov.u32 	%r15, %ntid.x;
	mad.lo.s32 	%r3, %r2, %r15, %r1;
	setp.ge.u32 	%p1, %r3, %r14;
	shl.b32 	%r16, %r1, 2;
	mov.u32 	%r17, _ZZ19scan_more_efficientILi256EEvPfPKfiS0_E2sh;
	add.s32 	%r4, %r17, %r16;
	@%p1 bra 	$L__BB7_2;
	cvta.to.global.u64 	%rd4, %rd2;
	mul.wide.u32 	%rd5, %r3, 4;
	add.s64 	%rd6, %rd4, %rd5;
	ld.global.f32 	%f1, [%rd6];
	st.shared.f32 	[%r4], %f1;
	bra.uni 	$L__BB7_3;
$L__BB7_2:
	mov.b32 	%r18, 0;
	st.shared.u32 	[%r4], %r18;
$L__BB7_3:
	bar.sync 	0;
	add.s32 	%r5, %r1, 1;
	and.b32  	%r6, %r1, 1;
	setp.eq.s32 	%p2, %r6, 0;
	@%p2 bra 	$L__BB7_5;
	ld.shared.f32 	%f2, [%r4+-4];
	ld.shared.f32 	%f3, [%r4];
	add.f32 	%f4, %f2, %f3;
	st.shared.f32 	[%r4], %f4;
$L__BB7_5:
	bar.sync 	0;
	and.b32  	%r7, %r5, 3;
	setp.ne.s32 	%p3, %r7, 0;
	@%p3 bra 	$L__BB7_7;
	ld.shared.f32 	%f5, [%r4+-8];
	ld.shared.f32 	%f6, [%r4];
	add.f32 	%f7, %f5, %f6;
	st.shared.f32 	[%r4], %f7;
$L__BB7_7:
	bar.sync 	0;
	and.b32  	%r8, %r5, 7;
	setp.ne.s32 	%p4, %r8, 0;
	@%p4 bra 	$L__BB7_9;
	ld.shared.f32 	%f8, [%r4+-16];
	ld.shared.f32 	%f9, [%r4];
	add.f32 	%f10, %f8, %f9;
	st.shared.f32 	[%r4], %f10;
$L__BB7_9:
	bar.sync 	0;
	and.b32  	%r9, %r5, 15;
	setp.ne.s32 	%p5, %r9, 0;
	@%p5 bra 	$L__BB7_11;
	ld.shared.f32 	%f11, [%r4+-32];
	ld.shared.f32 	%f12, [%r4];
	add.f32 	%f13, %f11, %f12;
	st.shared.f32 	[%r4], %f13;
$L__BB7_11:
	bar.sync 	0;
	and.b32  	%r10, %r5, 31;
	setp.ne.s32 	%p6, %r10, 0;
	@%p6 bra 	$L__BB7_13;
	ld.shared.f32 	%f14, [%r4+-64];
	ld.shared.f32 	%f15, [%r4];
	add.f32 	%f16, %f14, %f15;
	st.shared.f32 	[%r4], %f16;
$L__BB7_13:
	bar.sync 	0;
	and.b32  	%r11, %r5, 63;
	setp.ne.s32 	%p7, %r11, 0;
	@%p7 bra 	$L__BB7_15;
	ld.shared.f32 	%f17, [%r4+-128];
	ld.shared.f32 	%f18, [%r4];
	add.f32 	%f19, %f17, %f18;
	st.shared.f32 	[%r4], %f19;
$L__BB7_15:
	bar.sync 	0;
	and.b32  	%r12, %r5, 127;
	setp.ne.s32 	%p8, %r12, 0;
	@%p8 bra 	$L__BB7_17;
	ld.shared.f32 	%f20, [%r4+-256];
	ld.shared.f32 	%f21, [%r4];
	add.f32 	%f22, %f20, %f21;
	st.shared.f32 	[%r4], %f22;
$L__BB7_17:
	bar.sync 	0;
	and.b32  	%r13, %r5, 255;
	setp.ne.s32 	%p9, %r13, 0;
	@%p9 bra 	$L__BB7_19;
	ld.shared.f32 	%f23, [%r4+-512];
	ld.shared.f32 	%f24, [%r4];
	add.f32 	%f25, %f23, %f24;
	st.shared.f32 	[%r4], %f25;
$L__BB7_19:
	bar.sync 	0;
	setp.ne.s32 	%p10, %r1, 255;
	@%p10 bra 	$L__BB7_21;
	ld.shared.f32 	%f26, [_ZZ19scan_more_efficientILi256EEvPfPKfiS0_E2sh+1020];
	cvta.to.global.u64 	%rd7, %rd3;
	mul.wide.u32 	%rd8, %r2, 4;
	add.s64 	%rd9, %rd7, %rd8;
	st.global.f32 	[%rd9], %f26;
$L__BB7_21:
	setp.ne.s32 	%p11, %r13, 0;
	@%p11 bra 	$L__BB7_23;
	ld.shared.f32 	%f27, [%r4];
	ld.shared.f32 	%f28, [%r4+512];
	add.f32 	%f29, %f27, %f28;
	st.shared.f32 	[%r4+512], %f29;
$L__BB7_23:
	setp.ne.s32 	%p12, %r12, 0;
	bar.sync 	0;
	@%p12 bra 	$L__BB7_25;
	ld.shared.f32 	%f30, [%r4];
	ld.shared.f32 	%f31, [%r4+256];
	add.f32 	%f32, %f30, %f31;
	st.shared.f32 	[%r4+256], %f32;
$L__BB7_25:
	setp.ne.s32 	%p13, %r11, 0;
	bar.sync 	0;
	@%p13 bra 	$L__BB7_27;
	ld.shared.f32 	%f33, [%r4];
	ld.shared.f32 	%f34, [%r4+128];
	add.f32 	%f35, %f33, %f34;
	st.shared.f32 	[%r4+128], %f35;
$L__BB7_27:
	setp.ne.s32 	%p14, %r10, 0;
	bar.sync 	0;
	@%p14 bra 	$L__BB7_29;
	ld.shared.f32 	%f36, [%r4];
	ld.shared.f32 	%f37, [%r4+64];
	add.f32 	%f38, %f36, %f37;
	st.shared.f32 	[%r4+64], %f38;
$L__BB7_29:
	setp.ne.s32 	%p15, %r9, 0;
	bar.sync 	0;
	@%p15 bra 	$L__BB7_31;
	ld.shared.f32 	%f39, [%r4];
	ld.shared.f32 	%f40, [%r4+32];
	add.f32 	%f41, %f39, %f40;
	st.shared.f32 	[%r4+32], %f41;
$L__BB7_31:
	setp.ne.s32 	%p16, %r8, 0;
	bar.sync 	0;
	@%p16 bra 	$L__BB7_33;
	ld.shared.f32 	%f42, [%r4];
	ld.shared.f32 	%f43, [%r4+16];
	add.f32 	%f44, %f42, %f43;
	st.shared.f32 	[%r4+16], %f44;
$L__BB7_33:
	setp.ne.s32 	%p17, %r7, 0;
	bar.sync 	0;
	@%p17 bra 	$L__BB7_35;
	ld.shared.f32 	%f45, [%r4];
	ld.shared.f32 	%f46, [%r4+8];
	add.f32 	%f47, %f45, %f46;
	st.shared.f32 	[%r4+8], %f47;
$L__BB7_35:
	setp.eq.s32 	%p18, %r6, 0;
	bar.sync 	0;
	@%p18 bra 	$L__BB7_37;
	ld.shared.f32 	%f48, [%r4];
	ld.shared.f32 	%f49, [%r4+4];
	add.f32 	%f50, %f48, %f49;
	st.shared.f32 	[%r4+4], %f50;
$L__BB7_37:
	setp.ge.u32 	%p19, %r3, %r14;
	bar.sync 	0;
	@%p19 bra 	$L__BB7_39;
	ld.shared.f32 	%f51, [%r4];
	cvta.to.global.u64 	%rd10, %rd1;
	mul.wide.u32 	%rd11, %r3, 4;
	add.s64 	%rd12, %rd10, %rd11;
	st.global.f32 	[%rd12], %f51;
$L__BB7_39:
	ret;

}
	// .globl	_Z19scan_work_efficientILi256EEvPfPKfiS0_
.visible .entry _Z19scan_work_efficientILi256EEvPfPKfiS0_(
	.param .u64 .ptr .align 1 _Z19scan_work_efficientILi256EEvPfPKfiS0__param_0,
	.param .u64 .ptr .align 1 _Z19scan_work_efficientILi256EEvPfPKfiS0__param_1,
	.param .u32 _Z19scan_work_efficientILi256EEvPfPKfiS0__param_2,
	.param .u64 .ptr .align 1 _Z19scan_work_efficientILi256EEvPfPKfiS0__param_3
)
{
	.reg .pred 	%p<23>;
	.reg .b32 	%r<43>;
	.reg .b32 	%f<57>;
	.reg .b64 	%rd<17>;
	// demoted variable
	.shared .align 4 .b8 _ZZ19scan_work_efficientILi256EEvPfPKfiS0_E2sh[2048];
	ld.param.u64 	%rd4, [_Z19scan_work_efficientILi256EEvPfPKfiS0__param_0];
	ld.param.u64 	%rd5, [_Z19scan_work_efficientILi256EEvPfPKfiS0__param_1];
	ld.param.u32 	%r7, [_Z19scan_work_efficientILi256EEvPfPKfiS0__param_2];
	ld.param.u64 	%rd3, [_Z19scan_work_efficientILi256EEvPfPKfiS0__param_3];
	cvta.to.global.u64 	%rd1, %rd4;
	cvta.to.global.u64 	%rd2, %rd5;
	mov.u32 	%r1, %tid.x;
	mov.u32 	%r2, %ctaid.x;
	shl.b32 	%r8, %r2, 9;
	add.s32 	%r3, %r8, %r1;
	add.s32 	%r4, %r3, 256;
	setp.ge.u32 	%p1, %r3, %r7;
	shl.b32 	%r9, %r1, 2;
	mov.u32 	%r10, _ZZ19scan_work_efficientILi256EEvPfPKfiS0_E2sh;
	add.s32 	%r5, %r10, %r9;
	@%p1 bra 	$L__BB8_2;
	mul.wide.u32 	%rd6, %r3, 4;
	add.s64 	%rd7, %rd2, %rd6;
	ld.global.f32 	%f1, [%rd7];
	st.shared.f32 	[%r5], %f1;
	bra.uni 	$L__BB8_3;
$L__BB8_2:
	mov.b32 	%r11, 0;
	st.shared.u32 	[%r5], %r11;
$L__BB8_3:
	setp.eq.s32 	%p2, %r4, 0;
	@%p2 bra 	$L__BB8_5;
	mul.wide.u32 	%rd8, %r4, 4;
	add.s64 	%rd9, %rd2, %rd8;
	ld.global.f32 	%f2, [%rd9];
	st.shared.f32 	[%r5+1024], %f2;
	bra.uni 	$L__BB8_6;
$L__BB8_5:
	mov.b32 	%r12, 0;
	st.shared.u32 	[%r5+1024], %r12;
$L__BB8_6:
	bar.sync 	0;
	setp.gt.u32 	%p3, %r1, 255;
	@%p3 bra 	$L__BB8_8;
	add.s32 	%r14, %r5, %r9;
	ld.shared.f32 	%f3, [%r14];
	ld.shared.f32 	%f4, [%r14+4];
	add.f32 	%f5, %f3, %f4;
	st.shared.f32 	[%r14+4], %f5;
$L__BB8_8:
	bar.sync 	0;
	setp.gt.u32 	%p4, %r1, 127;
	@%p4 bra 	$L__BB8_10;
	mad.lo.s32 	%r15, %r1, 12, %r5;
	ld.shared.f32 	%f6, [%r15+4];
	ld.shared.f32 	%f7, [%r15+12];
	add.f32 	%f8, %f6, %f7;
	st.shared.f32 	[%r15+12], %f8;
$L__BB8_10:
	bar.sync 	0;
	setp.gt.u32 	%p5, %r1, 63;
	@%p5 bra 	$L__BB8_12;
	mad.lo.s32 	%r16, %r1, 28, %r5;
	ld.shared.f32 	%f9, [%r16+12];
	ld.shared.f32 	%f10, [%r16+28];
	add.f32 	%f11, %f9, %f10;
	st.shared.f32 	[%r16+28], %f11;
$L__BB8_12:
	bar.sync 	0;
	setp.gt.u32 	%p6, %r1, 31;
	@%p6 bra 	$L__BB8_14;
	mad.lo.s32 	%r17, %r1, 60, %r5;
	ld.shared.f32 	%f12, [%r17+28];
	ld.shared.f32 	%f13, [%r17+60];
	add.f32 	%f14, %f12, %f13;
	st.shared.f32 	[%r17+60], %f14;
$L__BB8_14:
	bar.sync 	0;
	setp.gt.u32 	%p7, %r1, 15;
	@%p7 bra 	$L__BB8_16;
	mad.lo.s32 	%r18, %r1, 124, %r5;
	ld.shared.f32 	%f15, [%r18+60];
	ld.shared.f32 	%f16, [%r18+124];
	add.f32 	%f17, %f15, %f16;
	st.shared.f32 	[%r18+124], %f17;
$L__BB8_16:
	bar.sync 	0;
	setp.gt.u32 	%p8, %r1, 7;
	@%p8 bra 	$L__BB8_18;
	mad.lo.s32 	%r19, %r1, 252, %r5;
	ld.shared.f32 	%f18, [%r19+124];
	ld.shared.f32 	%f19, [%r19+252];
	add.f32 	%f20, %f18, %f19;
	st.shared.f32 	[%r19+252], %f20;
$L__BB8_18:
	bar.sync 	0;
	setp.gt.u32 	%p9, %r1, 3;
	@%p9 bra 	$L__BB8_20;
	mad.lo.s32 	%r20, %r1, 508, %r5;
	ld.shared.f32 	%f21, [%r20+252];
	ld.shared.f32 	%f22, [%r20+508];
	add.f32 	%f23, %f21, %f22;
	st.shared.f32 	[%r20+508], %f23;
$L__BB8_20:
	bar.sync 	0;
	setp.gt.u32 	%p10, %r1, 1;
	@%p10 bra 	$L__BB8_22;
	mad.lo.s32 	%r21, %r1, 1020, %r5;
	ld.shared.f32 	%f24, [%r21+508];
	ld.shared.f32 	%f25, [%r21+1020];
	add.f32 	%f26, %f24, %f25;
	st.shared.f32 	[%r21+1020], %f26;
$L__BB8_22:
	bar.sync 	0;
	setp.ne.s32 	%p11, %r1, 0;
	@%p11 bra 	$L__BB8_24;
	ld.shared.f32 	%f27, [_ZZ19scan_work_efficientILi256EEvPfPKfiS0_E2sh+1020];
	ld.shared.f32 	%f28, [_ZZ19scan_work_efficientILi256EEvPfPKfiS0_E2sh+2044];
	add.f32 	%f29, %f27, %f28;
	st.shared.f32 	[_ZZ19scan_work_efficientILi256EEvPfPKfiS0_E2sh+2044], %f29;
$L__BB8_24:
	setp.ne.s32 	%p12, %r1, 0;
	bar.sync 	0;
	@%p12 bra 	$L__BB8_26;
	ld.shared.f32 	%f30, [_ZZ19scan_work_efficientILi256EEvPfPKfiS0_E2sh+2044];
	cvta.to.global.u64 	%rd10, %rd3;
	mul.wide.u32 	%rd11, %r2, 4;
	add.s64 	%rd12, %rd10, %rd11;
	st.global.f32 	[%rd12], %f30;
$L__BB8_26:
	setp.ne.s32 	%p13, %r1, 0;
	shl.b32 	%r22, %r1, 1;
	add.s32 	%r6, %r22, 2;
	bar.sync 	0;
	@%p13 bra 	$L__BB8_28;
	ld.shared.f32 	%f31, [_ZZ19scan_work_efficientILi256EEvPfPKfiS0_E2sh+1020];
	ld.shared.f32 	%f32, [_ZZ19scan_work_efficientILi256EEvPfPKfiS0_E2sh+1532];
	add.f32 	%f33, %f31, %f32;
	st.shared.f32 	[_ZZ19scan_work_efficientILi256EEvPfPKfiS0_E2sh+1532], %f33;
$L__BB8_28:
	bar.sync 	0;
	setp.gt.u32 	%p14, %r1, 2;
	@%p14 bra 	$L__BB8_30;
	shl.b32 	%r23, %r6, 8;
	add.s32 	%r25, %r10, %r23;
	ld.shared.f32 	%f34, [%r25+-4];
	ld.shared.f32 	%f35, [%r25+252];
	add.f32 	%f36, %f34, %f35;
	st.shared.f32 	[%r25+252], %f36;
$L__BB8_30:
	bar.sync 	0;
	setp.gt.u32 	%p15, %r1, 6;
	@%p15 bra 	$L__BB8_32;
	shl.b32 	%r26, %r6, 7;
	add.s32 	%r28, %r10, %r26;
	ld.shared.f32 	%f37, [%r28+-4];
	ld.shared.f32 	%f38, [%r28+124];
	add.f32 	%f39, %f37, %f38;
	st.shared.f32 	[%r28+124], %f39;
$L__BB8_32:
	bar.sync 	0;
	setp.gt.u32 	%p16, %r1, 14;
	@%p16 bra 	$L__BB8_34;
	shl.b32 	%r29, %r6, 6;
	add.s32 	%r31, %r10, %r29;
	ld.shared.f32 	%f40, [%r31+-4];
	ld.shared.f32 	%f41, [%r31+60];
	add.f32 	%f42, %f40, %f41;
	st.shared.f32 	[%r31+60], %f42;
$L__BB8_34:
	bar.sync 	0;
	setp.gt.u32 	%p17, %r1, 30;
	@%p17 bra 	$L__BB8_36;
	shl.b32 	%r32, %r6, 5;
	add.s32 	%r34, %r10, %r32;
	ld.shared.f32 	%f43, [%r34+-4];
	ld.shared.f32 	%f44, [%r34+28];
	add.f32 	%f45, %f43, %f44;
	st.shared.f32 	[%r34+28], %f45;
$L__BB8_36:
	bar.sync 	0;
	setp.gt.u32 	%p18, %r1, 62;
	@%p18 bra 	$L__BB8_38;
	shl.b32 	%r35, %r6, 4;
	add.s32 	%r37, %r10, %r35;
	ld.shared.f32 	%f46, [%r37+-4];
	ld.shared.f32 	%f47, [%r37+12];
	add.f32 	%f48, %f46, %f47;
	st.shared.f32 	[%r37+12], %f48;
$L__BB8_38:
	bar.sync 	0;
	setp.gt.u32 	%p19, %r1, 126;
	@%p19 bra 	$L__BB8_40;
	shl.b32 	%r38, %r6, 3;
	add.s32 	%r40, %r10, %r38;
	ld.shared.f32 	%f49, [%r40+-4];
	ld.shared.f32 	%f50, [%r40+4];
	add.f32 	%f51, %f49, %f50;
	st.shared.f32 	[%r40+4], %f51;
$L__BB8_40:
	bar.sync 	0;
	setp.gt.u32 	%p20, %r1, 254;
	@%p20 bra 	$L__BB8_42;
	add.s32 	%r42, %r5, %r9;
	ld.shared.f32 	%f52, [%r42+4];
	ld.shared.f32 	%f53, [%r42+8];
	add.f32 	%f54, %f52, %f53;
	st.shared.f32 	[%r42+8], %f54;
$L__BB8_42:
	setp.ge.u32 	%p21, %r3, %r7;
	bar.sync 	0;
	@%p21 bra 	$L__BB8_44;
	ld.shared.f32 	%f55, [%r5];
	mul.wide.u32 	%rd13, %r3, 4;
	add.s64 	%rd14, %rd1, %rd13;
	st.global.f32 	[%rd14], %f55;
$L__BB8_44:
	setp.ge.u32 	%p22, %r4, %r7;
	@%p22 bra 	$L__BB8_46;
	ld.shared.f32 	%f56, [%r5+1024];
	mul.wide.u32 	%rd15, %r4, 4;
	add.s64 	%rd16, %rd1, %rd15;
	st.global.f32 	[%rd16], %f56;
$L__BB8_46:
	ret;

}
	// .globl	_Z18scan_conflict_freeILi256EEvPfPKfiS0_
.visible .entry _Z18scan_conflict_freeILi256EEvPfPKfiS0_(
	.param .u64 .ptr .align 1 _Z18scan_conflict_freeILi256EEvPfPKfiS0__param_0,
	.param .u64 .ptr .align 1 _Z18scan_conflict_freeILi256EEvPfPKfiS0__param_1,
	.param .u32 _Z18scan_conflict_freeILi256EEvPfPKfiS0__param_2,
	.param .u64 .ptr .align 1 _Z18scan_conflict_freeILi256EEvPfPKfiS0__param_3
)
{
	.reg .pred 	%p<23>;
	.reg .b32 	%r<162>;
	.reg .b32 	%f<57>;
	.reg .b64 	%rd<13>;
	// demoted variable
	.shared .align 4 .b8 _ZZ18scan_conflict_freeILi256EEvPfPKfiS0_E2sh[2112];
	ld.param.u64 	%rd3, [_Z18scan_conflict_freeILi256EEvPfPKfiS0__param_0];
	ld.param.u64 	%rd5, [_Z18scan_conflict_freeILi256EEvPfPKfiS0__param_1];
	ld.param.u32 	%r14, [_Z18scan_conflict_freeILi256EEvPfPKfiS0__param_2];
	ld.param.u64 	%rd4, [_Z18scan_conflict_freeILi256EEvPfPKfiS0__param_3];
	cvta.to.global.u64 	%rd6, %rd5;
	mov.u32 	%r1, %tid.x;
	mov.u32 	%r2, %ctaid.x;
	mov.u32 	%r15, %ntid.x;
	mul.lo.s32 	%r3, %r2, %r15;
	add.s32 	%r16, %r3, %r1;
	shl.b32 	%r4, %r1, 1;
	shr.u32 	%r17, %r1, 4;
	add.s32 	%r5, %r4, %r17;
	shr.u32 	%r18, %r1, 9;
	add.s32 	%r19, %r5, %r18;
	or.b32  	%r6, %r4, 1;
	shr.u32 	%r20, %r4, 5;
	add.s32 	%r7, %r20, %r4;
	shl.b32 	%r8, %r16, 1;
	setp.ge.u32 	%p1, %r8, %r14;
	mul.wide.u32 	%rd7, %r8, 4;
	add.s64 	%rd1, %rd6, %rd7;
	shl.b32 	%r21, %r19, 2;
	mov.u32 	%r22, _ZZ18scan_conflict_freeILi256EEvPfPKfiS0_E2sh;
	add.s32 	%r9, %r22, %r21;
	@%p1 bra 	$L__BB9_2;
	ld.global.f32 	%f1, [%rd1];
	st.shared.f32 	[%r9], %f1;
	bra.uni 	$L__BB9_3;
$L__BB9_2:
	mov.b32 	%r23, 0;
	st.shared.u32 	[%r9], %r23;
$L__BB9_3:
	shl.b32 	%r24, %r3, 1;
	add.s32 	%r10, %r6, %r24;
	setp.ge.u32 	%p2, %r10, %r14;
	shr.u32 	%r25, %r6, 10;
	add.s32 	%r26, %r7, %r25;
	shl.b32 	%r27, %r26, 2;
	add.s32 	%r11, %r22, %r27;
	@%p2 bra 	$L__BB9_5;
	ld.global.f32 	%f2, [%rd1+4];
	st.shared.f32 	[%r11+4], %f2;
	bra.uni 	$L__BB9_6;
$L__BB9_5:
	mov.b32 	%r29, 0;
	st.shared.u32 	[%r11+4], %r29;
$L__BB9_6:
	bar.sync 	0;
	setp.gt.u32 	%p3, %r1, 255;
	shl.b32 	%r30, %r7, 2;
	add.s32 	%r12, %r22, %r30;
	@%p3 bra 	$L__BB9_8;
	shl.b32 	%r32, %r5, 2;
	add.s32 	%r34, %r22, %r32;
	ld.shared.f32 	%f3, [%r34];
	ld.shared.f32 	%f4, [%r12+4];
	add.f32 	%f5, %f3, %f4;
	st.shared.f32 	[%r12+4], %f5;
$L__BB9_8:
	bar.sync 	0;
	setp.gt.u32 	%p4, %r1, 127;
	@%p4 bra 	$L__BB9_10;
	shl.b32 	%r35, %r1, 2;
	add.s32 	%r36, %r6, %r4;
	shr.u32 	%r37, %r36, 5;
	add.s32 	%r38, %r37, %r35;
	shl.b32 	%r39, %r38, 2;
	add.s32 	%r41, %r22, %r39;
	ld.shared.f32 	%f6, [%r41+4];
	shr.u32 	%r42, %r35, 5;
	add.s32 	%r43, %r42, %r35;
	shl.b32 	%r44, %r43, 2;
	add.s32 	%r45, %r22, %r44;
	ld.shared.f32 	%f7, [%r45+12];
	add.f32 	%f8, %f6, %f7;
	st.shared.f32 	[%r45+12], %f8;
$L__BB9_10:
	bar.sync 	0;
	setp.gt.u32 	%p5, %r1, 63;
	@%p5 bra 	$L__BB9_12;
	shl.b32 	%r46, %r1, 3;
	shr.u32 	%r47, %r46, 5;
	add.s32 	%r48, %r47, %r46;
	shl.b32 	%r49, %r48, 2;
	add.s32 	%r51, %r22, %r49;
	ld.shared.f32 	%f9, [%r51+12];
	ld.shared.f32 	%f10, [%r51+28];
	add.f32 	%f11, %f9, %f10;
	st.shared.f32 	[%r51+28], %f11;
$L__BB9_12:
	bar.sync 	0;
	setp.gt.u32 	%p6, %r1, 31;
	@%p6 bra 	$L__BB9_14;
	shl.b32 	%r52, %r1, 4;
	shr.u32 	%r53, %r52, 5;
	add.s32 	%r54, %r53, %r52;
	shl.b32 	%r55, %r54, 2;
	add.s32 	%r57, %r22, %r55;
	ld.shared.f32 	%f12, [%r57+28];
	ld.shared.f32 	%f13, [%r57+60];
	add.f32 	%f14, %f12, %f13;
	st.shared.f32 	[%r57+60], %f14;
$L__BB9_14:
	bar.sync 	0;
	setp.gt.u32 	%p7, %r1, 15;
	@%p7 bra 	$L__BB9_16;
	shl.b32 	%r58, %r1, 5;
	mad.lo.s32 	%r60, %r1, 132, %r22;
	ld.shared.f32 	%f15, [%r60+60];
	add.s32 	%r61, %r1, %r58;
	shl.b32 	%r62, %r61, 2;
	add.s32 	%r63, %r22, %r62;
	ld.shared.f32 	%f16, [%r63+124];
	add.f32 	%f17, %f15, %f16;
	st.shared.f32 	[%r63+124], %f17;
$L__BB9_16:
	bar.sync 	0;
	setp.gt.u32 	%p8, %r1, 7;
	@%p8 bra 	$L__BB9_18;
	shl.b32 	%r64, %r1, 6;
	shr.u32 	%r65, %r64, 5;
	add.s32 	%r66, %r65, %r64;
	shl.b32 	%r67, %r66, 2;
	add.s32 	%r69, %r22, %r67;
	ld.shared.f32 	%f18, [%r69+124];
	ld.shared.f32 	%f19, [%r69+256];
	add.f32 	%f20, %f18, %f19;
	st.shared.f32 	[%r69+256], %f20;
$L__BB9_18:
	bar.sync 	0;
	setp.gt.u32 	%p9, %r1, 3;
	@%p9 bra 	$L__BB9_20;
	shl.b32 	%r70, %r1, 7;
	shr.u32 	%r71, %r70, 5;
	add.s32 	%r72, %r70, %r71;
	shl.b32 	%r73, %r72, 2;
	add.s32 	%r75, %r22, %r73;
	ld.shared.f32 	%f21, [%r75+256];
	ld.shared.f32 	%f22, [%r75+520];
	add.f32 	%f23, %f21, %f22;
	st.shared.f32 	[%r75+520], %f23;
$L__BB9_20:
	bar.sync 	0;
	setp.gt.u32 	%p10, %r1, 1;
	@%p10 bra 	$L__BB9_22;
	shl.b32 	%r76, %r1, 8;
	shr.u32 	%r77, %r76, 5;
	add.s32 	%r78, %r76, %r77;
	shl.b32 	%r79, %r78, 2;
	add.s32 	%r81, %r22, %r79;
	ld.shared.f32 	%f24, [%r81+520];
	ld.shared.f32 	%f25, [%r81+1048];
	add.f32 	%f26, %f24, %f25;
	st.shared.f32 	[%r81+1048], %f26;
$L__BB9_22:
	bar.sync 	0;
	setp.ne.s32 	%p11, %r1, 0;
	@%p11 bra 	$L__BB9_24;
	ld.shared.f32 	%f27, [_ZZ18scan_conflict_freeILi256EEvPfPKfiS0_E2sh+1048];
	ld.shared.f32 	%f28, [_ZZ18scan_conflict_freeILi256EEvPfPKfiS0_E2sh+2104];
	add.f32 	%f29, %f27, %f28;
	st.shared.f32 	[_ZZ18scan_conflict_freeILi256EEvPfPKfiS0_E2sh+2104], %f29;
$L__BB9_24:
	setp.ne.s32 	%p12, %r1, 0;
	bar.sync 	0;
	@%p12 bra 	$L__BB9_26;
	ld.shared.f32 	%f30, [_ZZ18scan_conflict_freeILi256EEvPfPKfiS0_E2sh+2104];
	cvta.to.global.u64 	%rd8, %rd4;
	mul.wide.u32 	%rd9, %r2, 4;
	add.s64 	%rd10, %rd8, %rd9;
	st.global.f32 	[%rd10], %f30;
$L__BB9_26:
	setp.ne.s32 	%p13, %r1, 0;
	add.s32 	%r13, %r4, 2;
	bar.sync 	0;
	@%p13 bra 	$L__BB9_28;
	ld.shared.f32 	%f31, [_ZZ18scan_conflict_freeILi256EEvPfPKfiS0_E2sh+1048];
	ld.shared.f32 	%f32, [_ZZ18scan_conflict_freeILi256EEvPfPKfiS0_E2sh+1576];
	add.f32 	%f33, %f31, %f32;
	st.shared.f32 	[_ZZ18scan_conflict_freeILi256EEvPfPKfiS0_E2sh+1576], %f33;
$L__BB9_28:
	bar.sync 	0;
	setp.gt.u32 	%p14, %r1, 2;
	@%p14 bra 	$L__BB9_30;
	shl.b32 	%r82, %r13, 6;
	add.s32 	%r83, %r82, -1;
	shr.u32 	%r84, %r83, 5;
	shr.u32 	%r85, %r83, 10;
	add.s32 	%r86, %r84, %r82;
	add.s32 	%r87, %r86, %r85;
	shl.b32 	%r88, %r87, 2;
	add.s32 	%r90, %r22, %r88;
	ld.shared.f32 	%f34, [%r90+-4];
	shr.u32 	%r91, %r82, 5;
	add.s32 	%r92, %r82, %r91;
	shl.b32 	%r93, %r92, 2;
	add.s32 	%r94, %r22, %r93;
	ld.shared.f32 	%f35, [%r94+256];
	add.f32 	%f36, %f34, %f35;
	st.shared.f32 	[%r94+256], %f36;
$L__BB9_30:
	bar.sync 	0;
	setp.gt.u32 	%p15, %r1, 6;
	@%p15 bra 	$L__BB9_32;
	shl.b32 	%r95, %r13, 5;
	add.s32 	%r96, %r95, -1;
	shr.u32 	%r97, %r96, 5;
	shr.u32 	%r98, %r96, 10;
	add.s32 	%r99, %r97, %r95;
	add.s32 	%r100, %r99, %r98;
	shl.b32 	%r101, %r100, 2;
	add.s32 	%r103, %r22, %r101;
	ld.shared.f32 	%f37, [%r103+-4];
	mad.lo.s32 	%r104, %r13, 132, %r22;
	ld.shared.f32 	%f38, [%r104+124];
	add.f32 	%f39, %f37, %f38;
	st.shared.f32 	[%r104+124], %f39;
$L__BB9_32:
	bar.sync 	0;
	setp.gt.u32 	%p16, %r1, 14;
	@%p16 bra 	$L__BB9_34;
	shl.b32 	%r105, %r13, 4;
	add.s32 	%r106, %r105, -1;
	shr.u32 	%r107, %r106, 5;
	shr.u32 	%r108, %r106, 10;
	add.s32 	%r109, %r107, %r105;
	add.s32 	%r110, %r109, %r108;
	shl.b32 	%r111, %r110, 2;
	add.s32 	%r113, %r22, %r111;
	ld.shared.f32 	%f40, [%r113+-4];
	shr.u32 	%r114, %r105, 5;
	add.s32 	%r115, %r114, %r105;
	shl.b32 	%r116, %r115, 2;
	add.s32 	%r117, %r22, %r116;
	ld.shared.f32 	%f41, [%r117+60];
	add.f32 	%f42, %f40, %f41;
	st.shared.f32 	[%r117+60], %f42;
$L__BB9_34:
	bar.sync 	0;
	setp.gt.u32 	%p17, %r1, 30;
	@%p17 bra 	$L__BB9_36;
	shl.b32 	%r118, %r13, 3;
	add.s32 	%r119, %r118, -1;
	shr.u32 	%r120, %r119, 5;
	shr.u32 	%r121, %r119, 10;
	add.s32 	%r122, %r120, %r118;
	add.s32 	%r123, %r122, %r121;
	shl.b32 	%r124, %r123, 2;
	add.s32 	%r126, %r22, %r124;
	ld.shared.f32 	%f43, [%r126+-4];
	shr.u32 	%r127, %r118, 5;
	add.s32 	%r128, %r127, %r118;
	shl.b32 	%r129, %r128, 2;
	add.s32 	%r130, %r22, %r129;
	ld.shared.f32 	%f44, [%r130+28];
	add.f32 	%f45, %f43, %f44;
	st.shared.f32 	[%r130+28], %f45;
$L__BB9_36:
	bar.sync 	0;
	setp.gt.u32 	%p18, %r1, 62;
	@%p18 bra 	$L__BB9_38;
	shl.b32 	%r131, %r13, 2;
	add.s32 	%r132, %r131, -1;
	shr.u32 	%r133, %r132, 5;
	shr.u32 	%r134, %r132, 10;
	add.s32 	%r135, %r133, %r131;
	add.s32 	%r136, %r135, %r134;
	shl.b32 	%r137, %r136, 2;
	add.s32 	%r139, %r22, %r137;
	ld.shared.f32 	%f46, [%r139+-4];
	shr.u32 	%r140, %r131, 5;
	add.s32 	%r141, %r140, %r131;
	shl.b32 	%r142, %r141, 2;
	add.s32 	%r143, %r22, %r142;
	ld.shared.f32 	%f47, [%r143+12];
	add.f32 	%f48, %f46, %f47;
	st.shared.f32 	[%r143+12], %f48;
$L__BB9_38:
	bar.sync 	0;
	setp.gt.u32 	%p19, %r1, 126;
	@%p19 bra 	$L__BB9_40;
	shl.b32 	%r144, %r13, 1;
	add.s32 	%r145, %r144, -1;
	shr.u32 	%r146, %r145, 5;
	shr.u32 	%r147, %r145, 10;
	add.s32 	%r148, %r146, %r144;
	add.s32 	%r149, %r148, %r147;
	shl.b32 	%r150, %r149, 2;
	add.s32 	%r152, %r22, %r150;
	ld.shared.f32 	%f49, [%r152+-4];
	shr.u32 	%r153, %r144, 5;
	add.s32 	%r154, %r153, %r144;
	shl.b32 	%r155, %r154, 2;
	add.s32 	%r156, %r22, %r155;
	ld.shared.f32 	%f50, [%r156+4];
	add.f32 	%f51, %f49, %f50;
	st.shared.f32 	[%r156+4], %f51;
$L__BB9_40:
	bar.sync 	0;
	setp.gt.u32 	%p20, %r1, 254;
	@%p20 bra 	$L__BB9_42;
	ld.shared.f32 	%f52, [%r12+4];
	shr.u32 	%r157, %r13, 5;
	add.s32 	%r158, %r157, %r4;
	shl.b32 	%r159, %r158, 2;
	add.s32 	%r161, %r22, %r159;
	ld.shared.f32 	%f53, [%r161+8];
	add.f32 	%f54, %f52, %f53;
	st.shared.f32 	[%r161+8], %f54;
$L__BB9_42:
	setp.ge.u32 	%p21, %r8, %r14;
	bar.sync 	0;
	cvta.to.global.u64 	%rd11, %rd3;
	add.s64 	%rd2, %rd11, %rd7;
	@%p21 bra 	$L__BB9_44;
	ld.shared.f32 	%f55, [%r9];
	st.global.f32 	[%rd2], %f55;
$L__BB9_44:
	setp.ge.u32 	%p22, %r10, %r14;
	@%p22 bra 	$L__BB9_46;
	ld.shared.f32 	%f56, [%r11+4];
	st.global.f32 	[%rd2+4], %f56;
$L__BB9_46:
	ret;

}
	// .globl	_Z26scan_conflict_free_swizzleILi256EEvPfPKfiS0_
.visible .entry _Z26scan_conflict_free_swizzleILi256EEvPfPKfiS0_(
	.param .u64 .ptr .align 1 _Z26scan_conflict_free_swizzleILi256EEvPfPKfiS0__param_0,
	.param .u64 .ptr .align 1 _Z26scan_conflict_free_swizzleILi256EEvPfPKfiS0__param_1,
	.param .u32 _Z26scan_conflict_free_swizzleILi256EEvPfPKfiS0__param_2,
	.param .u64 .ptr .align 1 _Z26scan_conflict_free_swizzleILi256EEvPfPKfiS0__param_3
)
{
	.reg .pred 	%p<23>;
	.reg .b32 	%r<181>;
	.reg .b32 	%f<57>;
	.reg .b64 	%rd<13>;
	// demoted variable
	.shared .align 4 .b8 _ZZ26scan_conflict_free_swizzleILi256EEvPfPKfiS0_E2sh[2048];
	ld.param.u64 	%rd3, [_Z26scan_conflict_free_swizzleILi256EEvPfPKfiS0__param_0];
	ld.param.u64 	%rd5, [_Z26scan_conflict_free_swizzleILi256EEvPfPKfiS0__param_1];
	ld.param.u32 	%r11, [_Z26scan_conflict_free_swizzleILi256EEvPfPKfiS0__param_2];
	ld.param.u64 	%rd4, [_Z26scan_conflict_free_swizzleILi256EEvPfPKfiS0__param_3];
	cvta.to.global.u64 	%rd6, %rd5;
	mov.u32 	%r1, %tid.x;
	mov.u32 	%r2, %ctaid.x;
	mov.u32 	%r12, %ntid.x;
	mul.lo.s32 	%r3, %r2, %r12;
	add.s32 	%r13, %r3, %r1;
	shl.b32 	%r4, %r1, 1;
	shr.u32 	%r14, %r1, 4;
	xor.b32  	%r15, %r4, %r14;
	or.b32  	%r5, %r4, 1;
	shl.b32 	%r6, %r13, 1;
	setp.ge.u32 	%p1, %r6, %r11;
	mul.wide.u32 	%rd7, %r6, 4;
	add.s64 	%rd1, %rd6, %rd7;
	shl.b32 	%r16, %r15, 2;
	mov.u32 	%r17, _ZZ26scan_conflict_free_swizzleILi256EEvPfPKfiS0_E2sh;
	add.s32 	%r7, %r17, %r16;
	@%p1 bra 	$L__BB10_2;
	ld.global.f32 	%f1, [%rd1];
	st.shared.f32 	[%r7], %f1;
	bra.uni 	$L__BB10_3;
$L__BB10_2:
	mov.b32 	%r18, 0;
	st.shared.u32 	[%r7], %r18;
$L__BB10_3:
	shl.b32 	%r19, %r3, 1;
	add.s32 	%r8, %r5, %r19;
	setp.ge.u32 	%p2, %r8, %r11;
	shr.u32 	%r20, %r5, 5;
	xor.b32  	%r21, %r20, %r5;
	shl.b32 	%r22, %r21, 2;
	add.s32 	%r9, %r17, %r22;
	@%p2 bra 	$L__BB10_5;
	ld.global.f32 	%f2, [%rd1+4];
	st.shared.f32 	[%r9], %f2;
	bra.uni 	$L__BB10_6;
$L__BB10_5:
	mov.b32 	%r24, 0;
	st.shared.u32 	[%r9], %r24;
$L__BB10_6:
	bar.sync 	0;
	setp.gt.u32 	%p3, %r1, 255;
	@%p3 bra 	$L__BB10_8;
	ld.shared.f32 	%f3, [%r7];
	ld.shared.f32 	%f4, [%r9];
	add.f32 	%f5, %f3, %f4;
	st.shared.f32 	[%r9], %f5;
$L__BB10_8:
	bar.sync 	0;
	setp.gt.u32 	%p4, %r1, 127;
	@%p4 bra 	$L__BB10_10;
	shl.b32 	%r25, %r1, 2;
	or.b32  	%r26, %r25, 3;
	add.s32 	%r27, %r5, %r4;
	shr.u32 	%r28, %r27, 5;
	xor.b32  	%r29, %r28, %r27;
	shl.b32 	%r30, %r29, 2;
	add.s32 	%r32, %r17, %r30;
	ld.shared.f32 	%f6, [%r32];
	shr.u32 	%r33, %r25, 5;
	xor.b32  	%r34, %r33, %r26;
	shl.b32 	%r35, %r34, 2;
	add.s32 	%r36, %r17, %r35;
	ld.shared.f32 	%f7, [%r36];
	add.f32 	%f8, %f6, %f7;
	st.shared.f32 	[%r36], %f8;
$L__BB10_10:
	bar.sync 	0;
	setp.gt.u32 	%p5, %r1, 63;
	@%p5 bra 	$L__BB10_12;
	shl.b32 	%r37, %r1, 3;
	or.b32  	%r38, %r37, 7;
	or.b32  	%r39, %r37, 3;
	shr.u32 	%r40, %r37, 5;
	xor.b32  	%r41, %r40, %r39;
	shl.b32 	%r42, %r41, 2;
	add.s32 	%r44, %r17, %r42;
	ld.shared.f32 	%f9, [%r44];
	xor.b32  	%r45, %r40, %r38;
	shl.b32 	%r46, %r45, 2;
	add.s32 	%r47, %r17, %r46;
	ld.shared.f32 	%f10, [%r47];
	add.f32 	%f11, %f9, %f10;
	st.shared.f32 	[%r47], %f11;
$L__BB10_12:
	bar.sync 	0;
	setp.gt.u32 	%p6, %r1, 31;
	@%p6 bra 	$L__BB10_14;
	shl.b32 	%r48, %r1, 4;
	or.b32  	%r49, %r48, 15;
	or.b32  	%r50, %r48, 7;
	shr.u32 	%r51, %r48, 5;
	xor.b32  	%r52, %r51, %r50;
	shl.b32 	%r53, %r52, 2;
	add.s32 	%r55, %r17, %r53;
	ld.shared.f32 	%f12, [%r55];
	xor.b32  	%r56, %r51, %r49;
	shl.b32 	%r57, %r56, 2;
	add.s32 	%r58, %r17, %r57;
	ld.shared.f32 	%f13, [%r58];
	add.f32 	%f14, %f12, %f13;
	st.shared.f32 	[%r58], %f14;
$L__BB10_14:
	bar.sync 	0;
	setp.gt.u32 	%p7, %r1, 15;
	@%p7 bra 	$L__BB10_16;
	shl.b32 	%r59, %r1, 5;
	or.b32  	%r60, %r59, 31;
	or.b32  	%r61, %r59, 15;
	xor.b32  	%r62, %r1, %r61;
	shl.b32 	%r63, %r62, 2;
	add.s32 	%r65, %r17, %r63;
	ld.shared.f32 	%f15, [%r65];
	xor.b32  	%r66, %r1, %r60;
	shl.b32 	%r67, %r66, 2;
	add.s32 	%r68, %r17, %r67;
	ld.shared.f32 	%f16, [%r68];
	add.f32 	%f17, %f15, %f16;
	st.shared.f32 	[%r68], %f17;
$L__BB10_16:
	bar.sync 	0;
	setp.gt.u32 	%p8, %r1, 7;
	@%p8 bra 	$L__BB10_18;
	shl.b32 	%r69, %r1, 6;
	or.b32  	%r70, %r69, 63;
	or.b32  	%r71, %r69, 31;
	shr.u32 	%r72, %r69, 5;
	xor.b32  	%r73, %r72, %r71;
	shl.b32 	%r74, %r73, 2;
	add.s32 	%r76, %r17, %r74;
	ld.shared.f32 	%f18, [%r76];
	shr.u32 	%r77, %r70, 5;
	xor.b32  	%r78, %r77, %r70;
	shl.b32 	%r79, %r78, 2;
	add.s32 	%r80, %r17, %r79;
	ld.shared.f32 	%f19, [%r80];
	add.f32 	%f20, %f18, %f19;
	st.shared.f32 	[%r80], %f20;
$L__BB10_18:
	bar.sync 	0;
	setp.gt.u32 	%p9, %r1, 3;
	@%p9 bra 	$L__BB10_20;
	shl.b32 	%r81, %r1, 7;
	or.b32  	%r82, %r81, 127;
	or.b32  	%r83, %r81, 63;
	shr.u32 	%r84, %r83, 5;
	xor.b32  	%r85, %r84, %r83;
	shl.b32 	%r86, %r85, 2;
	add.s32 	%r88, %r17, %r86;
	ld.shared.f32 	%f21, [%r88];
	shr.u32 	%r89, %r82, 5;
	xor.b32  	%r90, %r89, %r82;
	shl.b32 	%r91, %r90, 2;
	add.s32 	%r92, %r17, %r91;
	ld.shared.f32 	%f22, [%r92];
	add.f32 	%f23, %f21, %f22;
	st.shared.f32 	[%r92], %f23;
$L__BB10_20:
	bar.sync 	0;
	setp.gt.u32 	%p10, %r1, 1;
	@%p10 bra 	$L__BB10_22;
	shl.b32 	%r93, %r1, 8;
	or.b32  	%r94, %r93, 255;
	or.b32  	%r95, %r93, 127;
	shr.u32 	%r96, %r95, 5;
	xor.b32  	%r97, %r96, %r95;
	shl.b32 	%r98, %r97, 2;
	add.s32 	%r100, %r17, %r98;
	ld.shared.f32 	%f24, [%r100];
	shr.u32 	%r101, %r94, 5;
	xor.b32  	%r102, %r101, %r94;
	shl.b32 	%r103, %r102, 2;
	add.s32 	%r104, %r17, %r103;
	ld.shared.f32 	%f25, [%r104];
	add.f32 	%f26, %f24, %f25;
	st.shared.f32 	[%r104], %f26;
$L__BB10_22:
	bar.sync 	0;
	setp.ne.s32 	%p11, %r1, 0;
	@%p11 bra 	$L__BB10_24;
	ld.shared.f32 	%f27, [_ZZ26scan_conflict_free_swizzleILi256EEvPfPKfiS0_E2sh+992];
	ld.shared.f32 	%f28, [_ZZ26scan_conflict_free_swizzleILi256EEvPfPKfiS0_E2sh+1984];
	add.f32 	%f29, %f27, %f28;
	st.shared.f32 	[_ZZ26scan_conflict_free_swizzleILi256EEvPfPKfiS0_E2sh+1984], %f29;
$L__BB10_24:
	setp.ne.s32 	%p12, %r1, 0;
	bar.sync 	0;
	@%p12 bra 	$L__BB10_26;
	ld.shared.f32 	%f30, [_ZZ26scan_conflict_free_swizzleILi256EEvPfPKfiS0_E2sh+1984];
	cvta.to.global.u64 	%rd8, %rd4;
	mul.wide.u32 	%rd9, %r2, 4;
	add.s64 	%rd10, %rd8, %rd9;
	st.global.f32 	[%rd10], %f30;
$L__BB10_26:
	setp.ne.s32 	%p13, %r1, 0;
	add.s32 	%r10, %r4, 2;
	bar.sync 	0;
	@%p13 bra 	$L__BB10_28;
	ld.shared.f32 	%f31, [_ZZ26scan_conflict_free_swizzleILi256EEvPfPKfiS0_E2sh+992];
	ld.shared.f32 	%f32, [_ZZ26scan_conflict_free_swizzleILi256EEvPfPKfiS0_E2sh+1488];
	add.f32 	%f33, %f31, %f32;
	st.shared.f32 	[_ZZ26scan_conflict_free_swizzleILi256EEvPfPKfiS0_E2sh+1488], %f33;
$L__BB10_28:
	bar.sync 	0;
	setp.gt.u32 	%p14, %r1, 2;
	@%p14 bra 	$L__BB10_30;
	shl.b32 	%r105, %r10, 6;
	or.b32  	%r106, %r105, 63;
	add.s32 	%r107, %r105, -1;
	shr.u32 	%r108, %r107, 5;
	xor.b32  	%r109, %r108, %r107;
	shl.b32 	%r110, %r109, 2;
	add.s32 	%r112, %r17, %r110;
	ld.shared.f32 	%f34, [%r112];
	shr.u32 	%r113, %r106, 5;
	xor.b32  	%r114, %r113, %r106;
	shl.b32 	%r115, %r114, 2;
	add.s32 	%r116, %r17, %r115;
	ld.shared.f32 	%f35, [%r116];
	add.f32 	%f36, %f34, %f35;
	st.shared.f32 	[%r116], %f36;
$L__BB10_30:
	bar.sync 	0;
	setp.gt.u32 	%p15, %r1, 6;
	@%p15 bra 	$L__BB10_32;
	shl.b32 	%r117, %r10, 5;
	or.b32  	%r118, %r117, 31;
	add.s32 	%r119, %r117, -1;
	shr.u32 	%r120, %r119, 5;
	xor.b32  	%r121, %r120, %r119;
	shl.b32 	%r122, %r121, 2;
	add.s32 	%r124, %r17, %r122;
	ld.shared.f32 	%f37, [%r124];
	xor.b32  	%r125, %r10, %r118;
	shl.b32 	%r126, %r125, 2;
	add.s32 	%r127, %r17, %r126;
	ld.shared.f32 	%f38, [%r127];
	add.f32 	%f39, %f37, %f38;
	st.shared.f32 	[%r127], %f39;
$L__BB10_32:
	bar.sync 	0;
	setp.gt.u32 	%p16, %r1, 14;
	@%p16 bra 	$L__BB10_34;
	shl.b32 	%r128, %r10, 4;
	or.b32  	%r129, %r128, 15;
	add.s32 	%r130, %r128, -1;
	shr.u32 	%r131, %r130, 5;
	xor.b32  	%r132, %r131, %r130;
	shl.b32 	%r133, %r132, 2;
	add.s32 	%r135, %r17, %r133;
	ld.shared.f32 	%f40, [%r135];
	shr.u32 	%r136, %r128, 5;
	xor.b32  	%r137, %r136, %r129;
	shl.b32 	%r138, %r137, 2;
	add.s32 	%r139, %r17, %r138;
	ld.shared.f32 	%f41, [%r139];
	add.f32 	%f42, %f40, %f41;
	st.shared.f32 	[%r139], %f42;
$L__BB10_34:
	bar.sync 	0;
	setp.gt.u32 	%p17, %r1, 30;
	@%p17 bra 	$L__BB10_36;
	shl.b32 	%r140, %r10, 3;
	or.b32  	%r141, %r140, 7;
	add.s32 	%r142, %r140, -1;
	shr.u32 	%r143, %r142, 5;
	xor.b32  	%r144, %r143, %r142;
	shl.b32 	%r145, %r144, 2;
	add.s32 	%r147, %r17, %r145;
	ld.shared.f32 	%f43, [%r147];
	shr.u32 	%r148, %r140, 5;
	xor.b32  	%r149, %r148, %r141;
	shl.b32 	%r150, %r149, 2;
	add.s32 	%r151, %r17, %r150;
	ld.shared.f32 	%f44, [%r151];
	add.f32 	%f45, %f43, %f44;
	st.shared.f32 	[%r151], %f45;
$L__BB10_36:
	bar.sync 	0;
	setp.gt.u32 	%p18, %r1, 62;
	@%p18 bra 	$L__BB10_38;
	shl.b32 	%r152, %r10, 2;
	or.b32  	%r153, %r152, 3;
	add.s32 	%r154, %r152, -1;
	shr.u32 	%r155, %r154, 5;
	xor.b32  	%r156, %r155, %r154;
	shl.b32 	%r157, %r156, 2;
	add.s32 	%r159, %r17, %r157;
	ld.shared.f32 	%f46, [%r159];
	shr.u32 	%r160, %r152, 5;
	xor.b32  	%r161, %r160, %r153;
	shl.b32 	%r162, %r161, 2;
	add.s32 	%r163, %r17, %r162;
	ld.shared.f32 	%f47, [%r163];
	add.f32 	%f48, %f46, %f47;
	st.shared.f32 	[%r163], %f48;
$L__BB10_38:
	bar.sync 	0;
	setp.gt.u32 	%p19, %r1, 126;
	@%p19 bra 	$L__BB10_40;
	shl.b32 	%r164, %r10, 1;
	or.b32  	%r165, %r164, 1;
	add.s32 	%r166, %r164, -1;
	shr.u32 	%r167, %r166, 5;
	xor.b32  	%r168, %r167, %r166;
	shl.b32 	%r169, %r168, 2;
	add.s32 	%r171, %r17, %r169;
	ld.shared.f32 	%f49, [%r171];
	shr.u32 	%r172, %r164, 5;
	xor.b32  	%r173, %r172, %r165;
	shl.b32 	%r174, %r173, 2;
	add.s32 	%r175, %r17, %r174;
	ld.shared.f32 	%f50, [%r175];
	add.f32 	%f51, %f49, %f50;
	st.shared.f32 	[%r175], %f51;
$L__BB10_40:
	bar.sync 	0;
	setp.gt.u32 	%p20, %r1, 254;
	@%p20 bra 	$L__BB10_42;
	ld.shared.f32 	%f52, [%r9];
	shr.u32 	%r176, %r10, 5;
	xor.b32  	%r177, %r176, %r10;
	shl.b32 	%r178, %r177, 2;
	add.s32 	%r180, %r17, %r178;
	ld.shared.f32 	%f53, [%r180];
	add.f32 	%f54, %f52, %f53;
	st.shared.f32 	[%r180], %f54;
$L__BB10_42:
	setp.ge.u32 	%p21, %r6, %r11;
	bar.sync 	0;
	cvta.to.global.u64 	%rd11, %rd3;
	add.s64 	%rd2, %rd11, %rd7;
	@%p21 bra 	$L__BB10_44;
	ld.shared.f32 	%f55, [%r7];
	st.global.f32 	[%rd2], %f55;
$L__BB10_44:
	setp.ge.u32 	%p22, %r8, %r11;
	@%p22 bra 	$L__BB10_46;
	ld.shared.f32 	%f56, [%r9];
	st.global.f32 	[%rd2+4], %f56;
$L__BB10_46:
	ret;

}
	// .globl	_ZN3cub18CUB_300001_SM_10006detail11EmptyKernelIvEEvv
.visible .entry _ZN3cub18CUB_300001_SM_10006detail11EmptyKernelIvEEvv()
{


	ret;

}
	// .globl	_ZN3cub18CUB_300001_SM_10006detail8for_each13static_kernelINS2_12policy_hub_t12policy_500_tEmN6thrust24THRUST_300001_SM_1000_NS8cuda_cub20__uninitialized_fill7functorINS7_10device_ptrIfEEfEEEEvT0_T1_
.visible .entry _ZN3cub18CUB_300001_SM_10006detail8for_each13static_kernelINS2_12policy_hub_t12policy_500_tEmN6thrust24THRUST_300001_SM_1000_NS8cuda_cub20__uninitialized_fill7functorINS7_10device_ptrIfEEfEEEEvT0_T1_(
	.param .u64 _ZN3cub18CUB_300001_SM_10006detail8for_each13static_kernelINS2_12policy_hub_t12policy_500_tEmN6thrust24THRUST_300001_SM_1000_NS8cuda_cub20__uninitialized_fill7functorINS7_10device_ptrIfEEfEEEEvT0_T1__param_0,
	.param .align 8 .b8 _ZN3cub18CUB_300001_SM_10006detail8for_each13static_kernelINS2_12policy_hub_t12policy_500_tEmN6thrust24THRUST_300001_SM_1000_NS8cuda_cub20__uninitialized_fill7functorINS7_10device_ptrIfEEfEEEEvT0_T1__param_1[16]
)
.maxntid 256
{
	.reg .pred 	%p<4>;
	.reg .b16 	%rs<5>;
	.reg .b32 	%r<10>;
	.reg .b32 	%f<3>;
	.reg .b64 	%rd<16>;

	ld.param.f32 	%f2, [_ZN3cub18CUB_300001_SM_10006detail8for_each13static_kernelINS2_12policy_hub_t12policy_500_tEmN6thrust24THRUST_300001_SM_1000_NS8cuda_cub20__uninitialized_fill7functorINS7_10device_ptrIfEEfEEEEvT0_T1__param_1+8];
	ld.param.u64 	%rd4, [_ZN3cub18CUB_300001_SM_10006detail8for_each13static_kernelINS2_12policy_hub_t12policy_500_tEmN6thrust24THRUST_300001_SM_1000_NS8cuda_cub20__uninitialized_fill7functorINS7_10device_ptrIfEEfEEEEvT0_T1__param_1];
	ld.param.u64 	%rd5, [_ZN3cub18CUB_300001_SM_10006detail8for_each13static_kernelINS2_12policy_hub_t12policy_500_tEmN6thrust24THRUST_300001_SM_1000_NS8cuda_cub20__uninitialized_fill7functorINS7_10device_ptrIfEEfEEEEvT0_T1__param_0];
	mov.u32 	%r7, %ctaid.x;
	mul.wide.u32 	%rd1, %r7, 512;
	sub.s64 	%rd2, %rd5, %rd1;
	setp.lt.u64 	%p1, %rd2, 512;
	@%p1 bra 	$L__BB12_2;
	mov.u32 	%r9, %tid.x;
	cvta.to.global.u64 	%rd11, %rd4;
	cvt.u64.u32 	%rd12, %r9;
	add.s64 	%rd13, %rd1, %rd12;
	shl.b64 	%rd14, %rd13, 2;
	add.s64 	%rd15, %rd11, %rd14;
	st.global.f32 	[%rd15], %f2;
	st.global.f32 	[%rd15+1024], %f2;
	bra.uni 	$L__BB12_6;
$L__BB12_2:
	cvta.to.global.u64 	%rd6, %rd4;
	mov.u32 	%r1, %tid.x;
	cvt.u64.u32 	%rd7, %r1;
	setp.le.u64 	%p2, %rd2, %rd7;
	add.s64 	%rd8, %rd1, %rd7;
	shl.b64 	%rd9, %rd8, 2;
	add.s64 	%rd3, %rd6, %rd9;
	@%p2 bra 	$L__BB12_4;
	st.global.f32 	[%rd3], %f2;
$L__BB12_4:
	add.s32 	%r8, %r1, 256;
	cvt.u64.u32 	%rd10, %r8;
	setp.le.u64 	%p3, %rd2, %rd10;
	@%p3 bra 	$L__BB12_6;
	st.global.f32 	[%rd3+1024], %f2;
$L__BB12_6:
	ret;

}
	// .globl	_ZN3cub18CUB_300001_SM_10006detail8for_each13static_kernelINS2_12policy_hub_t12policy_500_tElN6thrust24THRUST_300001_SM_1000_NS8cuda_cub10__tabulate7functorINS7_6detail15normal_iteratorINS7_10device_ptrIfEEEENS7_6system6detail7generic6detail22compute_sequence_valueIivEElEEEEvT0_T1_
.visible .entry _ZN3cub18CUB_300001_SM_10006detail8for_each13static_kernelINS2_12policy_hub_t12policy_500_tElN6thrust24THRUST_300001_SM_1000_NS8cuda_cub10__tabulate7functorINS7_6detail15normal_iteratorINS7_10device_ptrIfEEEENS7_6system6detail7generic6detail22compute_sequence_valueIivEElEEEEvT0_T1_(
	.param .u64 _ZN3cub18CUB_300001_SM_10006detail8for_each13static_kernelINS2_12policy_hub_t12policy_500_tElN6thrust24THRUST_300001_SM_1000_NS8cuda_cub10__tabulate7functorINS7_6detail15normal_iteratorINS7_10device_ptrIfEEEENS7_6system6detail7generic6detail22compute_sequence_valueIivEElEEEEvT0_T1__param_0,
	.param .align 8 .b8 _ZN3cub18CUB_300001_SM_10006detail8for_each13static_kernelINS2_12policy_hub_t12policy_500_tElN6thrust24THRUST_300001_SM_1000_NS8cuda_cub10__tabulate7functorINS7_6detail15normal_iteratorINS7_10device_ptrIfEEEENS7_6system6detail7generic6detail22compute_sequence_valueIivEElEEEEvT0_T1__param_1[16]
)
.maxntid 256
{
	.reg .pred 	%p<4>;
	.reg .b32 	%r<18>;
	.reg .b32 	%f<5>;
	.reg .b64 	%rd<20>;

	ld.param.u64 	%rd7, [_ZN3cub18CUB_300001_SM_10006detail8for_each13static_kernelINS2_12policy_hub_t12policy_500_tElN6thrust24THRUST_300001_SM_1000_NS8cuda_cub10__tabulate7functorINS7_6detail15normal_iteratorINS7_10device_ptrIfEEEENS7_6system6detail7generic6detail22compute_sequence_valueIivEElEEEEvT0_T1__param_1];
	ld.param.u64 	%rd8, [_ZN3cub18CUB_300001_SM_10006detail8for_each13static_kernelINS2_12policy_hub_t12policy_500_tElN6thrust24THRUST_300001_SM_1000_NS8cuda_cub10__tabulate7functorINS7_6detail15normal_iteratorINS7_10device_ptrIfEEEENS7_6system6detail7generic6detail22compute_sequence_valueIivEElEEEEvT0_T1__param_0];
	ld.param.v2.u32 	{%r3, %r4}, [_ZN3cub18CUB_300001_SM_10006detail8for_each13static_kernelINS2_12policy_hub_t12policy_500_tElN6thrust24THRUST_300001_SM_1000_NS8cuda_cub10__tabulate7functorINS7_6detail15normal_iteratorINS7_10device_ptrIfEEEENS7_6system6detail7generic6detail22compute_sequence_valueIivEElEEEEvT0_T1__param_1+8];
	mov.u32 	%r5, %ctaid.x;
	mul.wide.u32 	%rd1, %r5, 512;
	sub.s64 	%rd2, %rd8, %rd1;
	setp.lt.s64 	%p1, %rd2, 512;
	@%p1 bra 	$L__BB13_2;
	mov.u32 	%r13, %tid.x;
	cvta.to.global.u64 	%rd15, %rd7;
	cvt.u64.u32 	%rd16, %r13;
	add.s64 	%rd17, %rd1, %rd16;
	cvt.u32.u64 	%r14, %rd17;
	mad.lo.s32 	%r15, %r4, %r14, %r3;
	cvt.rn.f32.s32 	%f3, %r15;
	shl.b64 	%rd18, %rd17, 2;
	add.s64 	%rd19, %rd15, %rd18;
	st.global.f32 	[%rd19], %f3;
	add.s32 	%r16, %r14, 256;
	mad.lo.s32 	%r17, %r4, %r16, %r3;
	cvt.rn.f32.s32 	%f4, %r17;
	st.global.f32 	[%rd19+1024], %f4;
	bra.uni 	$L__BB13_6;
$L__BB13_2:
	cvta.to.global.u64 	%rd3, %rd7;
	mov.u32 	%r6, %tid.x;
	cvt.s64.s32 	%rd4, %rd2;
	cvt.u64.u32 	%rd5, %r6;
	setp.le.s64 	%p2, %rd4, %rd5;
	@%p2 bra 	$L__BB13_4;
	add.s64 	%rd9, %rd1, %rd5;
	cvt.u32.u64 	%r7, %rd9;
	mad.lo.s32 	%r8, %r4, %r7, %r3;
	cvt.rn.f32.s32 	%f1, %r8;
	shl.b64 	%rd10, %rd9, 2;
	add.s64 	%rd11, %rd3, %rd10;
	st.global.f32 	[%rd11], %f1;
$L__BB13_4:
	cvt.u32.u64 	%r9, %rd5;
	add.s32 	%r10, %r9, 256;
	cvt.u64.u32 	%rd6, %r10;
	setp.le.s64 	%p3, %rd4, %rd6;
	@%p3 bra 	$L__BB13_6;
	add.s64 	%rd12, %rd1, %rd6;
	shl.b64 	%rd13, %rd12, 2;
	cvt.u32.u64 	%r11, %rd12;
	mad.lo.s32 	%r12, %r4, %r11, %r3;
	cvt.rn.f32.s32 	%f2, %r12;
	add.s64 	%rd14, %rd13, %rd3;
	st.global.f32 	[%rd14], %f2;
$L__BB13_6:
	ret;

}
	// .globl	_ZN3cub18CUB_300001_SM_10006detail8for_each13static_kernelINS2_12policy_hub_t12policy_500_tElN6thrust24THRUST_300001_SM_1000_NS8cuda_cub6__fill7functorINS7_6detail15normal_iteratorINS7_10device_ptrIfEEEEiEEEEvT0_T1_
.visible .entry _ZN3cub18CUB_300001_SM_10006detail8for_each13static_kernelINS2_12policy_hub_t12policy_500_tElN6thrust24THRUST_300001_SM_1000_NS8cuda_cub6__fill7functorINS7_6detail15normal_iteratorINS7_10device_ptrIfEEEEiEEEEvT0_T1_(
	.param .u64 _ZN3cub18CUB_300001_SM_10006detail8for_each13static_kernelINS2_12policy_hub_t12policy_500_tElN6thrust24THRUST_300001_SM_1000_NS8cuda_cub6__fill7functorINS7_6detail15normal_iteratorINS7_10device_ptrIfEEEEiEEEEvT0_T1__param_0,
	.param .align 8 .b8 _ZN3cub18CUB_300001_SM_10006detail8for_each13static_kernelINS2_12policy_hub_t12policy_500_tElN6thrust24THRUST_300001_SM_1000_NS8cuda_cub6__fill7functorINS7_6detail15normal_iteratorINS7_10device_ptrIfEEEEiEEEEvT0_T1__param_1[16]
)
.maxntid 256
{
	.reg .pred 	%p<4>;
	.reg .b16 	%rs<5>;
	.reg .b32 	%r<11>;
	.reg .b32 	%f<3>;
	.reg .b64 	%rd<17>;

	ld.param.u32 	%r2, [_ZN3cub18CUB_300001_SM_10006detail8for_each13static_kernelINS2_12policy_hub_t12policy_500_tElN6thrust24THRUST_300001_SM_1000_NS8cuda_cub6__fill7functorINS7_6detail15normal_iteratorINS7_10device_ptrIfEEEEiEEEEvT0_T1__param_1+8];
	ld.param.u64 	%rd5, [_ZN3cub18CUB_300001_SM_10006detail8for_each13static_kernelINS2_12policy_hub_t12policy_500_tElN6thrust24THRUST_300001_SM_1000_NS8cuda_cub6__fill7functorINS7_6detail15normal_iteratorINS7_10device_ptrIfEEEEiEEEEvT0_T1__param_1];
	ld.param.u64 	%rd6, [_ZN3cub18CUB_300001_SM_10006detail8for_each13static_kernelINS2_12policy_hub_t12policy_500_tElN6thrust24THRUST_300001_SM_1000_NS8cuda_cub6__fill7functorINS7_6detail15normal_iteratorINS7_10device_ptrIfEEEEiEEEEvT0_T1__param_0];
	mov.u32 	%r8, %ctaid.x;
	mul.wide.u32 	%rd1, %r8, 512;
	sub.s64 	%rd2, %rd6, %rd1;
	setp.lt.s64 	%p1, %rd2, 512;
	@%p1 bra 	$L__BB14_2;
	cvt.rn.f32.s32 	%f2, %r2;
	mov.u32 	%r10, %tid.x;
	cvta.to.global.u64 	%rd12, %rd5;
	cvt.u64.u32 	%rd13, %r10;
	add.s64 	%rd14, %rd1, %rd13;
	shl.b64 	%rd15, %rd14, 2;
	add.s64 	%rd16, %rd12, %rd15;
	st.global.f32 	[%rd16], %f2;
	st.global.f32 	[%rd16+1024], %f2;
	bra.uni 	$L__BB14_6;
$L__BB14_2:
	cvta.to.global.u64 	%rd7, %rd5;
	mov.u32 	%r1, %tid.x;
	cvt.s64.s32 	%rd3, %rd2;
	cvt.rn.f32.s32 	%f1, %r2;
	cvt.u64.u32 	%rd8, %r1;
	setp.le.s64 	%p2, %rd3, %rd8;
	add.s64 	%rd9, %rd1, %rd8;
	shl.b64 	%rd10, %rd9, 2;
	add.s64 	%rd4, %rd7, %rd10;
	@%p2 bra 	$L__BB14_4;
	st.global.f32 	[%rd4], %f1;
$L__BB14_4:
	add.s32 	%r9, %r1, 256;
	cvt.u64.u32 	%rd11, %r9;
	setp.le.s64 	%p3, %rd3, %rd11;
	@%p3 bra 	$L__BB14_6;
	st.global.f32 	[%rd4+1024], %f1;
$L__BB14_6:
	ret;

}
	// .globl	_ZN3cub18CUB_300001_SM_10006detail8for_each13static_kernelINS2_12policy_hub_t12policy_500_tElN6thrust24THRUST_300001_SM_1000_NS8cuda_cub10__tabulate7functorINS7_6detail15normal_iteratorINS7_10device_ptrIfEEEENS7_6system6detail7generic6detail22compute_sequence_valueIfvEElEEEEvT0_T1_
.visible .entry _ZN3cub18CUB_300001_SM_10006detail8for_each13static_kernelINS2_12policy_hub_t12policy_500_tElN6thrust24THRUST_300001_SM_1000_NS8cuda_cub10__tabulate7functorINS7_6detail15normal_iteratorINS7_10device_ptrIfEEEENS7_6system6detail7generic6detail22compute_sequence_valueIfvEElEEEEvT0_T1_(
	.param .u64 _ZN3cub18CUB_300001_SM_10006detail8for_each13static_kernelINS2_12policy_hub_t12policy_500_tElN6thrust24THRUST_300001_SM_1000_NS8cuda_cub10__tabulate7functorINS7_6detail15normal_iteratorINS7_10device_ptrIfEEEENS7_6system6detail7generic6detail22compute_sequence_valueIfvEElEEEEvT0_T1__param_0,
	.param .align 8 .b8 _ZN3cub18CUB_300001_SM_10006detail8for_each13static_kernelINS2_12policy_hub_t12policy_500_tElN6thrust24THRUST_300001_SM_1000_NS8cuda_cub10__tabulate7functorINS7_6detail15normal_iteratorINS7_10device_ptrIfEEEENS7_6system6detail7generic6detail22compute_sequence_valueIfvEElEEEEvT0_T1__param_1[16]
)
.maxntid 256
{
	.reg .pred 	%p<4>;
	.reg .b32 	%r<6>;
	.reg .b32 	%f<13>;
	.reg .b64 	%rd<21>;

	ld.param.u64 	%rd7, [_ZN3cub18CUB_300001_SM_10006detail8for_each13static_kernelINS2_12policy_hub_t12policy_500_tElN6thrust24THRUST_300001_SM_1000_NS8cuda_cub10__tabulate7functorINS7_6detail15normal_iteratorINS7_10device_ptrIfEEEENS7_6system6detail7generic6detail22compute_sequence_valueIfvEElEEEEvT0_T1__param_1];
	ld.param.u64 	%rd8, [_ZN3cub18CUB_300001_SM_10006detail8for_each13static_kernelINS2_12policy_hub_t12policy_500_tElN6thrust24THRUST_300001_SM_1000_NS8cuda_cub10__tabulate7functorINS7_6detail15normal_iteratorINS7_10device_ptrIfEEEENS7_6system6detail7generic6detail22compute_sequence_valueIfvEElEEEEvT0_T1__param_0];
	ld.param.v2.f32 	{%f3, %f4}, [_ZN3cub18CUB_300001_SM_10006detail8for_each13static_kernelINS2_12policy_hub_t12policy_500_tElN6thrust24THRUST_300001_SM_1000_NS8cuda_cub10__tabulate7functorINS7_6detail15normal_iteratorINS7_10device_ptrIfEEEENS7_6system6detail7generic6detail22compute_sequence_valueIfvEElEEEEvT0_T1__param_1+8];
	mov.u32 	%r1, %ctaid.x;
	mul.wide.u32 	%rd1, %r1, 512;
	sub.s64 	%rd2, %rd8, %rd1;
	setp.lt.s64 	%p1, %rd2, 512;
	@%p1 bra 	$L__BB15_2;
	mov.u32 	%r5, %tid.x;
	cvta.to.global.u64 	%rd15, %rd7;
	cvt.u64.u32 	%rd16, %r5;
	add.s64 	%rd17, %rd1, %rd16;
	cvt.rn.f32.u64 	%f9, %rd17;
	fma.rn.f32 	%f10, %f4, %f9, %f3;
	shl.b64 	%rd18, %rd17, 2;
	add.s64 	%rd19, %rd15, %rd18;
	st.global.f32 	[%rd19], %f10;
	add.s64 	%rd20, %rd17, 256;
	cvt.rn.f32.u64 	%f11, %rd20;
	fma.rn.f32 	%f12, %f4, %f11, %f3;
	st.global.f32 	[%rd19+1024], %f12;
	bra.uni 	$L__BB15_6;
$L__BB15_2:
	cvta.to.global.u64 	%rd3, %rd7;
	mov.u32 	%r2, %tid.x;
	cvt.s64.s32 	%rd4, %rd2;
	cvt.u64.u32 	%rd5, %r2;
	setp.le.s64 	%p2, %rd4, %rd5;
	@%p2 bra 	$L__BB15_4;
	add.s64 	%rd9, %rd1, %rd5;
	cvt.rn.f32.u64 	%f5, %rd9;
	fma.rn.f32 	%f6, %f4, %f5, %f3;
	shl.b64 	%rd10, %rd9, 2;
	add.s64 	%rd11, %rd3, %rd10;
	st.global.f32 	[%rd11], %f6;
$L__BB15_4:
	cvt.u32.u64 	%r3, %rd5;
	add.s32 	%r4, %r3, 256;
	cvt.u64.u32 	%rd6, %r4;
	setp.le.s64 	%p3, %rd4, %rd6;
	@%p3 bra 	$L__BB15_6;
	add.s64 	%rd12, %rd1, %rd6;
	shl.b64 	%rd13, %rd12, 2;
	cvt.rn.f32.u64 	%f7, %rd12;
	fma.rn.f32 	%f8, %f4, %f7, %f3;
	add.s64 	%rd14, %rd13, %rd3;
	st.global.f32 	[%rd14], %f8;
$L__BB15_6:
	ret;

}
	// .globl	_ZN3cub18CUB_300001_SM_10006detail8for_each13static_kernelINS2_12policy_hub_t12policy_500_tElN6thrust24THRUST_300001_SM_1000_NS8cuda_cub6__fill7functorINS7_6detail15normal_iteratorINS7_10device_ptrIfEEEEfEEEEvT0_T1_
.visible .entry _ZN3cub18CUB_300001_SM_10006detail8for_each13static_kernelINS2_12policy_hub_t12policy_500_tElN6thrust24THRUST_300001_SM_1000_NS8cuda_cub6__fill7functorINS7_6detail15normal_iteratorINS7_10device_ptrIfEEEEfEEEEvT0_T1_(
	.param .u64 _ZN3cub18CUB_300001_SM_10006detail8for_each13static_kernelINS2_12policy_hub_t12policy_500_tElN6thrust24THRUST_300001_SM_1000_NS8cuda_cub6__fill7functorINS7_6detail15normal_iteratorINS7_10device_ptrIfEEEEfEEEEvT0_T1__param_0,
	.param .align 8 .b8 _ZN3cub18CUB_300001_SM_10006detail8for_each13static_kernelINS2_12policy_hub_t12policy_500_tElN6thrust24THRUST_300001_SM_1000_NS8cuda_cub6__fill7functorINS7_6detail15normal_iteratorINS7_10device_ptrIfEEEEfEEEEvT0_T1__param_1[16]
)
.maxntid 256
{
	.reg .pred 	%p<4>;
	.reg .b16 	%rs<5>;
	.reg .b32 	%r<10>;
	.reg .b32 	%f<3>;
	.reg .b64 	%rd<17>;

	ld.param.f32 	%f2, [_ZN3cub18CUB_300001_SM_10006detail8for_each13static_kernelINS2_12policy_hub_t12policy_500_tElN6thrust24THRUST_300001_SM_1000_NS8cuda_cub6__fill7functorINS7_6detail15normal_iteratorINS7_10device_ptrIfEEEEfEEEEvT0_T1__param_1+8];
	ld.param.u64 	%rd5, [_ZN3cub18CUB_300001_SM_10006detail8for_each13static_kernelINS2_12policy_hub_t12policy_500_tElN6thrust24THRUST_300001_SM_1000_NS8cuda_cub6__fill7functorINS7_6detail15normal_iteratorINS7_10device_ptrIfEEEEfEEEEvT0_T1__param_1];
	ld.param.u64 	%rd6, [_ZN3cub18CUB_300001_SM_10006detail8for_each13static_kernelINS2_12policy_hub_t12policy_500_tElN6thrust24THRUST_300001_SM_1000_NS8cuda_cub6__fill7functorINS7_6detail15normal_iteratorINS7_10device_ptrIfEEEEfEEEEvT0_T1__param_0];
	mov.u32 	%r7, %ctaid.x;
	mul.wide.u32 	%rd1, %r7, 512;
	sub.s64 	%rd2, %rd6, %rd1;
	setp.lt.s64 	%p1, %rd2, 512;
	@%p1 bra 	$L__BB16_2;
	mov.u32 	%r9, %tid.x;
	cvta.to.global.u64 	%rd12, %rd5;
	cvt.u64.u32 	%rd13, %r9;
	add.s64 	%rd14, %rd1, %rd13;
	shl.b64 	%rd15, %rd14, 2;
	add.s64 	%rd16, %rd12, %rd15;
	st.global.f32 	[%rd16], %f2;
	st.global.f32 	[%rd16+1024], %f2;
	bra.uni 	$L__BB16_6;
$L__BB16_2:
	cvta.to.global.u64 	%rd7, %rd5;
	mov.u32 	%r1, %tid.x;
	cvt.s64.s32 	%rd3, %rd2;
	cvt.u64.u32 	%rd8, %r1;
	setp.le.s64 	%p2, %rd3, %rd8;
	add.s64 	%rd9, %rd1, %rd8;
	shl.b64 	%rd10, %rd9, 2;
	add.s64 	%rd4, %rd7, %rd10;
	@%p2 bra 	$L__BB16_4;
	st.global.f32 	[%rd4], %f2;
$L__BB16_4:
	add.s32 	%r8, %r1, 256;
	cvt.u64.u32 	%rd11, %r8;
	setp.le.s64 	%p3, %rd3, %rd11;
	@%p3 bra 	$L__BB16_6;
	st.global.f32 	[%rd4+1024], %f2;
$L__BB16_6:
	ret;

}
	// .globl	_ZN3cub18CUB_300001_SM_10006detail6reduce28DeviceReduceSingleTileKernelINS2_10policy_hubIN4cuda3std3__45tupleIJblEEEjN6thrust24THRUST_300001_SM_1000_NS8cuda_cub9__find_if7functorIS9_EEE10Policy1000ENSB_12zip_iteratorINS8_IJNSD_26transform_input_iterator_tIbNSC_6detail35transform_pair_of_input_iterators_tIbNSB_6detail15normal_iteratorINSB_10device_ptrIKfEEEESR_NS7_8equal_toIfEEEENS7_10__not_fn_tINS7_10__identityEEEEENSB_17counting_iteratorIlNSB_11use_defaultES10_S10_EEEEEEEPS9_jSF_S9_S9_SW_EEvT0_T1_T2_T3_T4_T6_
.visible .entry _ZN3cub18CUB_300001_SM_10006detail6reduce28DeviceReduceSingleTileKernelINS2_10policy_hubIN4cuda3std3__45tupleIJblEEEjN6thrust24THRUST_300001_SM_1000_NS8cuda_cub9__find_if7functorIS9_EEE10Policy1000ENSB_12zip_iteratorINS8_IJNSD_26transform_input_iterator_tIbNSC_6detail35transform_pair_of_input_iterators_tIbNSB_6detail15normal_iteratorINSB_10device_ptrIKfEEEESR_NS7_8equal_toIfEEEENS7_10__not_fn_tINS7_10__identityEEEEENSB_17counting_iteratorIlNSB_11use_defaultES10_S10_EEEEEEEPS9_jSF_S9_S9_SW_EEvT0_T1_T2_T3_T4_T6_(
	.param .align 8 .b8 _ZN3cub18CUB_300001_SM_10006detail6reduce28DeviceReduceSingleTileKernelINS2_10policy_hubIN4cuda3std3__45tupleIJblEEEjN6thrust24THRUST_300001_SM_1000_NS8cuda_cub9__find_if7functorIS9_EEE10Policy1000ENSB_12zip_iteratorINS8_IJNSD_26transform_input_iterator_tIbNSC_6detail35transform_pair_of_input_iterators_tIbNSB_6detail15normal_iteratorINSB_10device_ptrIKfEEEESR_NS7_8equal_toIfEEEENS7_10__not_fn_tINS7_10__identityEEEEENSB_17counting_iteratorIlNSB_11use_defaultES10_S10_EEEEEEEPS9_jSF_S9_S9_SW_EEvT0_T1_T2_T3_T4_T6__param_0[40],
	.param .u64 .ptr .align 1 _ZN3cub18CUB_300001_SM_10006detail6reduce28DeviceReduceSingleTileKernelINS2_10policy_hubIN4cuda3std3__45tupleIJblEEEjN6thrust24THRUST_300001_SM_1000_NS8cuda_cub9__find_if7functorIS9_EEE10Policy1000ENSB_12zip_iteratorINS8_IJNSD_26transform_input_iterator_tIbNSC_6detail35transform_pair_of_input_iterators_tIbNSB_6detail15normal_iteratorINSB_10device_ptrIKfEEEESR_NS7_8equal_toIfEEEENS7_10__not_fn_tINS7_10__identityEEEEENSB_17counting_iteratorIlNSB_11use_defaultES10_S10_EEEEEEEPS9_jSF_S9_S9_SW_EEvT0_T1_T2_T3_T4_T6__param_1,
	.param .u32 _ZN3cub18CUB_300001_SM_10006detail6reduce28DeviceReduceSingleTileKernelINS2_10policy_hubIN4cuda3std3__45tupleIJblEEEjN6thrust24THRUST_300001_SM_1000_NS8cuda_cub9__find_if7functorIS9_EEE10Policy1000ENSB_12zip_iteratorINS8_IJNSD_26transform_input_iterator_tIbNSC_6detail35transform_pair_of_input_iterators_tIbNSB_6detail15normal_iteratorINSB_10device_ptrIKfEEEESR_NS7_8equal_toIfEEEENS7_10__not_fn_tINS7_10__identityEEEEENSB_17counting_iteratorIlNSB_11use_defaultES10_S10_EEEEEEEPS9_jSF_S9_S9_SW_EEvT0_T1_T2_T3_T4_T6__param_2,
	.param .align 1 .b8 _ZN3cub18CUB_300001_SM_10006detail6reduce28DeviceReduceSingleTileKernelINS2_10policy_hubIN4cuda3std3__45tupleIJblEEEjN6thrust24THRUST_300001_SM_1000_NS8cuda_cub9__find_if7functorIS9_EEE10Policy1000ENSB_12zip_iteratorINS8_IJNSD_26transform_input_iterator_tIbNSC_6detail35transform_pair_of_input_iterators_tIbNSB_6detail15normal_iteratorINSB_10device_ptrIKfEEEESR_NS7_8equal_toIfEEEENS7_10__not_fn_tINS7_10__identityEEEEENSB_17counting_iteratorIlNSB_11use_defaultES10_S10_EEEEEEEPS9_jSF_S9_S9_SW_EEvT0_T1_T2_T3_T4_T6__param_3[1],
	.param .align 8 .b8 _ZN3cub18CUB_300001_SM_10006detail6reduce28DeviceReduceSingleTileKernelINS2_10policy_hubIN4cuda3std3__45tupleIJblEEEjN6thrust24THRUST_300001_SM_1000_NS8cuda_cub9__find_if7functorIS9_EEE10Policy1000ENSB_12zip_iteratorINS8_IJNSD_26transform_input_iterator_tIbNSC_6detail35transform_pair_of_input_iterators_tIbNSB_6detail15normal_iteratorINSB_10device_ptrIKfEEEESR_NS7_8equal_toIfEEEENS7_10__not_fn_tINS7_10__identityEEEEENSB_17counting_iteratorIlNSB_11use_defaultES10_S10_EEEEEEEPS9_jSF_S9_S9_SW_EEvT0_T1_T2_T3_T4_T6__param_4[16],
	.param .align 1 .b8 _ZN3cub18CUB_300001_SM_10006detail6reduce28DeviceReduceSingleTileKernelINS2_10policy_hubIN4cuda3std3__45tupleIJblEEEjN6thrust24THRUST_300001_SM_1000_NS8cuda_cub9__find_if7functorIS9_EEE10Policy1000ENSB_12zip_iteratorINS8_IJNSD_26transform_input_iterator_tIbNSC_6detail35transform_pair_of_input_iterators_tIbNSB_6detail15normal_iteratorINSB_10device_ptrIKfEEEESR_NS7_8equal_toIfEEEENS7_10__not_fn_tINS7_10__identityEEEEENSB_17counting_iteratorIlNSB_11use_defaultES10_S10_EEEEEEEPS9_jSF_S9_S9_SW_EEvT0_T1_T2_T3_T4_T6__param_5[1]
)
.maxntid 256
.minnctapersm 1
{
	.reg .pred 	%p<331>;
	.reg .b16 	%rs<424>;
	.reg .b32 	%r<455>;
	.reg .b32 	%f<81>;
	.reg .b64 	%rd<473>;
	// demoted variable
	.shared .align 8 .b8 _ZZN3cub18CUB_300001_SM_10006detail6reduce28DeviceReduceSingleTileKernelINS2_10policy_hubIN4cuda3std3__45tupleIJblEEEjN6thrust24THRUST_300001_SM_1000_NS8cuda_cub9__find_if7functorIS9_EEE10Policy1000ENSB_12zip_iteratorINS8_IJNSD_26transform_input_iterator_tIbNSC_6detail35transform_pair_of_input_iterators_tIbNSB_6detail15normal_iteratorINSB_10device_ptrIKfEEEESR_NS7_8equal_toIfEEEENS7_10__not_fn_tINS7_10__identityEEEEENSB_17counting_iteratorIlNSB_11use_defaultES10_S10_EEEEEEEPS9_jSF_S9_S9_SW_EEvT0_T1_T2_T3_T4_T6_E12temp_storage[152];
	ld.param.u64 	%rd120, [_ZN3cub18CUB_300001_SM_10006detail6reduce28DeviceReduceSingleTileKernelINS2_10policy_hubIN4cuda3std3__45tupleIJblEEEjN6thrust24THRUST_300001_SM_1000_NS8cuda_cub9__find_if7functorIS9_EEE10Policy1000ENSB_12zip_iteratorINS8_IJNSD_26transform_input_iterator_tIbNSC_6detail35transform_pair_of_input_iterators_tIbNSB_6detail15normal_iteratorINSB_10device_ptrIKfEEEESR_NS7_8equal_toIfEEEENS7_10__not_fn_tINS7_10__identityEEEEENSB_17counting_iteratorIlNSB_11use_defaultES10_S10_EEEEEEEPS9_jSF_S9_S9_SW_EEvT0_T1_T2_T3_T4_T6__param_4+8];
	ld.param.u64 	%rd119, [_ZN3cub18CUB_300001_SM_10006detail6reduce28DeviceReduceSingleTileKernelINS2_10policy_hubIN4cuda3std3__45tupleIJblEEEjN6thrust24THRUST_300001_SM_1000_NS8cuda_cub9__find_if7functorIS9_EEE10Policy1000ENSB_12zip_iteratorINS8_IJNSD_26transform_input_iterator_tIbNSC_6detail35transform_pair_of_input_iterators_tIbNSB_6detail15normal_iteratorINSB_10device_ptrIKfEEEESR_NS7_8equal_toIfEEEENS7_10__not_fn_tINS7_10__identityEEEEENSB_17counting_iteratorIlNSB_11use_defaultES10_S10_EEEEEEEPS9_jSF_S9_S9_SW_EEvT0_T1_T2_T3_T4_T6__param_0+32];
	ld.param.u64 	%rd118, [_ZN3cub18CUB_300001_SM_10006detail6reduce28DeviceReduceSingleTileKernelINS2_10policy_hubIN4cuda3std3__45tupleIJblEEEjN6thrust24THRUST_300001_SM_1000_NS8cuda_cub9__find_if7functorIS9_EEE10Policy1000ENSB_12zip_iteratorINS8_IJNSD_26transform_input_iterator_tIbNSC_6detail35transform_pair_of_input_iterators_tIbNSB_6detail15normal_iteratorINSB_10device_ptrIKfEEEESR_NS7_8equal_toIfEEEENS7_10__not_fn_tINS7_10__identityEEEEENSB_17counting_iteratorIlNSB_11use_defaultES10_S10_EEEEEEEPS9_jSF_S9_S9_SW_EEvT0_T1_T2_T3_T4_T6__param_0+8];
	ld.param.u64 	%rd117, [_ZN3cub18CUB_300001_SM_10006detail6reduce28DeviceReduceSingleTileKernelINS2_10policy_hubIN4cuda3std3__45tupleIJblEEEjN6thrust24THRUST_300001_SM_1000_NS8cuda_cub9__find_if7functorIS9_EEE10Policy1000ENSB_12zip_iteratorINS8_IJNSD_26transform_input_iterator_tIbNSC_6detail35transform_pair_of_input_iterators_tIbNSB_6detail15normal_iteratorINSB_10device_ptrIKfEEEESR_NS7_8equal_toIfEEEENS7_10__not_fn_tINS7_10__identityEEEEENSB_17counting_iteratorIlNSB_11use_defaultES10_S10_EEEEEEEPS9_jSF_S9_S9_SW_EEvT0_T1_T2_T3_T4_T6__param_0];
	ld.param.u64 	%rd121, [_ZN3cub18CUB_300001_SM_10006detail6reduce28DeviceReduceSingleTileKernelINS2_10policy_hubIN4cuda3std3__45tupleIJblEEEjN6thrust24THRUST_300001_SM_1000_NS8cuda_cub9__find_if7functorIS9_EEE10Policy1000ENSB_12zip_iteratorINS8_IJNSD_26transform_input_iterator_tIbNSC_6detail35transform_pair_of_input_iterators_tIbNSB_6detail15normal_iteratorINSB_10device_ptrIKfEEEESR_NS7_8equal_toIfEEEENS7_10__not_fn_tINS7_10__identityEEEEENSB_17counting_iteratorIlNSB_11use_defaultES10_S10_EEEEEEEPS9_jSF_S9_S9_SW_EEvT0_T1_T2_T3_T4_T6__param_1];
	ld.param.u32 	%r44, [_ZN3cub18CUB_300001_SM_10006detail6reduce28DeviceReduceSingleTileKernelINS2_10policy_hubIN4cuda3std3__45tupleIJblEEEjN6thrust24THRUST_300001_SM_1000_NS8cuda_cub9__find_if7functorIS9_EEE10Policy1000ENSB_12zip_iteratorINS8_IJNSD_26transform_input_iterator_tIbNSC_6detail35transform_pair_of_input_iterators_tIbNSB_6detail15normal_iteratorINSB_10device_ptrIKfEEEESR_NS7_8equal_toIfEEEENS7_10__not_fn_tINS7_10__identityEEEEENSB_17counting_iteratorIlNSB_11use_defaultES10_S10_EEEEEEEPS9_jSF_S9_S9_SW_EEvT0_T1_T2_T3_T4_T6__param_2];
	ld.param.u8 	%rs110, [_ZN3cub18CUB_300001_SM_10006detail6reduce28DeviceReduceSingleTileKernelINS2_10policy_hubIN4cuda3std3__45tupleIJblEEEjN6thrust24THRUST_300001_SM_1000_NS8cuda_cub9__find_if7functorIS9_EEE10Policy1000ENSB_12zip_iteratorINS8_IJNSD_26transform_input_iterator_tIbNSC_6detail35transform_pair_of_input_iterators_tIbNSB_6detail15normal_iteratorINSB_10device_ptrIKfEEEESR_NS7_8equal_toIfEEEENS7_10__not_fn_tINS7_10__identityEEEEENSB_17counting_iteratorIlNSB_11use_defaultES10_S10_EEEEEEEPS9_jSF_S9_S9_SW_EEvT0_T1_T2_T3_T4_T6__param_4];
	cvta.to.global.u64 	%rd1, %rd121;
	setp.ne.s32 	%p1, %r44, 0;
	@%p1 bra 	$L__BB17_3;
	mov.u32 	%r440, %tid.x;
	setp.ne.s32 	%p330, %r440, 0;
	@%p330 bra 	$L__BB17_127;
	st.global.u8 	[%rd1], %rs110;
	st.global.u64 	[%rd1+8], %rd120;
	bra.uni 	$L__BB17_127;
$L__BB17_3:
	cvta.to.global.u64 	%rd2, %rd117;
	cvta.to.global.u64 	%rd3, %rd118;
	setp.gt.u32 	%p2, %r44, 1023;
	@%p2 bra 	$L__BB17_80;
	mov.u32 	%r1, %tid.x;
	setp.ge.u32 	%p151, %r1, %r44;
	mov.b16 	%rs391, 0;
	mov.b64 	%rd440, 0;
	mov.u32 	%r444, %r1;
	@%p151 bra 	$L__BB17_6;
	cvt.u64.u32 	%rd297, %r1;
	mul.wide.u32 	%rd298, %r1, 4;
	add.s64 	%rd299, %rd2, %rd298;
	add.s64 	%rd300, %rd3, %rd298;
	add.s64 	%rd440, %rd119, %rd297;
	ld.global.f32 	%f49, [%rd299];
	ld.global.f32 	%f50, [%rd300];
	setp.neu.f32 	%p152, %f49, %f50;
	selp.u16 	%rs391, 1, 0, %p152;
	add.s32 	%r444, %r1, 256;
$L__BB17_6:
	setp.ge.u32 	%p153, %r444, %r44;
	@%p153 bra 	$L__BB17_18;
	not.b32 	%r202, %r444;
	add.s32 	%r4, %r44, %r202;
	shr.u32 	%r203, %r4, 8;
	add.s32 	%r5, %r203, 1;
	and.b32  	%r6, %r5, 7;
	setp.lt.u32 	%p154, %r4, 1792;
	@%p154 bra 	$L__BB17_10;
	and.b32  	%r204, %r5, 33554424;
	neg.s32 	%r442, %r204;
$L__BB17_9:
	.pragma "nounroll";
	cvt.u64.u32 	%rd302, %r444;
	mul.wide.u32 	%rd303, %r444, 4;
	add.s64 	%rd304, %rd2, %rd303;
	add.s64 	%rd305, %rd3, %rd303;
	add.s64 	%rd306, %rd119, %rd302;
	ld.global.f32 	%f51, [%rd304];
	ld.global.f32 	%f52, [%rd305];
	setp.neu.f32 	%p155, %f51, %f52;
	selp.u16 	%rs232, 1, 0, %p155;
	and.b16  	%rs233, %rs391, 255;
	setp.ne.s16 	%p157, %rs233, 0;
	and.pred  	%p158, %p157, %p155;
	min.s64 	%rd307, %rd306, %rd440;
	setp.eq.s16 	%p159, %rs233, 0;
	selp.b64 	%rd308, %rd306, %rd440, %p159;
	selp.b16 	%rs234, %rs232, %rs391, %p159;
	selp.b64 	%rd309, %rd307, %rd308, %p158;
	selp.b16 	%rs235, 1, %rs234, %p158;
	and.b16  	%rs236, %rs235, 255;
	add.s64 	%rd310, %rd306, 256;
	ld.global.f32 	%f53, [%rd304+1024];
	ld.global.f32 	%f54, [%rd305+1024];
	setp.neu.f32 	%p160, %f53, %f54;
	selp.u16 	%rs237, 1, 0, %p160;
	setp.ne.s16 	%p162, %rs236, 0;
	and.pred  	%p163, %p162, %p160;
	min.s64 	%rd311, %rd310, %rd309;
	setp.eq.s16 	%p164, %rs236, 0;
	selp.b64 	%rd312, %rd310, %rd309, %p164;
	selp.b16 	%rs238, %rs237, %rs235, %p164;
	selp.b64 	%rd313, %rd311, %rd312, %p163;
	selp.b16 	%rs239, 1, %rs238, %p163;
	and.b16  	%rs240, %rs239, 255;
	add.s64 	%rd314, %rd306, 512;
	ld.global.f32 	%f55, [%rd304+2048];
	ld.global.f32 	%f56, [%rd305+2048];
	setp.neu.f32 	%p165, %f55, %f56;
	selp.u16 	%rs241, 1, 0, %p165;
	setp.ne.s16 	%p167, %rs240, 0;
	and.pred  	%p168, %p167, %p165;
	min.s64 	%rd315, %rd314, %rd313;
	setp.eq.s16 	%p169, %rs240, 0;
	selp.b64 	%rd316, %rd314, %rd313, %p169;
	selp.b16 	%rs242, %rs241, %rs239, %p169;
	selp.b64 	%rd317, %rd315, %rd316, %p168;
	selp.b16 	%rs243, 1, %rs242, %p168;
	and.b16  	%rs244, %rs243, 255;
	add.s64 	%rd318, %rd306, 768;
	ld.global.f32 	%f57, [%rd304+3072];
	ld.global.f32 	%f58, [%rd305+3072];
	setp.neu.f32 	%p170, %f57, %f58;
	selp.u16 	%rs245, 1, 0, %p170;
	setp.ne.s16 	%p172, %rs244, 0;
	and.pred  	%p173, %p172, %p170;
	min.s64 	%rd319, %rd318, %rd317;
	setp.eq.s16 	%p174, %rs244, 0;
	selp.b64 	%rd320, %rd318, %rd317, %p174;
	selp.b16 	%rs246, %rs245, %rs243, %p174;
	selp.b64 	%rd321, %rd319, %rd320, %p173;
	selp.b16 	%rs247, 1, %rs246, %p173;
	and.b16  	%rs248, %rs247, 255;
	add.s64 	%rd322, %rd306, 1024;
	ld.global.f32 	%f59, [%rd304+4096];
	ld.global.f32 	%f60, [%rd305+4096];
	setp.neu.f32 	%p175, %f59, %f60;
	selp.u16 	%rs249, 1, 0, %p175;
	setp.ne.s16 	%p177, %rs248, 0;
	and.pred  	%p178, %p177, %p175;
	min.s64 	%rd323, %rd322, %rd321;
	setp.eq.s16 	%p179, %rs248, 0;
	selp.b64 	%rd324, %rd322, %rd321, %p179;
	selp.b16 	%rs250, %rs249, %rs247, %p179;
	selp.b64 	%rd325, %rd323, %rd324, %p178;
	selp.b16 	%rs251, 1, %rs250, %p178;
	and.b16  	%rs252, %rs251, 255;
	add.s64 	%rd326, %rd306, 1280;
	ld.global.f32 	%f61, [%rd304+5120];
	ld.global.f32 	%f62, [%rd305+5120];
	setp.neu.f32 	%p180, %f61, %f62;
	selp.u16 	%rs253, 1, 0, %p180;
	setp.ne.s16 	%p182, %rs252, 0;
	and.pred  	%p183, %p182, %p180;
	min.s64 	%rd327, %rd326, %rd325;
	setp.eq.s16 	%p184, %rs252, 0;
	selp.b64 	%rd328, %rd326, %rd325, %p184;
	selp.b16 	%rs254, %rs253, %rs251, %p184;
	selp.b64 	%rd329, %rd327, %rd328, %p183;
	selp.b16 	%rs255, 1, %rs254, %p183;
	and.b16  	%rs256, %rs255, 255;
	add.s64 	%rd330, %rd306, 1536;
	ld.global.f32 	%f63, [%rd304+6144];
	ld.global.f32 	%f64, [%rd305+6144];
	setp.neu.f32 	%p185, %f63, %f64;
	selp.u16 	%rs257, 1, 0, %p185;
	setp.ne.s16 	%p187, %rs256, 0;
	and.pred  	%p188, %p187, %p185;
	min.s64 	%rd331, %rd330, %rd329;
	setp.eq.s16 	%p189, %rs256, 0;
	selp.b64 	%rd332, %rd330, %rd329, %p189;
	selp.b16 	%rs258, %rs257, %rs255, %p189;
	selp.b64 	%rd333, %rd331, %rd332, %p188;
	selp.b16 	%rs259, 1, %rs258, %p188;
	and.b16  	%rs260, %rs259, 255;
	add.s64 	%rd334, %rd306, 1792;
	ld.global.f32 	%f65, [%rd304+7168];
	ld.global.f32 	%f66, [%rd305+7168];
	setp.neu.f32 	%p190, %f65, %f66;
	selp.u16 	%rs261, 1, 0, %p190;
	setp.ne.s16 	%p192, %rs260, 0;
	and.pred  	%p193, %p192, %p190;
	min.s64 	%rd335, %rd334, %rd333;
	setp.eq.s16 	%p194, %rs260, 0;
	selp.b64 	%rd336, %rd334, %rd333, %p194;
	selp.b16 	%rs262, %rs261, %rs259, %p194;
	selp.b64 	%rd440, %rd335, %rd336, %p193;
	selp.b16 	%rs391, 1, %rs262, %p193;
	add.s32 	%r444, %r444, 2048;
	add.s32 	%r442, %r442, 8;
	setp.ne.s32 	%p195, %r442, 0;
	@%p195 bra 	$L__BB17_9;
$L__BB17_10:
	setp.eq.s32 	%p196, %r6, 0;
	@%p196 bra 	$L__BB17_18;
	setp.lt.u32 	%p197, %r6, 4;
	@%p197 bra 	$L__BB17_13;
	cvt.u64.u32 	%rd338, %r444;
	mul.wide.u32 	%rd339, %r444, 4;
	add.s64 	%rd340, %rd2, %rd339;
	add.s64 	%rd341, %rd3, %rd339;
	add.s64 	%rd342, %rd119, %rd338;
	ld.global.f32 	%f67, [%rd340];
	ld.global.f32 	%f68, [%rd341];
	setp.neu.f32 	%p198, %f67, %f68;
	selp.u16 	%rs264, 1, 0, %p198;
	and.b16  	%rs265, %rs391, 255;
	setp.ne.s16 	%p200, %rs265, 0;
	and.pred  	%p201, %p200, %p198;
	min.s64 	%rd343, %rd342, %rd440;
	setp.eq.s16 	%p202, %rs265, 0;
	selp.b64 	%rd344, %rd342, %rd440, %p202;
	selp.b16 	%rs266, %rs264, %rs391, %p202;
	selp.b64 	%rd345, %rd343, %rd344, %p201;
	selp.b16 	%rs267, 1, %rs266, %p201;
	and.b16  	%rs268, %rs267, 255;
	add.s32 	%r205, %r444, 256;
	cvt.u64.u32 	%rd346, %r205;
	add.s64 	%rd347, %rd119, %rd346;
	ld.global.f32 	%f69, [%rd340+1024];
	ld.global.f32 	%f70, [%rd341+1024];
	setp.neu.f32 	%p203, %f69, %f70;
	selp.u16 	%rs269, 1, 0, %p203;
	setp.ne.s16 	%p205, %rs268, 0;
	and.pred  	%p206, %p205, %p203;
	min.s64 	%rd348, %rd347, %rd345;
	setp.eq.s16 	%p207, %rs268, 0;
	selp.b64 	%rd349, %rd347, %rd345, %p207;
	selp.b16 	%rs270, %rs269, %rs267, %p207;
	selp.b64 	%rd350, %rd348, %rd349, %p206;
	selp.b16 	%rs271, 1, %rs270, %p206;
	and.b16  	%rs272, %rs271, 255;
	add.s32 	%r206, %r444, 512;
	cvt.u64.u32 	%rd351, %r206;
	add.s64 	%rd352, %rd119, %rd351;
	ld.global.f32 	%f71, [%rd340+2048];
	ld.global.f32 	%f72, [%rd341+2048];
	setp.neu.f32 	%p208, %f71, %f72;
	selp.u16 	%rs273, 1, 0, %p208;
	setp.ne.s16 	%p210, %rs272, 0;
	and.pred  	%p211, %p210, %p208;
	min.s64 	%rd353, %rd352, %rd350;
	setp.eq.s16 	%p212, %rs272, 0;
	selp.b64 	%rd354, %rd352, %rd350, %p212;
	selp.b16 	%rs274, %rs273, %rs271, %p212;
	selp.b64 	%rd355, %rd353, %rd354, %p211;
	selp.b16 	%rs275, 1, %rs274, %p211;
	and.b16  	%rs276, %rs275, 255;
	add.s32 	%r207, %r444, 768;
	cvt.u64.u32 	%rd356, %r207;
	add.s64 	%rd357, %rd119, %rd356;
	ld.global.f32 	%f73, [%rd340+3072];
	ld.global.f32 	%f74, [%rd341+3072];
	setp.neu.f32 	%p213, %f73, %f74;
	selp.u16 	%rs277, 1, 0, %p213;
	setp.ne.s16 	%p215, %rs276, 0;
	and.pred  	%p216, %p215, %p213;
	min.s64 	%rd358, %rd357, %rd355;
	setp.eq.s16 	%p217, %rs276, 0;
	selp.b64 	%rd359, %rd357, %rd355, %p217;
	selp.b16 	%rs278, %rs277, %rs275, %p217;
	selp.b64 	%rd440, %rd358, %rd359, %p216;
	selp.b16 	%rs391, 1, %rs278, %p216;
	add.s32 	%r444, %r444, 1024;
$L__BB17_13:
	and.b32  	%r208, %r5, 3;
	setp.eq.s32 	%p218, %r208, 0;
	@%p218 bra 	$L__BB17_18;
	setp.eq.s32 	%p219, %r208, 1;
	@%p219 bra 	$L__BB17_16;
	cvt.u64.u32 	%rd361, %r444;
	mul.wide.u32 	%rd362, %r444, 4;
	add.s64 	%rd363, %rd2, %rd362;
	add.s64 	%rd364, %rd3, %rd362;
	add.s64 	%rd365, %rd119, %rd361;
	ld.global.f32 	%f75, [%rd363];
	ld.global.f32 	%f76, [%rd364];
	setp.neu.f32 	%p220, %f75, %f76;
	selp.u16 	%rs280, 1, 0, %p220;
	and.b16  	%rs281, %rs391, 255;
	setp.ne.s16 	%p222, %rs281, 0;
	and.pred  	%p223, %p222, %p220;
	min.s64 	%rd366, %rd365, %rd440;
	setp.eq.s16 	%p224, %rs281, 0;
	selp.b64 	%rd367, %rd365, %rd440, %p224;
	selp.b16 	%rs282, %rs280, %rs391, %p224;
	selp.b64 	%rd368, %rd366, %rd367, %p223;
	selp.b16 	%rs283, 1, %rs282, %p223;
	and.b16  	%rs284, %rs283, 255;
	add.s32 	%r209, %r444, 256;
	cvt.u64.u32 	%rd369, %r209;
	add.s64 	%rd370, %rd119, %rd369;
	ld.global.f32 	%f77, [%rd363+1024];
	ld.global.f32 	%f78, [%rd364+1024];
	setp.neu.f32 	%p225, %f77, %f78;
	selp.u16 	%rs285, 1, 0, %p225;
	setp.ne.s16 	%p227, %rs284, 0;
	and.pred  	%p228, %p227, %p225;
	min.s64 	%rd371, %rd370, %rd368;
	setp.eq.s16 	%p229, %rs284, 0;
	selp.b64 	%rd372, %rd370, %rd368, %p229;
	selp.b16 	%rs286, %rs285, %rs283, %p229;
	selp.b64 	%rd440, %rd371, %rd372, %p228;
	selp.b16 	%rs391, 1, %rs286, %p228;
	add.s32 	%r444, %r444, 512;
$L__BB17_16:
	and.b32  	%r210, %r4, 256;
	setp.ne.s32 	%p230, %r210, 0;
	@%p230 bra 	$L__BB17_18;
	cvt.u64.u32 	%rd373, %r444;
	mul.wide.u32 	%rd374, %r444, 4;
	add.s64 	%rd375, %rd2, %rd374;
	add.s64 	%rd376, %rd3, %rd374;
	add.s64 	%rd377, %rd119, %rd373;
	ld.global.f32 	%f79, [%rd375];
	ld.global.f32 	%f80, [%rd376];
	setp.neu.f32 	%p231, %f79, %f80;
	selp.u16 	%rs287, 1, 0, %p231;
	and.b16  	%rs288, %rs391, 255;
	setp.ne.s16 	%p233, %rs288, 0;
	and.pred  	%p234, %p233, %p231;
	min.s64 	%rd378, %rd377, %rd440;
	setp.eq.s16 	%p235, %rs288, 0;
	selp.b64 	%rd379, %rd377, %rd440, %p235;
	selp.b16 	%rs289, %rs287, %rs391, %p235;
	selp.b64 	%rd440, %rd378, %rd379, %p234;
	selp.b16 	%rs391, 1, %rs289, %p234;
$L__BB17_18:
	setp.lt.u32 	%p236, %r44, 256;
	@%p236 bra 	$L__BB17_43;
	// begin inline asm
	mov.u32 %r329, %laneid;
	// end inline asm
	cvt.u32.u16 	%r350, %rs391;
	and.b32  	%r331, %r350, 255;
	mov.b32 	%r347, 1;
	mov.b32 	%r348, 31;
	mov.b32 	%r349, -1;
	// begin inline asm
	shfl.sync.down.b32 %r330, %r331, %r347, %r348, %r349;
	// end inline asm
	// begin inline asm
	shfl.sync.down.b32 %r335, %r336, %r347, %r348, %r349;
	// end inline asm
	mov.b64 	{%r341, %r346}, %rd440;
	// begin inline asm
	shfl.sync.down.b32 %r340, %r341, %r347, %r348, %r349;
	// end inline asm
	// begin inline asm
	shfl.sync.down.b32 %r345, %r346, %r347, %r348, %r349;
	// end inline asm
	mov.b64 	%rd19, {%r340, %r345};
	cvt.u16.u32 	%rs15, %r330;
	setp.gt.s32 	%p286, %r329, 30;
	@%p286 bra 	$L__BB17_23;
	and.b16  	%rs331, %rs391, 255;
	setp.eq.s16 	%p287, %rs331, 0;
	and.b16  	%rs332, %rs15, 255;
	setp.eq.s16 	%p288, %rs332, 0;
	or.pred  	%p289, %p287, %p288;
	@%p289 bra 	$L__BB17_22;
	min.s64 	%rd440, %rd19, %rd440;
	mov.b16 	%rs391, 1;
	bra.uni 	$L__BB17_23;
$L__BB17_22:
	setp.eq.s16 	%p290, %rs331, 0;
	selp.b64 	%rd440, %rd19, %rd440, %p290;
	selp.b16 	%rs391, %rs15, %rs391, %p290;
$L__BB17_23:
	cvt.u32.u16 	%r371, %rs391;
	and.b32  	%r352, %r371, 255;
	mov.b32 	%r368, 2;
	mov.b32 	%r369, 31;
	mov.b32 	%r370, -1;
	// begin inline asm
	shfl.sync.down.b32 %r351, %r352, %r368, %r369, %r370;
	// end inline asm
	// begin inline asm
	shfl.sync.down.b32 %r356, %r357, %r368, %r369, %r370;
	// end inline asm
	mov.b64 	{%r362, %r367}, %rd440;
	// begin inline asm
	shfl.sync.down.b32 %r361, %r362, %r368, %r369, %r370;
	// end inline asm
	// begin inline asm
	shfl.sync.down.b32 %r366, %r367, %r368, %r369, %r370;
	// end inline asm
	mov.b64 	%rd23, {%r361, %r366};
	cvt.u16.u32 	%rs18, %r351;
	setp.gt.s32 	%p291, %r329, 29;
	@%p291 bra 	$L__BB17_27;
	and.b16  	%rs335, %rs391, 255;
	setp.eq.s16 	%p292, %rs335, 0;
	and.b16  	%rs336, %rs18, 255;
	setp.eq.s16 	%p293, %rs336, 0;
	or.pred  	%p294, %p292, %p293;
	@%p294 bra 	$L__BB17_26;
	min.s64 	%rd440, %rd23, %rd440;
	mov.b16 	%rs391, 1;
	bra.uni 	$L__BB17_27;
$L__BB17_26:
	setp.eq.s16 	%p295, %rs335, 0;
	selp.b64 	%rd440, %rd23, %rd440, %p295;
	selp.b16 	%rs391, %rs18, %rs391, %p295;
$L__BB17_27:
	cvt.u32.u16 	%r392, %rs391;
	and.b32  	%r373, %r392, 255;
	mov.b32 	%r389, 4;
	mov.b32 	%r390, 31;
	mov.b32 	%r391, -1;
	// begin inline asm
	shfl.sync.down.b32 %r372, %r373, %r389, %r390, %r391;
	// end inline asm
	// begin inline asm
	shfl.sync.down.b32 %r377, %r378, %r389, %r390, %r391;
	// end inline asm
	mov.b64 	{%r383, %r388}, %rd440;
	// begin inline asm
	shfl.sync.down.b32 %r382, %r383, %r389, %r390, %r391;
	// end inline asm
	// begin inline asm
	shfl.sync.down.b32 %r387, %r388, %r389, %r390, %r391;
	// end inline asm
	mov.b64 	%rd27, {%r382, %r387};
	cvt.u16.u32 	%rs21, %r372;
	setp.gt.s32 	%p296, %r329, 27;
	@%p296 bra 	$L__BB17_31;
	and.b16  	%rs339, %rs391, 255;
	setp.eq.s16 	%p297, %rs339, 0;
	and.b16  	%rs340, %rs21, 255;
	setp.eq.s16 	%p298, %rs340, 0;
	or.pred  	%p299, %p297, %p298;
	@%p299 bra 	$L__BB17_30;
	min.s64 	%rd440, %rd27, %rd440;
	mov.b16 	%rs391, 1;
	bra.uni 	$L__BB17_31;
$L__BB17_30:
	setp.eq.s16 	%p300, %rs339, 0;
	selp.b16 	%rs391, %rs21, %rs391, %p300;
	selp.b64 	%rd440, %rd27, %rd440, %p300;
$L__BB17_31:
	cvt.u32.u16 	%r413, %rs391;
	and.b32  	%r394, %r413, 255;
	mov.b32 	%r410, 8;
	mov.b32 	%r411, 31;
	mov.b32 	%r412, -1;
	// begin inline asm
	shfl.sync.down.b32 %r393, %r394, %r410, %r411, %r412;
	// end inline asm
	// begin inline asm
	shfl.sync.down.b32 %r398, %r399, %r410, %r411, %r412;
	// end inline asm
	mov.b64 	{%r404, %r409}, %rd440;
	// begin inline asm
	shfl.sync.down.b32 %r403, %r404, %r410, %r411, %r412;
	// end inline asm
	// begin inline asm
	shfl.sync.down.b32 %r408, %r409, %r410, %r411, %r412;
	// end inline asm
	mov.b64 	%rd31, {%r403, %r408};
	cvt.u16.u32 	%rs24, %r393;
	setp.gt.s32 	%p301, %r329, 23;
	@%p301 bra 	$L__BB17_35;
	and.b16  	%rs343, %rs391, 255;
	setp.eq.s16 	%p302, %rs343, 0;
	and.b16  	%rs344, %rs24, 255;
	setp.eq.s16 	%p303, %rs344, 0;
	or.pred  	%p304, %p302, %p303;
	@%p304 bra 	$L__BB17_34;
	min.s64 	%rd440, %rd31, %rd440;
	mov.b16 	%rs391, 1;
	bra.uni 	$L__BB17_35;
$L__BB17_34:
	setp.eq.s16 	%p305, %rs343, 0;
	selp.b16 	%rs391, %rs24, %rs391, %p305;
	selp.b64 	%rd440, %rd31, %rd440, %p305;
$L__BB17_35:
	cvt.u32.u16 	%r434, %rs391;
	and.b32  	%r415, %r434, 255;
	mov.b32 	%r431, 16;
	mov.b32 	%r432, 31;
	mov.b32 	%r433, -1;
	// begin inline asm
	shfl.sync.down.b32 %r414, %r415, %r431, %r432, %r433;
	// end inline asm
	// begin inline asm
	shfl.sync.down.b32 %r419, %r420, %r431, %r432, %r433;
	// end inline asm
	mov.b64 	{%r425, %r430}, %rd440;
	// begin inline asm
	shfl.sync.down.b32 %r424, %r425, %r431, %r432, %r433;
	// end inline asm
	// begin inline asm
	shfl.sync.down.b32 %r429, %r430, %r431, %r432, %r433;
	// end inline asm
	mov.b64 	%rd35, {%r424, %r429};
	cvt.u16.u32 	%rs27, %r414;
	setp.gt.s32 	%p306, %r329, 15;
	@%p306 bra 	$L__BB17_39;
	and.b16  	%rs347, %rs391, 255;
	setp.eq.s16 	%p307, %rs347, 0;
	and.b16  	%rs348, %rs27, 255;
	setp.eq.s16 	%p308, %rs348, 0;
	or.pred  	%p309, %p307, %p308;
	@%p309 bra 	$L__BB17_38;
	min.s64 	%rd440, %rd35, %rd440;
	mov.b16 	%rs391, 1;
	bra.uni 	$L__BB17_39;
$L__BB17_38:
	setp.eq.s16 	%p310, %rs347, 0;
	selp.b16 	%rs391, %rs27, %rs391, %p310;
	selp.b64 	%rd440, %rd35, %rd440, %p310;
$L__BB17_39:
	setp.ne.s32 	%p311, %r329, 0;
	@%p311 bra 	$L__BB17_41;
	shr.u32 	%r435, %r1, 1;
	and.b32  	%r436, %r435, 496;
	mov.u32 	%r437, _ZZN3cub18CUB_300001_SM_10006detail6reduce28DeviceReduceSingleTileKernelINS2_10policy_hubIN4cuda3std3__45tupleIJblEEEjN6thrust24THRUST_300001_SM_1000_NS8cuda_cub9__find_if7functorIS9_EEE10Policy1000ENSB_12zip_iteratorINS8_IJNSD_26transform_input_iterator_tIbNSC_6detail35transform_pair_of_input_iterators_tIbNSB_6detail15normal_iteratorINSB_10device_ptrIKfEEEESR_NS7_8equal_toIfEEEENS7_10__not_fn_tINS7_10__identityEEEEENSB_17counting_iteratorIlNSB_11use_defaultES10_S10_EEEEEEEPS9_jSF_S9_S9_SW_EEvT0_T1_T2_T3_T4_T6_E12temp_storage;
	add.s32 	%r438, %r437, %r436;
	st.shared.u8 	[%r438+8], %rs391;
	st.shared.u64 	[%r438+16], %rd440;
$L__BB17_41:
	bar.sync 	0;
	setp.ne.s32 	%p312, %r1, 0;
	@%p312 bra 	$L__BB17_125;
	ld.shared.u8 	%rs351, [_ZZN3cub18CUB_300001_SM_10006detail6reduce28DeviceReduceSingleTileKernelINS2_10policy_hubIN4cuda3std3__45tupleIJblEEEjN6thrust24THRUST_300001_SM_1000_NS8cuda_cub9__find_if7functorIS9_EEE10Policy1000ENSB_12zip_iteratorINS8_IJNSD_26transform_input_iterator_tIbNSC_6detail35transform_pair_of_input_iterators_tIbNSB_6detail15normal_iteratorINSB_10device_ptrIKfEEEESR_NS7_8equal_toIfEEEENS7_10__not_fn_tINS7_10__identityEEEEENSB_17counting_iteratorIlNSB_11use_defaultES10_S10_EEEEEEEPS9_jSF_S9_S9_SW_EEvT0_T1_T2_T3_T4_T6_E12temp_storage+24];
	ld.shared.u64 	%rd401, [_ZZN3cub18CUB_300001_SM_10006detail6reduce28DeviceReduceSingleTileKernelINS2_10policy_hubIN4cuda3std3__45tupleIJblEEEjN6thrust24THRUST_300001_SM_1000_NS8cuda_cub9__find_if7functorIS9_EEE10Policy1000ENSB_12zip_iteratorINS8_IJNSD_26transform_input_iterator_tIbNSC_6detail35transform_pair_of_input_iterators_tIbNSB_6detail15normal_iteratorINSB_10device_ptrIKfEEEESR_NS7_8equal_toIfEEEENS7_10__not_fn_tINS7_10__identityEEEEENSB_17counting_iteratorIlNSB_11use_defaultES10_S10_EEEEEEEPS9_jSF_S9_S9_SW_EEvT0_T1_T2_T3_T4_T6_E12temp_storage+32];
	and.b16  	%rs352, %rs391, 255;
	setp.eq.s16 	%p313, %rs352, 0;
	setp.eq.s16 	%p314, %rs351, 0;
	min.s64 	%rd402, %rd401, %rd440;
	selp.b16 	%rs353, %rs391, 1, %p314;
	selp.b16 	%rs354, %rs351, %rs353, %p313;
	and.b16  	%rs355, %rs354, 255;
	selp.b64 	%rd403, %rd440, %rd402, %p314;
	selp.b64 	%rd404, %rd401, %rd403, %p313;
	ld.shared.u8 	%rs356, [_ZZN3cub18CUB_300001_SM_10006detail6reduce28DeviceReduceSingleTileKernelINS2_10policy_hubIN4cuda3std3__45tupleIJblEEEjN6thrust24THRUST_300001_SM_1000_NS8cuda_cub9__find_if7functorIS9_EEE10Policy1000ENSB_12zip_iteratorINS8_IJNSD_26transform_input_iterator_tIbNSC_6detail35transform_pair_of_input_iterators_tIbNSB_6detail15normal_iteratorINSB_10device_ptrIKfEEEESR_NS7_8equal_toIfEEEENS7_10__not_fn_tINS7_10__identityEEEEENSB_17counting_iteratorIlNSB_11use_defaultES10_S10_EEEEEEEPS9_jSF_S9_S9_SW_EEvT0_T1_T2_T3_T4_T6_E12temp_storage+40];
	ld.shared.u64 	%rd405, [_ZZN3cub18CUB_300001_SM_10006detail6reduce28DeviceReduceSingleTileKernelINS2_10policy_hubIN4cuda3std3__45tupleIJblEEEjN6thrust24THRUST_300001_SM_1000_NS8cuda_cub9__find_if7functorIS9_EEE10Policy1000ENSB_12zip_iteratorINS8_IJNSD_26transform_input_iterator_tIbNSC_6detail35transform_pair_of_input_iterators_tIbNSB_6detail15normal_iteratorINSB_10device_ptrIKfEEEESR_NS7_8equal_toIfEEEENS7_10__not_fn_tINS7_10__identityEEEEENSB_17counting_iteratorIlNSB_11use_defaultES10_S10_EEEEEEEPS9_jSF_S9_S9_SW_EEvT0_T1_T2_T3_T4_T6_E12temp_storage+48];
	setp.eq.s16 	%p315, %rs355, 0;
	setp.eq.s16 	%p316, %rs356, 0;
	min.s64 	%rd406, %rd405, %rd404;
	selp.b16 	%rs357, %rs354, 1, %p316;
	selp.b16 	%rs358, %rs356, %rs357, %p315;
	and.b16  	%rs359, %rs358, 255;
	selp.b64 	%rd407, %rd404, %rd406, %p316;
	selp.b64 	%rd408, %rd405, %rd407, %p315;
	ld.shared.u8 	%rs360, [_ZZN3cub18CUB_300001_SM_10006detail6reduce28DeviceReduceSingleTileKernelINS2_10policy_hubIN4cuda3std3__45tupleIJblEEEjN6thrust24THRUST_300001_SM_1000_NS8cuda_cub9__find_if7functorIS9_EEE10Policy1000ENSB_12zip_iteratorINS8_IJNSD_26transform_input_iterator_tIbNSC_6detail35transform_pair_of_input_iterators_tIbNSB_6detail15normal_iteratorINSB_10device_ptrIKfEEEESR_NS7_8equal_toIfEEEENS7_10__not_fn_tINS7_10__identityEEEEENSB_17counting_iteratorIlNSB_11use_defaultES10_S10_EEEEEEEPS9_jSF_S9_S9_SW_EEvT0_T1_T2_T3_T4_T6_E12temp_storage+56];
	ld.shared.u64 	%rd409, [_ZZN3cub18CUB_300001_SM_10006detail6reduce28DeviceReduceSingleTileKernelINS2_10policy_hubIN4cuda3std3__45tupleIJblEEEjN6thrust24THRUST_300001_SM_1000_NS8cuda_cub9__find_if7functorIS9_EEE10Policy1000ENSB_12zip_iteratorINS8_IJNSD_26transform_input_iterator_tIbNSC_6detail35transform_pair_of_input_iterators_tIbNSB_6detail15normal_iteratorINSB_10device_ptrIKfEEEESR_NS7_8equal_toIfEEEENS7_10__not_fn_tINS7_10__identityEEEEENSB_17counting_iteratorIlNSB_11use_defaultES10_S10_EEEEEEEPS9_jSF_S9_S9_SW_EEvT0_T1_T2_T3_T4_T6_E12temp_storage+64];
	setp.eq.s16 	%p317, %rs359, 0;
	setp.eq.s16 	%p318, %rs360, 0;
	min.s64 	%rd410, %rd409, %rd408;
	selp.b16 	%rs361, %rs358, 1, %p318;
	selp.b16 	%rs362, %rs360, %rs361, %p317;
	and.b16  	%rs363, %rs362, 255;
	selp.b64 	%rd411, %rd408, %rd410, %p318;
	selp.b64 	%rd412, %rd409, %rd411, %p317;
	ld.shared.u8 	%rs364, [_ZZN3cub18CUB_300001_SM_10006detail6reduce28DeviceReduceSingleTileKernelINS2_10policy_hubIN4cuda3std3__45tupleIJblEEEjN6thrust24THRUST_300001_SM_1000_NS8cuda_cub9__find_if7functorIS9_EEE10Policy1000ENSB_12zip_iteratorINS8_IJNSD_26transform_input_iterator_tIbNSC_6detail35transform_pair_of_input_iterators_tIbNSB_6detail15normal_iteratorINSB_10device_ptrIKfEEEESR_NS7_8equal_toIfEEEENS7_10__not_fn_tINS7_10__identityEEEEENSB_17counting_iteratorIlNSB_11use_defaultES10_S10_EEEEEEEPS9_jSF_S9_S9_SW_EEvT0_T1_T2_T3_T4_T6_E12temp_storage+72];
	ld.shared.u64 	%rd413, [_ZZN3cub18CUB_300001_SM_10006detail6reduce28DeviceReduceSingleTileKernelINS2_10policy_hubIN4cuda3std3__45tupleIJblEEEjN6thrust24THRUST_300001_SM_1000_NS8cuda_cub9__find_if7functorIS9_EEE10Policy1000ENSB_12zip_iteratorINS8_IJNSD_26transform_input_iterator_tIbNSC_6detail35transform_pair_of_input_iterators_tIbNSB_6detail15normal_iteratorINSB_10device_ptrIKfEEEESR_NS7_8equal_toIfEEEENS7_10__not_fn_tINS7_10__identityEEEEENSB_17counting_iteratorIlNSB_11use_defaultES10_S10_EEEEEEEPS9_jSF_S9_S9_SW_EEvT0_T1_T2_T3_T4_T6_E12temp_storage+80];
	setp.eq.s16 	%p319, %rs363, 0;
	setp.eq.s16 	%p320, %rs364, 0;
	min.s64 	%rd414, %rd413, %rd412;
	selp.b16 	%rs365, %rs362, 1, %p320;
	selp.b16 	%rs366, %rs364, %rs365, %p319;
	and.b16  	%rs367, %rs366, 255;
	selp.b64 	%rd415, %rd412, %rd414, %p320;
	selp.b64 	%rd416, %rd413, %rd415, %p319;
	ld.shared.u8 	%rs368, [_ZZN3cub18CUB_300001_SM_10006detail6reduce28DeviceReduceSingleTileKernelINS2_10policy_hubIN4cuda3std3__45tupleIJblEEEjN6thrust24THRUST_300001_SM_1000_NS8cuda_cub9__find_if7functorIS9_EEE10Policy1000ENSB_12zip_iteratorINS8_IJNSD_26transform_input_iterator_tIbNSC_6detail35transform_pair_of_input_iterators_tIbNSB_6detail15normal_iteratorINSB_10device_ptrIKfEEEESR_NS7_8equal_toIfEEEENS7_10__not_fn_tINS7_10__identityEEEEENSB_17counting_iteratorIlNSB_11use_defaultES10_S10_EEEEEEEPS9_jSF_S9_S9_SW_EEvT0_T1_T2_T3_T4_T6_E12temp_storage+88];
	ld.shared.u64 	%rd417, [_ZZN3cub18CUB_300001_SM_10006detail6reduce28DeviceReduceSingleTileKernelINS2_10policy_hubIN4cuda3std3__45tupleIJblEEEjN6thrust24THRUST_300001_SM_1000_NS8cuda_cub9__find_if7functorIS9_EEE10Policy1000ENSB_12zip_iteratorINS8_IJNSD_26transform_input_iterator_tIbNSC_6detail35transform_pair_of_input_iterators_tIbNSB_6detail15normal_iteratorINSB_10device_ptrIKfEEEESR_NS7_8equal_toIfEEEENS7_10__not_fn_tINS7_10__identityEEEEENSB_17counting_iteratorIlNSB_11use_defaultES10_S10_EEEEEEEPS9_jSF_S9_S9_SW_EEvT0_T1_T2_T3_T4_T6_E12temp_storage+96];
	setp.eq.s16 	%p321, %rs367, 0;
	setp.eq.s16 	%p322, %rs368, 0;
	min.s64 	%rd418, %rd417, %rd416;
	selp.b16 	%rs369, %rs366, 1, %p322;
	selp.b16 	%rs370, %rs368, %rs369, %p321;
	and.b16  	%rs371, %rs370, 255;
	selp.b64 	%rd419, %rd416, %rd418, %p322;
	selp.b64 	%rd420, %rd417, %rd419, %p321;
	ld.shared.u8 	%rs372, [_ZZN3cub18CUB_300001_SM_10006detail6reduce28DeviceReduceSingleTileKernelINS2_10policy_hubIN4cuda3std3__45tupleIJblEEEjN6thrust24THRUST_300001_SM_1000_NS8cuda_cub9__find_if7functorIS9_EEE10Policy1000ENSB_12zip_iteratorINS8_IJNSD_26transform_input_iterator_tIbNSC_6detail35transform_pair_of_input_iterators_tIbNSB_6detail15normal_iteratorINSB_10device_ptrIKfEEEESR_NS7_8equal_toIfEEEENS7_10__not_fn_tINS7_10__identityEEEEENSB_17counting_iteratorIlNSB_11use_defaultES10_S10_EEEEEEEPS9_jSF_S9_S9_SW_EEvT0_T1_T2_T3_T4_T6_E12temp_storage+104];
	ld.shared.u64 	%rd421, [_ZZN3cub18CUB_300001_SM_10006detail6reduce28DeviceReduceSingleTileKernelINS2_10policy_hubIN4cuda3std3__45tupleIJblEEEjN6thrust24THRUST_300001_SM_1000_NS8cuda_cub9__find_if7functorIS9_EEE10Policy1000ENSB_12zip_iteratorINS8_IJNSD_26transform_input_iterator_tIbNSC_6detail35transform_pair_of_input_iterators_tIbNSB_6detail15normal_iteratorINSB_10device_ptrIKfEEEESR_NS7_8equal_toIfEEEENS7_10__not_fn_tINS7_10__identityEEEEENSB_17counting_iteratorIlNSB_11use_defaultES10_S10_EEEEEEEPS9_jSF_S9_S9_SW_EEvT0_T1_T2_T3_T4_T6_E12temp_storage+112];
	setp.eq.s16 	%p323, %rs371, 0;
	setp.eq.s16 	%p324, %rs372, 0;
	min.s64 	%rd422, %rd421, %rd420;
	selp.b16 	%rs373, %rs370, 1, %p324;
	selp.b16 	%rs374, %rs372, %rs373, %p323;
	and.b16  	%rs375, %rs374, 255;
	selp.b64 	%rd423, %rd420, %rd422, %p324;
	selp.b64 	%rd424, %rd421, %rd423, %p323;
	ld.shared.u8 	%rs376, [_ZZN3cub18CUB_300001_SM_10006detail6reduce28DeviceReduceSingleTileKernelINS2_10policy_hubIN4cuda3std3__45tupleIJblEEEjN6thrust24THRUST_300001_SM_1000_NS8cuda_cub9__find_if7functorIS9_EEE10Policy1000ENSB_12zip_iteratorINS8_IJNSD_26transform_input_iterator_tIbNSC_6detail35transform_pair_of_input_iterators_tIbNSB_6detail15normal_iteratorINSB_10device_ptrIKfEEEESR_NS7_8equal_toIfEEEENS7_10__not_fn_tINS7_10__identityEEEEENSB_17counting_iteratorIlNSB_11use_defaultES10_S10_EEEEEEEPS9_jSF_S9_S9_SW_EEvT0_T1_T2_T3_T4_T6_E12temp_storage+120];
	ld.shared.u64 	%rd425, [_ZZN3cub18CUB_300001_SM_10006detail6reduce28DeviceReduceSingleTileKernelINS2_10policy_hubIN4cuda3std3__45tupleIJblEEEjN6thrust24THRUST_300001_SM_1000_NS8cuda_cub9__find_if7functorIS9_EEE10Policy1000ENSB_12zip_iteratorINS8_IJNSD_26transform_input_iterator_tIbNSC_6detail35transform_pair_of_input_iterators_tIbNSB_6detail15normal_iteratorINSB_10device_ptrIKfEEEESR_NS7_8equal_toIfEEEENS7_10__not_fn_tINS7_10__identityEEEEENSB_17counting_iteratorIlNSB_11use_defaultES10_S10_EEEEEEEPS9_jSF_S9_S9_SW_EEvT0_T1_T2_T3_T4_T6_E12temp_storage+128];
	setp.eq.s16 	%p325, %rs375, 0;
	setp.eq.s16 	%p326, %rs376, 0;
	min.s64 	%rd426, %rd425, %rd424;
	selp.b16 	%rs377, %rs374, 1, %p326;
	selp.b16 	%rs391, %rs376, %rs377, %p325;
	selp.b64 	%rd427, %rd424, %rd426, %p326;
	selp.b64 	%rd440, %rd425, %rd427, %p325;
	bra.uni 	$L__BB17_125;
$L__BB17_43:
	// begin inline asm
	mov.u32 %r211, %laneid;
	// end inline asm
	and.b32  	%r232, %r1, 992;
	add.s32 	%r233, %r232, 32;
	setp.gt.u32 	%p237, %r233, %r44;
	not.b32 	%r234, %r232;
	add.s32 	%r235, %r44, %r234;
	selp.b32 	%r230, %r235, 31, %p237;
	cvt.u32.u16 	%r236, %rs391;
	and.b32  	%r213, %r236, 255;
	mov.b32 	%r229, 1;
	mov.b32 	%r231, -1;
	// begin inline asm
	shfl.sync.down.b32 %r212, %r213, %r229, %r230, %r231;
	// end inline asm
	// begin inline asm
	shfl.sync.down.b32 %r217, %r218, %r229, %r230, %r231;
	// end inline asm
	mov.b64 	{%r223, %r228}, %rd440;
	// begin inline asm
	shfl.sync.down.b32 %r222, %r223, %r229, %r230, %r231;
	// end inline asm
	// begin inline asm
	shfl.sync.down.b32 %r227, %r228, %r229, %r230, %r231;
	// end inline asm
	mov.b64 	%rd40, {%r222, %r227};
	cvt.u16.u32 	%rs31, %r212;
	setp.ge.s32 	%p238, %r211, %r230;
	@%p238 bra 	$L__BB17_47;
	and.b16  	%rs290, %rs391, 255;
	setp.eq.s16 	%p239, %rs290, 0;
	and.b16  	%rs291, %rs31, 255;
	setp.eq.s16 	%p240, %rs291, 0;
	or.pred  	%p241, %p239, %p240;
	@%p241 bra 	$L__BB17_46;
	min.s64 	%rd440, %rd40, %rd440;
	mov.b16 	%rs391, 1;
	bra.uni 	$L__BB17_47;
$L__BB17_46:
	setp.eq.s16 	%p242, %rs290, 0;
	selp.b16 	%rs391, %rs31, %rs391, %p242;
	selp.b64 	%rd440, %rd40, %rd440, %p242;
$L__BB17_47:
	cvt.u32.u16 	%r257, %rs391;
	and.b32  	%r238, %r257, 255;
	mov.b32 	%r254, 2;
	mov.b32 	%r256, -1;
	// begin inline asm
	shfl.sync.down.b32 %r237, %r238, %r254, %r230, %r256;
	// end inline asm
	// begin inline asm
	shfl.sync.down.b32 %r242, %r243, %r254, %r230, %r256;
	// end inline asm
	mov.b64 	{%r248, %r253}, %rd440;
	// begin inline asm
	shfl.sync.down.b32 %r247, %r248, %r254, %r230, %r256;
	// end inline asm
	// begin inline asm
	shfl.sync.down.b32 %r252, %r253, %r254, %r230, %r256;
	// end inline asm
	mov.b64 	%rd44, {%r247, %r252};
	cvt.u16.u32 	%rs34, %r237;
	add.s32 	%r258, %r211, 2;
	setp.gt.s32 	%p243, %r258, %r230;
	@%p243 bra 	$L__BB17_51;
	and.b16  	%rs294, %rs391, 255;
	setp.eq.s16 	%p244, %rs294, 0;
	and.b16  	%rs295, %rs34, 255;
	setp.eq.s16 	%p245, %rs295, 0;
	or.pred  	%p246, %p244, %p245;
	@%p246 bra 	$L__BB17_50;
	min.s64 	%rd440, %rd44, %rd440;
	mov.b16 	%rs391, 1;
	bra.uni 	$L__BB17_51;
$L__BB17_50:
	setp.eq.s16 	%p247, %rs294, 0;
	selp.b16 	%rs391, %rs34, %rs391, %p247;
	selp.b64 	%rd440, %rd44, %rd440, %p247;
$L__BB17_51:
	cvt.u32.u16 	%r279, %rs391;
	and.b32  	%r260, %r279, 255;
	mov.b32 	%r276, 4;
	mov.b32 	%r278, -1;
	// begin inline asm
	shfl.sync.down.b32 %r259, %r260, %r276, %r230, %r278;
	// end inline asm
	// begin inline asm
	shfl.sync.down.b32 %r264, %r265, %r276, %r230, %r278;
	// end inline asm
	mov.b64 	{%r270, %r275}, %rd440;
	// begin inline asm
	shfl.sync.down.b32 %r269, %r270, %r276, %r230, %r278;
	// end inline asm
	// begin inline asm
	shfl.sync.down.b32 %r274, %r275, %r276, %r230, %r278;
	// end inline asm
	mov.b64 	%rd48, {%r269, %r274};
	cvt.u16.u32 	%rs37, %r259;
	add.s32 	%r280, %r211, 4;
	setp.gt.s32 	%p248, %r280, %r230;
	@%p248 bra 	$L__BB17_55;
	and.b16  	%rs298, %rs391, 255;
	setp.eq.s16 	%p249, %rs298, 0;
	and.b16  	%rs299, %rs37, 255;
	setp.eq.s16 	%p250, %rs299, 0;
	or.pred  	%p251, %p249, %p250;
	@%p251 bra 	$L__BB17_54;
	min.s64 	%rd440, %rd48, %rd440;
	mov.b16 	%rs391, 1;
	bra.uni 	$L__BB17_55;
$L__BB17_54:
	setp.eq.s16 	%p252, %rs298, 0;
	selp.b16 	%rs391, %rs37, %rs391, %p252;
	selp.b64 	%rd440, %rd48, %rd440, %p252;
$L__BB17_55:
	cvt.u32.u16 	%r301, %rs391;
	and.b32  	%r282, %r301, 255;
	mov.b32 	%r298, 8;
	mov.b32 	%r300, -1;
	// begin inline asm
	shfl.sync.down.b32 %r281, %r282, %r298, %r230, %r300;
	// end inline asm
	// begin inline asm
	shfl.sync.down.b32 %r286, %r287, %r298, %r230, %r300;
	// end inline asm
	mov.b64 	{%r292, %r297}, %rd440;
	// begin inline asm
	shfl.sync.down.b32 %r291, %r292, %r298, %r230, %r300;
	// end inline asm
	// begin inline asm
	shfl.sync.down.b32 %r296, %r297, %r298, %r230, %r300;
	// end inline asm
	mov.b64 	%rd52, {%r291, %r296};
	cvt.u16.u32 	%rs40, %r281;
	add.s32 	%r302, %r211, 8;
	setp.gt.s32 	%p253, %r302, %r230;
	@%p253 bra 	$L__BB17_59;
	and.b16  	%rs302, %rs391, 255;
	setp.eq.s16 	%p254, %rs302, 0;
	and.b16  	%rs303, %rs40, 255;
	setp.eq.s16 	%p255, %rs303, 0;
	or.pred  	%p256, %p254, %p255;
	@%p256 bra 	$L__BB17_58;
	min.s64 	%rd440, %rd52, %rd440;
	mov.b16 	%rs391, 1;
	bra.uni 	$L__BB17_59;
$L__BB17_58:
	setp.eq.s16 	%p257, %rs302, 0;
	selp.b16 	%rs391, %rs40, %rs391, %p257;
	selp.b64 	%rd440, %rd52, %rd440, %p257;
$L__BB17_59:
	cvt.u32.u16 	%r323, %rs391;
	and.b32  	%r304, %r323, 255;
	mov.b32 	%r320, 16;
	mov.b32 	%r322, -1;
	// begin inline asm
	shfl.sync.down.b32 %r303, %r304, %r320, %r230, %r322;
	// end inline asm
	// begin inline asm
	shfl.sync.down.b32 %r308, %r309, %r320, %r230, %r322;
	// end inline asm
	mov.b64 	{%r314, %r319}, %rd440;
	// begin inline asm
	shfl.sync.down.b32 %r313, %r314, %r320, %r230, %r322;
	// end inline asm
	// begin inline asm
	shfl.sync.down.b32 %r318, %r319, %r320, %r230, %r322;
	// end inline asm
	mov.b64 	%rd56, {%r313, %r318};
	cvt.u16.u32 	%rs43, %r303;
	add.s32 	%r324, %r211, 16;
	setp.gt.s32 	%p258, %r324, %r230;
	@%p258 bra 	$L__BB17_63;
	and.b16  	%rs306, %rs391, 255;
	setp.eq.s16 	%p259, %rs306, 0;
	and.b16  	%rs307, %rs43, 255;
	setp.eq.s16 	%p260, %rs307, 0;
	or.pred  	%p261, %p259, %p260;
	@%p261 bra 	$L__BB17_62;
	min.s64 	%rd440, %rd56, %rd440;
	mov.b16 	%rs391, 1;
	bra.uni 	$L__BB17_63;
$L__BB17_62:
	setp.eq.s16 	%p262, %rs306, 0;
	selp.b16 	%rs391, %rs43, %rs391, %p262;
	selp.b64 	%rd440, %rd56, %rd440, %p262;
$L__BB17_63:
	setp.ne.s32 	%p263, %r211, 0;
	@%p263 bra 	$L__BB17_65;
	shr.u32 	%r325, %r1, 1;
	and.b32  	%r326, %r325, 496;
	mov.u32 	%r327, _ZZN3cub18CUB_300001_SM_10006detail6reduce28DeviceReduceSingleTileKernelINS2_10policy_hubIN4cuda3std3__45tupleIJblEEEjN6thrust24THRUST_300001_SM_1000_NS8cuda_cub9__find_if7functorIS9_EEE10Policy1000ENSB_12zip_iteratorINS8_IJNSD_26transform_input_iterator_tIbNSC_6detail35transform_pair_of_input_iterators_tIbNSB_6detail15normal_iteratorINSB_10device_ptrIKfEEEESR_NS7_8equal_toIfEEEENS7_10__not_fn_tINS7_10__identityEEEEENSB_17counting_iteratorIlNSB_11use_defaultES10_S10_EEEEEEEPS9_jSF_S9_S9_SW_EEvT0_T1_T2_T3_T4_T6_E12temp_storage;
	add.s32 	%r328, %r327, %r326;
	st.shared.u8 	[%r328+8], %rs391;
	st.shared.u64 	[%r328+16], %rd440;
$L__BB17_65:
	bar.sync 	0;
	setp.ne.s32 	%p264, %r1, 0;
	@%p264 bra 	$L__BB17_125;
	setp.lt.u32 	%p265, %r44, 33;
	@%p265 bra 	$L__BB17_68;
	ld.shared.u8 	%rs310, [_ZZN3cub18CUB_300001_SM_10006detail6reduce28DeviceReduceSingleTileKernelINS2_10policy_hubIN4cuda3std3__45tupleIJblEEEjN6thrust24THRUST_300001_SM_1000_NS8cuda_cub9__find_if7functorIS9_EEE10Policy1000ENSB_12zip_iteratorINS8_IJNSD_26transform_input_iterator_tIbNSC_6detail35transform_pair_of_input_iterators_tIbNSB_6detail15normal_iteratorINSB_10device_ptrIKfEEEESR_NS7_8equal_toIfEEEENS7_10__not_fn_tINS7_10__identityEEEEENSB_17counting_iteratorIlNSB_11use_defaultES10_S10_EEEEEEEPS9_jSF_S9_S9_SW_EEvT0_T1_T2_T3_T4_T6_E12temp_storage+24];
	ld.shared.u64 	%rd380, [_ZZN3cub18CUB_300001_SM_10006detail6reduce28DeviceReduceSingleTileKernelINS2_10policy_hubIN4cuda3std3__45tupleIJblEEEjN6thrust24THRUST_300001_SM_1000_NS8cuda_cub9__find_if7functorIS9_EEE10Policy1000ENSB_12zip_iteratorINS8_IJNSD_26transform_input_iterator_tIbNSC_6detail35transform_pair_of_input_iterators_tIbNSB_6detail15normal_iteratorINSB_10device_ptrIKfEEEESR_NS7_8equal_toIfEEEENS7_10__not_fn_tINS7_10__identityEEEEENSB_17counting_iteratorIlNSB_11use_defaultES10_S10_EEEEEEEPS9_jSF_S9_S9_SW_EEvT0_T1_T2_T3_T4_T6_E12temp_storage+32];
	and.b16  	%rs311, %rs391, 255;
	setp.eq.s16 	%p266, %rs311, 0;
	setp.eq.s16 	%p267, %rs310, 0;
	min.s64 	%rd381, %rd380, %rd440;
	selp.b16 	%rs312, %rs391, 1, %p267;
	selp.b16 	%rs391, %rs310, %rs312, %p266;
	selp.b64 	%rd382, %rd440, %rd381, %p267;
	selp.b64 	%rd440, %rd380, %rd382, %p266;
$L__BB17_68:
	setp.lt.u32 	%p268, %r44, 65;
	@%p268 bra 	$L__BB17_70;
	ld.shared.u8 	%rs313, [_ZZN3cub18CUB_300001_SM_10006detail6reduce28DeviceReduceSingleTileKernelINS2_10policy_hubIN4cuda3std3__45tupleIJblEEEjN6thrust24THRUST_300001_SM_1000_NS8cuda_cub9__find_if7functorIS9_EEE10Policy1000ENSB_12zip_iteratorINS8_IJNSD_26transform_input_iterator_tIbNSC_6detail35transform_pair_of_input_iterators_tIbNSB_6detail15normal_iteratorINSB_10device_ptrIKfEEEESR_NS7_8equal_toIfEEEENS7_10__not_fn_tINS7_10__identityEEEEENSB_17counting_iteratorIlNSB_11use_defaultES10_S10_EEEEEEEPS9_jSF_S9_S9_SW_EEvT0_T1_T2_T3_T4_T6_E12temp_storage+40];
	ld.shared.u64 	%rd383, [_ZZN3cub18CUB_300001_SM_10006detail6reduce28DeviceReduceSingleTileKernelINS2_10policy_hubIN4cuda3std3__45tupleIJblEEEjN6thrust24THRUST_300001_SM_1000_NS8cuda_cub9__find_if7functorIS9_EEE10Policy1000ENSB_12zip_iteratorINS8_IJNSD_26transform_input_iterator_tIbNSC_6detail35transform_pair_of_input_iterators_tIbNSB_6detail15normal_iteratorINSB_10device_ptrIKfEEEESR_NS7_8equal_toIfEEEENS7_10__not_fn_tINS7_10__identityEEEEENSB_17counting_iteratorIlNSB_11use_defaultES10_S10_EEEEEEEPS9_jSF_S9_S9_SW_EEvT0_T1_T2_T3_T4_T6_E12temp_storage+48];
	and.b16  	%rs314, %rs391, 255;
	setp.eq.s16 	%p269, %rs314, 0;
	setp.eq.s16 	%p270, %rs313, 0;
	min.s64 	%rd384, %rd383, %rd440;
	selp.b16 	%rs315, %rs391, 1, %p270;
	selp.b16 	%rs391, %rs313, %rs315, %p269;
	selp.b64 	%rd385, %rd440, %rd384, %p270;
	selp.b64 	%rd440, %rd383, %rd385, %p269;
$L__BB17_70:
	setp.lt.u32 	%p271, %r44, 97;
	@%p271 bra 	$L__BB17_72;
	ld.shared.u8 	%rs316, [_ZZN3cub18CUB_300001_SM_10006detail6reduce28DeviceReduceSingleTileKernelINS2_10policy_hubIN4cuda3std3__45tupleIJblEEEjN6thrust24THRUST_300001_SM_1000_NS8cuda_cub9__find_if7functorIS9_EEE10Policy1000ENSB_12zip_iteratorINS8_IJNSD_26transform_input_iterator_tIbNSC_6detail35transform_pair_of_input_iterators_tIbNSB_6detail15normal_iteratorINSB_10device_ptrIKfEEEESR_NS7_8equal_toIfEEEENS7_10__not_fn_tINS7_10__identityEEEEENSB_17counting_iteratorIlNSB_11use_defaultES10_S10_EEEEEEEPS9_jSF_S9_S9_SW_EEvT0_T1_T2_T3_T4_T6_E12temp_storage+56];
	ld.shared.u64 	%rd386, [_ZZN3cub18CUB_300001_SM_10006detail6reduce28DeviceReduceSingleTileKernelINS2_10policy_hubIN4cuda3std3__45tupleIJblEEEjN6thrust24THRUST_300001_SM_1000_NS8cuda_cub9__find_if7functorIS9_EEE10Policy1000ENSB_12zip_iteratorINS8_IJNSD_26transform_input_iterator_tIbNSC_6detail35transform_pair_of_input_iterators_tIbNSB_6detail15normal_iteratorINSB_10device_ptrIKfEEEESR_NS7_8equal_toIfEEEENS7_10__not_fn_tINS7_10__identityEEEEENSB_17counting_iteratorIlNSB_11use_defaultES10_S10_EEEEEEEPS9_jSF_S9_S9_SW_EEvT0_T1_T2_T3_T4_T6_E12temp_storage+64];
	and.b16  	%rs317, %rs391, 255;
	setp.eq.s16 	%p272, %rs317, 0;
	setp.eq.s16 	%p273, %rs316, 0;
	min.s64 	%rd387, %rd386, %rd440;
	selp.b16 	%rs318, %rs391, 1, %p273;
	selp.b16 	%rs391, %rs316, %rs318, %p272;
	selp.b64 	%rd388, %rd440, %rd387, %p273;
	selp.b64 	%rd440, %rd386, %rd388, %p272;
$L__BB17_72:
	setp.lt.u32 	%p274, %r44, 129;
	@%p274 bra 	$L__BB17_74;
	ld.shared.u8 	%rs319, [_ZZN3cub18CUB_300001_SM_10006detail6reduce28DeviceReduceSingleTileKernelINS2_10policy_hubIN4cuda3std3__45tupleIJblEEEjN6thrust24THRUST_300001_SM_1000_NS8cuda_cub9__find_if7functorIS9_EEE10Policy1000ENSB_12zip_iteratorINS8_IJNSD_26transform_input_iterator_tIbNSC_6detail35transform_pair_of_input_iterators_tIbNSB_6detail15normal_iteratorINSB_10device_ptrIKfEEEESR_NS7_8equal_toIfEEEENS7_10__not_fn_tINS7_10__identityEEEEENSB_17counting_iteratorIlNSB_11use_defaultES10_S10_EEEEEEEPS9_jSF_S9_S9_SW_EEvT0_T1_T2_T3_T4_T6_E12temp_storage+72];
	ld.shared.u64 	%rd389, [_ZZN3cub18CUB_300001_SM_10006detail6reduce28DeviceReduceSingleTileKernelINS2_10policy_hubIN4cuda3std3__45tupleIJblEEEjN6thrust24THRUST_300001_SM_1000_NS8cuda_cub9__find_if7functorIS9_EEE10Policy1000ENSB_12zip_iteratorINS8_IJNSD_26transform_input_iterator_tIbNSC_6detail35transform_pair_of_input_iterators_tIbNSB_6detail15normal_iteratorINSB_10device_ptrIKfEEEESR_NS7_8equal_toIfEEEENS7_10__not_fn_tINS7_10__identityEEEEENSB_17counting_iteratorIlNSB_11use_defaultES10_S10_EEEEEEEPS9_jSF_S9_S9_SW_EEvT0_T1_T2_T3_T4_T6_E12temp_storage+80];
	and.b16  	%rs320, %rs391, 255;
	setp.eq.s16 	%p275, %rs320, 0;
	setp.eq.s16 	%p276, %rs319, 0;
	min.s64 	%rd390, %rd389, %rd440;
	selp.b16 	%rs321, %rs391, 1, %p276;
	selp.b16 	%rs391, %rs319, %rs321, %p275;
	selp.b64 	%rd391, %rd440, %rd390, %p276;
	selp.b64 	%rd440, %rd389, %rd391, %p275;
$L__BB17_74:
	setp.lt.u32 	%p277, %r44, 161;
	@%p277 bra 	$L__BB17_76;
	ld.shared.u8 	%rs322, [_ZZN3cub18CUB_300001_SM_10006detail6reduce28DeviceReduceSingleTileKernelINS2_10policy_hubIN4cuda3std3__45tupleIJblEEEjN6thrust24THRUST_300001_SM_1000_NS8cuda_cub9__find_if7functorIS9_EEE10Policy1000ENSB_12zip_iteratorINS8_IJNSD_26transform_input_iterator_tIbNSC_6detail35transform_pair_of_input_iterators_tIbNSB_6detail15normal_iteratorINSB_10device_ptrIKfEEEESR_NS7_8equal_toIfEEEENS7_10__not_fn_tINS7_10__identityEEEEENSB_17counting_iteratorIlNSB_11use_defaultES10_S10_EEEEEEEPS9_jSF_S9_S9_SW_EEvT0_T1_T2_T3_T4_T6_E12temp_storage+88];
	ld.shared.u64 	%rd392, [_ZZN3cub18CUB_300001_SM_10006detail6reduce28DeviceReduceSingleTileKernelINS2_10policy_hubIN4cuda3std3__45tupleIJblEEEjN6thrust24THRUST_300001_SM_1000_NS8cuda_cub9__find_if7functorIS9_EEE10Policy1000ENSB_12zip_iteratorINS8_IJNSD_26transform_input_iterator_tIbNSC_6detail35transform_pair_of_input_iterators_tIbNSB_6detail15normal_iteratorINSB_10device_ptrIKfEEEESR_NS7_8equal_toIfEEEENS7_10__not_fn_tINS7_10__identityEEEEENSB_17counting_iteratorIlNSB_11use_defaultES10_S10_EEEEEEEPS9_jSF_S9_S9_SW_EEvT0_T1_T2_T3_T4_T6_E12temp_storage+96];
	and.b16  	%rs323, %rs391, 255;
	setp.eq.s16 	%p278, %rs323, 0;
	setp.eq.s16 	%p279, %rs322, 0;
	min.s64 	%rd393, %rd392, %rd440;
	selp.b16 	%rs324, %rs391, 1, %p279;
	selp.b16 	%rs391, %rs322, %rs324, %p278;
	selp.b64 	%rd394, %rd440, %rd393, %p279;
	selp.b64 	%rd440, %rd392, %rd394, %p278;
$L__BB17_76:
	setp.lt.u32 	%p280, %r44, 193;
	@%p280 bra 	$L__BB17_78;
	ld.shared.u8 	%rs325, [_ZZN3cub18CUB_300001_SM_10006detail6reduce28DeviceReduceSingleTileKernelINS2_10policy_hubIN4cuda3std3__45tupleIJblEEEjN6thrust24THRUST_300001_SM_1000_NS8cuda_cub9__find_if7functorIS9_EEE10Policy1000ENSB_12zip_iteratorINS8_IJNSD_26transform_input_iterator_tIbNSC_6detail35transform_pair_of_input_iterators_tIbNSB_6detail15normal_iteratorINSB_10device_ptrIKfEEEESR_NS7_8equal_toIfEEEENS7_10__not_fn_tINS7_10__identityEEEEENSB_17counting_iteratorIlNSB_11use_defaultES10_S10_EEEEEEEPS9_jSF_S9_S9_SW_EEvT0_T1_T2_T3_T4_T6_E12temp_storage+104];
	ld.shared.u64 	%rd395, [_ZZN3cub18CUB_300001_SM_10006detail6reduce28DeviceReduceSingleTileKernelINS2_10policy_hubIN4cuda3std3__45tupleIJblEEEjN6thrust24THRUST_300001_SM_1000_NS8cuda_cub9__find_if7functorIS9_EEE10Policy1000ENSB_12zip_iteratorINS8_IJNSD_26transform_input_iterator_tIbNSC_6detail35transform_pair_of_input_iterators_tIbNSB_6detail15normal_iteratorINSB_10device_ptrIKfEEEESR_NS7_8equal_toIfEEEENS7_10__not_fn_tINS7_10__identityEEEEENSB_17counting_iteratorIlNSB_11use_defaultES10_S10_EEEEEEEPS9_jSF_S9_S9_SW_EEvT0_T1_T2_T3_T4_T6_E12temp_storage+112];
	and.b16  	%rs326, %rs391, 255;
	setp.eq.s16 	%p281, %rs326, 0;
	setp.eq.s16 	%p282, %rs325, 0;
	min.s64 	%rd396, %rd395, %rd440;
	selp.b16 	%rs327, %rs391, 1, %p282;
	selp.b16 	%rs391, %rs325, %rs327, %p281;
	selp.b64 	%rd397, %rd440, %rd396, %p282;
	selp.b64 	%rd440, %rd395, %rd397, %p281;
$L__BB17_78:
	setp.lt.u32 	%p283, %r44, 225;
	@%p283 bra 	$L__BB17_125;
	ld.shared.u8 	%rs328, [_ZZN3cub18CUB_300001_SM_10006detail6reduce28DeviceReduceSingleTileKernelINS2_10policy_hubIN4cuda3std3__45tupleIJblEEEjN6thrust24THRUST_300001_SM_1000_NS8cuda_cub9__find_if7functorIS9_EEE10Policy1000ENSB_12zip_iteratorINS8_IJNSD_26transform_input_iterator_tIbNSC_6detail35transform_pair_of_input_iterators_tIbNSB_6detail15normal_iteratorINSB_10device_ptrIKfEEEESR_NS7_8equal_toIfEEEENS7_10__not_fn_tINS7_10__identityEEEEENSB_17counting_iteratorIlNSB_11use_defaultES10_S10_EEEEEEEPS9_jSF_S9_S9_SW_EEvT0_T1_T2_T3_T4_T6_E12temp_storage+120];
	ld.shared.u64 	%rd398, [_ZZN3cub18CUB_300001_SM_10006detail6reduce28DeviceReduceSingleTileKernelINS2_10policy_hubIN4cuda3std3__45tupleIJblEEEjN6thrust24THRUST_300001_SM_1000_NS8cuda_cub9__find_if7functorIS9_EEE10Policy1000ENSB_12zip_iteratorINS8_IJNSD_26transform_input_iterator_tIbNSC_6detail35transform_pair_of_input_iterators_tIbNSB_6detail15normal_iteratorINSB_10device_ptrIKfEEEESR_NS7_8equal_toIfEEEENS7_10__not_fn_tINS7_10__identityEEEEENSB_17counting_iteratorIlNSB_11use_defaultES10_S10_EEEEEEEPS9_jSF_S9_S9_SW_EEvT0_T1_T2_T3_T4_T6_E12temp_storage+128];
	and.b16  	%rs329, %rs391, 255;
	setp.eq.s16 	%p284, %rs329, 0;
	setp.eq.s16 	%p285, %rs328, 0;
	min.s64 	%rd399, %rd398, %rd440;
	selp.b16 	%rs330, %rs391, 1, %p285;
	selp.b16 	%rs391, %rs328, %rs330, %p284;
	selp.b64 	%rd400, %rd440, %rd399, %p285;
	selp.b64 	%rd440, %rd398, %rd400, %p284;
	bra.uni 	$L__BB17_125;
$L__BB17_80:
	mov.u32 	%r20, %tid.x;
	cvt.u64.u32 	%rd73, %r20;
	mul.wide.u32 	%rd122, %r20, 4;
	add.s64 	%rd74, %rd2, %rd122;
	add.s64 	%rd75, %rd3, %rd122;
	ld.global.f32 	%f9, [%rd74];
	ld.global.f32 	%f10, [%rd75];
	setp.eq.f32 	%p3, %f9, %f10;
	add.s32 	%r66, %r20, 256;
	cvt.u64.u32 	%rd123, %r66;
	ld.global.f32 	%f11, [%rd74+1024];
	ld.global.f32 	%f13, [%rd75+1024];
	setp.eq.f32 	%p4, %f11, %f13;
	add.s32 	%r67, %r20, 512;
	cvt.u64.u32 	%rd124, %r67;
	add.s64 	%rd125, %rd119, %rd124;
	ld.global.f32 	%f15, [%rd74+2048];
	ld.global.f32 	%f16, [%rd75+2048];
	setp.eq.f32 	%p5, %f15, %f16;
	add.s64 	%rd126, %rd125, 256;
	ld.global.f32 	%f17, [%rd74+3072];
	ld.global.f32 	%f18, [%rd75+3072];
	setp.neu.f32 	%p7, %f17, %f18;
	and.pred  	%p9, %p3, %p4;
	selp.b64 	%rd127, %rd123, %rd73, %p3;
	add.s64 	%rd128, %rd119, %rd127;
	min.s64 	%rd129, %rd125, %rd128;
	and.pred  	%p10, %p9, %p5;
	selp.b64 	%rd130, %rd128, %rd129, %p5;
	selp.b64 	%rd131, %rd125, %rd130, %p9;
	min.s64 	%rd132, %rd126, %rd131;
	not.pred 	%p11, %p10;
	or.pred  	%p12, %p11, %p7;
	selp.u16 	%rs391, 1, 0, %p12;
	selp.b64 	%rd133, %rd132, %rd131, %p7;
	selp.b64 	%rd440, %rd126, %rd133, %p10;
	add.s32 	%r21, %r44, -1024;
	setp.lt.u32 	%p13, %r21, 1024;
	mov.b32 	%r448, 1024;
	@%p13 bra 	$L__BB17_88;
	mov.b32 	%r448, 1024;
$L__BB17_82:
	cvt.u64.u32 	%rd134, %r448;
	add.s64 	%rd135, %rd73, %rd134;
	mul.wide.u32 	%rd136, %r448, 4;
	add.s64 	%rd137, %rd74, %rd136;
	add.s64 	%rd138, %rd75, %rd136;
	add.s64 	%rd78, %rd135, %rd119;
	ld.global.f32 	%f1, [%rd137];
	ld.global.f32 	%f2, [%rd138];
	ld.global.f32 	%f3, [%rd137+1024];
	ld.global.f32 	%f4, [%rd138+1024];
	ld.global.f32 	%f5, [%rd137+2048];
	ld.global.f32 	%f6, [%rd138+2048];
	ld.global.f32 	%f7, [%rd137+3072];
	ld.global.f32 	%f8, [%rd138+3072];
	and.b16  	%rs111, %rs391, 255;
	setp.eq.s16 	%p14, %rs111, 0;
	@%p14 bra 	$L__BB17_85;
	setp.eq.f32 	%p15, %f1, %f2;
	@%p15 bra 	$L__BB17_86;
	min.s64 	%rd440, %rd78, %rd440;
	mov.b16 	%rs391, 1;
	bra.uni 	$L__BB17_86;
$L__BB17_85:
	setp.neu.f32 	%p16, %f1, %f2;
	selp.u16 	%rs391, 1, 0, %p16;
	mov.u64 	%rd440, %rd78;
$L__BB17_86:
	add.s64 	%rd139, %rd78, 256;
	add.s64 	%rd140, %rd78, 512;
	add.s64 	%rd141, %rd78, 768;
	setp.neu.f32 	%p17, %f7, %f8;
	setp.neu.f32 	%p18, %f5, %f6;
	setp.neu.f32 	%p19, %f3, %f4;
	and.b16  	%rs113, %rs391, 255;
	setp.eq.s16 	%p20, %rs113, 0;
	min.s64 	%rd142, %rd139, %rd440;
	selp.b16 	%rs114, 1, %rs391, %p19;
	selp.u16 	%rs115, 1, 0, %p19;
	selp.b16 	%rs116, %rs115, %rs114, %p20;
	and.b16  	%rs117, %rs116, 255;
	selp.b64 	%rd143, %rd142, %rd440, %p19;
	selp.b64 	%rd144, %rd139, %rd143, %p20;
	setp.eq.s16 	%p21, %rs117, 0;
	min.s64 	%rd145, %rd140, %rd144;
	selp.b16 	%rs118, 1, %rs116, %p18;
	selp.u16 	%rs119, 1, 0, %p18;
	selp.b16 	%rs120, %rs119, %rs118, %p21;
	and.b16  	%rs121, %rs120, 255;
	selp.b64 	%rd146, %rd145, %rd144, %p18;
	selp.b64 	%rd147, %rd140, %rd146, %p21;
	setp.eq.s16 	%p22, %rs121, 0;
	min.s64 	%rd148, %rd141, %rd147;
	selp.b16 	%rs122, 1, %rs120, %p17;
	selp.u16 	%rs123, 1, 0, %p17;
	selp.b16 	%rs391, %rs123, %rs122, %p22;
	selp.b64 	%rd149, %rd148, %rd147, %p17;
	selp.b64 	%rd440, %rd141, %rd149, %p22;
	sub.s32 	%r69, %r44, %r448;
	setp.lt.u32 	%p23, %r69, 1024;
	@%p23 bra 	$L__BB17_101;
	add.s32 	%r448, %r448, 1024;
	setp.le.u32 	%p24, %r448, %r21;
	@%p24 bra 	$L__BB17_82;
$L__BB17_88:
	setp.le.u32 	%p25, %r44, %r448;
	sub.s32 	%r70, %r44, %r448;
	setp.ge.s32 	%p26, %r20, %r70;
	or.pred  	%p27, %p25, %p26;
	@%p27 bra 	$L__BB17_101;
	not.b32 	%r72, %r20;
	add.s32 	%r73, %r44, %r72;
	sub.s32 	%r25, %r73, %r448;
	shr.u32 	%r74, %r25, 8;
	add.s32 	%r26, %r74, 1;
	and.b32  	%r27, %r26, 7;
	setp.lt.u32 	%p28, %r25, 1792;
	mov.u32 	%r453, %r20;
	@%p28 bra 	$L__BB17_93;
	or.b32  	%r451, %r20, 1024;
	add.s32 	%r450, %r20, %r448;
	and.b32  	%r75, %r26, 33554424;
	neg.s32 	%r449, %r75;
$L__BB17_91:
	.pragma "nounroll";
	cvt.u64.u32 	%rd151, %r450;
	mul.wide.u32 	%rd152, %r450, 4;
	add.s64 	%rd153, %rd2, %rd152;
	add.s64 	%rd154, %rd3, %rd152;
	add.s64 	%rd155, %rd119, %rd151;
	ld.global.f32 	%f19, [%rd153];
	ld.global.f32 	%f20, [%rd154];
	setp.neu.f32 	%p29, %f19, %f20;
	selp.u16 	%rs125, 1, 0, %p29;
	and.b16  	%rs126, %rs391, 255;
	setp.ne.s16 	%p31, %rs126, 0;
	and.pred  	%p32, %p31, %p29;
	min.s64 	%rd156, %rd155, %rd440;
	setp.eq.s16 	%p33, %rs126, 0;
	selp.b16 	%rs127, %rs125, %rs391, %p33;
	selp.b64 	%rd157, %rd155, %rd440, %p33;
	selp.b16 	%rs128, 1, %rs127, %p32;
	and.b16  	%rs129, %rs128, 255;
	selp.b64 	%rd158, %rd156, %rd157, %p32;
	add.s32 	%r76, %r450, 256;
	cvt.u64.u32 	%rd159, %r76;
	mul.wide.u32 	%rd160, %r76, 4;
	add.s64 	%rd161, %rd2, %rd160;
	add.s64 	%rd162, %rd3, %rd160;
	add.s64 	%rd163, %rd119, %rd159;
	ld.global.f32 	%f21, [%rd161];
	ld.global.f32 	%f22, [%rd162];
	setp.neu.f32 	%p34, %f21, %f22;
	selp.u16 	%rs130, 1, 0, %p34;
	setp.ne.s16 	%p36, %rs129, 0;
	and.pred  	%p37, %p36, %p34;
	min.s64 	%rd164, %rd163, %rd158;
	setp.eq.s16 	%p38, %rs129, 0;
	selp.b16 	%rs131, %rs130, %rs128, %p38;
	selp.b64 	%rd165, %rd163, %rd158, %p38;
	selp.b16 	%rs132, 1, %rs131, %p37;
	and.b16  	%rs133, %rs132, 255;
	selp.b64 	%rd166, %rd164, %rd165, %p37;
	add.s32 	%r77, %r450, 512;
	cvt.u64.u32 	%rd167, %r77;
	mul.wide.u32 	%rd168, %r77, 4;
	add.s64 	%rd169, %rd2, %rd168;
	add.s64 	%rd170, %rd3, %rd168;
	add.s64 	%rd171, %rd119, %rd167;
	ld.global.f32 	%f23, [%rd169];
	ld.global.f32 	%f24, [%rd170];
	setp.neu.f32 	%p39, %f23, %f24;
	selp.u16 	%rs134, 1, 0, %p39;
	setp.ne.s16 	%p41, %rs133, 0;
	and.pred  	%p42, %p41, %p39;
	min.s64 	%rd172, %rd171, %rd166;
	setp.eq.s16 	%p43, %rs133, 0;
	selp.b16 	%rs135, %rs134, %rs132, %p43;
	selp.b64 	%rd173, %rd171, %rd166, %p43;
	selp.b16 	%rs136, 1, %rs135, %p42;
	and.b16  	%rs137, %rs136, 255;
	selp.b64 	%rd174, %rd172, %rd173, %p42;
	add.s32 	%r78, %r450, 768;
	cvt.u64.u32 	%rd175, %r78;
	mul.wide.u32 	%rd176, %r78, 4;
	add.s64 	%rd177, %rd2, %rd176;
	add.s64 	%rd178, %rd3, %rd176;
	add.s64 	%rd179, %rd119, %rd175;
	ld.global.f32 	%f25, [%rd177];
	ld.global.f32 	%f26, [%rd178];
	setp.neu.f32 	%p44, %f25, %f26;
	selp.u16 	%rs138, 1, 0, %p44;
	setp.ne.s16 	%p46, %rs137, 0;
	and.pred  	%p47, %p46, %p44;
	min.s64 	%rd180, %rd179, %rd174;
	setp.eq.s16 	%p48, %rs137, 0;
	selp.b16 	%rs139, %rs138, %rs136, %p48;
	selp.b64 	%rd181, %rd179, %rd174, %p48;
	selp.b16 	%rs140, 1, %rs139, %p47;
	and.b16  	%rs141, %rs140, 255;
	selp.b64 	%rd182, %rd180, %rd181, %p47;
	add.s32 	%r79, %r450, 1024;
	cvt.u64.u32 	%rd183, %r79;
	mul.wide.u32 	%rd184, %r79, 4;
	add.s64 	%rd185, %rd2, %rd184;
	add.s64 	%rd186, %rd3, %rd184;
	add.s64 	%rd187, %rd119, %rd183;
	ld.global.f32 	%f27, [%rd185];
	ld.global.f32 	%f28, [%rd186];
	setp.neu.f32 	%p49, %f27, %f28;
	selp.u16 	%rs142, 1, 0, %p49;
	setp.ne.s16 	%p51, %rs141, 0;
	and.pred  	%p52, %p51, %p49;
	min.s64 	%rd188, %rd187, %rd182;
	setp.eq.s16 	%p53, %rs141, 0;
	selp.b16 	%rs143, %rs142, %rs140, %p53;
	selp.b64 	%rd189, %rd187, %rd182, %p53;
	selp.b16 	%rs144, 1, %rs143, %p52;
	and.b16  	%rs145, %rs144, 255;
	selp.b64 	%rd190, %rd188, %rd189, %p52;
	add.s32 	%r80, %r450, 1280;
	cvt.u64.u32 	%rd191, %r80;
	mul.wide.u32 	%rd192, %r80, 4;
	add.s64 	%rd193, %rd2, %rd192;
	add.s64 	%rd194, %rd3, %rd192;
	add.s64 	%rd195, %rd119, %rd191;
	ld.global.f32 	%f29, [%rd193];
	ld.global.f32 	%f30, [%rd194];
	setp.neu.f32 	%p54, %f29, %f30;
	selp.u16 	%rs146, 1, 0, %p54;
	setp.ne.s16 	%p56, %rs145, 0;
	and.pred  	%p57, %p56, %p54;
	min.s64 	%rd196, %rd195, %rd190;
	setp.eq.s16 	%p58, %rs145, 0;
	selp.b16 	%rs147, %rs146, %rs144, %p58;
	selp.b64 	%rd197, %rd195, %rd190, %p58;
	selp.b16 	%rs148, 1, %rs147, %p57;
	and.b16  	%rs149, %rs148, 255;
	selp.b64 	%rd198, %rd196, %rd197, %p57;
	add.s32 	%r81, %r450, 1536;
	cvt.u64.u32 	%rd199, %r81;
	mul.wide.u32 	%rd200, %r81, 4;
	add.s64 	%rd201, %rd2, %rd200;
	add.s64 	%rd202, %rd3, %rd200;
	add.s64 	%rd203, %rd119, %rd199;
	ld.global.f32 	%f31, [%rd201];
	ld.global.f32 	%f32, [%rd202];
	setp.neu.f32 	%p59, %f31, %f32;
	selp.u16 	%rs150, 1, 0, %p59;
	setp.ne.s16 	%p61, %rs149, 0;
	and.pred  	%p62, %p61, %p59;
	min.s64 	%rd204, %rd203, %rd198;
	setp.eq.s16 	%p63, %rs149, 0;
	selp.b16 	%rs151, %rs150, %rs148, %p63;
	selp.b64 	%rd205, %rd203, %rd198, %p63;
	selp.b16 	%rs152, 1, %rs151, %p62;
	and.b16  	%rs153, %rs152, 255;
	selp.b64 	%rd206, %rd204, %rd205, %p62;
	add.s32 	%r82, %r450, 1792;
	cvt.u64.u32 	%rd207, %r82;
	mul.wide.u32 	%rd208, %r82, 4;
	add.s64 	%rd209, %rd2, %rd208;
	add.s64 	%rd210, %rd3, %rd208;
	add.s64 	%rd211, %rd119, %rd207;
	ld.global.f32 	%f33, [%rd209];
	ld.global.f32 	%f34, [%rd210];
	setp.neu.f32 	%p64, %f33, %f34;
	selp.u16 	%rs154, 1, 0, %p64;
	setp.ne.s16 	%p66, %rs153, 0;
	and.pred  	%p67, %p66, %p64;
	min.s64 	%rd212, %rd211, %rd206;
	setp.eq.s16 	%p68, %rs153, 0;
	selp.b16 	%rs155, %rs154, %rs152, %p68;
	selp.b64 	%rd213, %rd211, %rd206, %p68;
	selp.b16 	%rs391, 1, %rs155, %p67;
	selp.b64 	%rd440, %rd212, %rd213, %p67;
	add.s32 	%r451, %r451, 2048;
	add.s32 	%r450, %r450, 2048;
	add.s32 	%r449, %r449, 8;
	setp.ne.s32 	%p69, %r449, 0;
	@%p69 bra 	$L__BB17_91;
	add.s32 	%r453, %r451, -1024;
$L__BB17_93:
	setp.eq.s32 	%p70, %r27, 0;
	@%p70 bra 	$L__BB17_101;
	setp.lt.u32 	%p71, %r27, 4;
	@%p71 bra 	$L__BB17_96;
	add.s32 	%r83, %r453, %r448;
	cvt.u64.u32 	%rd215, %r83;
	mul.wide.u32 	%rd216, %r83, 4;
	add.s64 	%rd217, %rd2, %rd216;
	add.s64 	%rd218, %rd3, %rd216;
	add.s64 	%rd219, %rd119, %rd215;
	ld.global.f32 	%f35, [%rd217];
	ld.global.f32 	%f36, [%rd218];
	setp.neu.f32 	%p72, %f35, %f36;
	selp.u16 	%rs157, 1, 0, %p72;
	and.b16  	%rs158, %rs391, 255;
	setp.ne.s16 	%p74, %rs158, 0;
	and.pred  	%p75, %p74, %p72;
	min.s64 	%rd220, %rd219, %rd440;
	setp.eq.s16 	%p76, %rs158, 0;
	selp.b16 	%rs159, %rs157, %rs391, %p76;
	selp.b64 	%rd221, %rd219, %rd440, %p76;
	selp.b16 	%rs160, 1, %rs159, %p75;
	and.b16  	%rs161, %rs160, 255;
	selp.b64 	%rd222, %rd220, %rd221, %p75;
	add.s32 	%r84, %r83, 256;
	cvt.u64.u32 	%rd223, %r84;
	mul.wide.u32 	%rd224, %r84, 4;
	add.s64 	%rd225, %rd2, %rd224;
	add.s64 	%rd226, %rd3, %rd224;
	add.s64 	%rd227, %rd119, %rd223;
	ld.global.f32 	%f37, [%rd225];
	ld.global.f32 	%f38, [%rd226];
	setp.neu.f32 	%p77, %f37, %f38;
	selp.u16 	%rs162, 1, 0, %p77;
	setp.ne.s16 	%p79, %rs161, 0;
	and.pred  	%p80, %p79, %p77;
	min.s64 	%rd228, %rd227, %rd222;
	setp.eq.s16 	%p81, %rs161, 0;
	selp.b16 	%rs163, %rs162, %rs160, %p81;
	selp.b64 	%rd229, %rd227, %rd222, %p81;
	selp.b16 	%rs164, 1, %rs163, %p80;
	and.b16  	%rs165, %rs164, 255;
	selp.b64 	%rd230, %rd228, %rd229, %p80;
	add.s32 	%r85, %r83, 512;
	cvt.u64.u32 	%rd231, %r85;
	mul.wide.u32 	%rd232, %r85, 4;
	add.s64 	%rd233, %rd2, %rd232;
	add.s64 	%rd234, %rd3, %rd232;
	add.s64 	%rd235, %rd119, %rd231;
	ld.global.f32 	%f39, [%rd233];
	ld.global.f32 	%f40, [%rd234];
	setp.neu.f32 	%p82, %f39, %f40;
	selp.u16 	%rs166, 1, 0, %p82;
	setp.ne.s16 	%p84, %rs165, 0;
	and.pred  	%p85, %p84, %p82;
	min.s64 	%rd236, %rd235, %rd230;
	setp.eq.s16 	%p86, %rs165, 0;
	selp.b16 	%rs167, %rs166, %rs164, %p86;
	selp.b64 	%rd237, %rd235, %rd230, %p86;
	selp.b16 	%rs168, 1, %rs167, %p85;
	and.b16  	%rs169, %rs168, 255;
	selp.b64 	%rd238, %rd236, %rd237, %p85;
	add.s32 	%r86, %r83, 768;
	cvt.u64.u32 	%rd239, %r86;
	mul.wide.u32 	%rd240, %r86, 4;
	add.s64 	%rd241, %rd2, %rd240;
	add.s64 	%rd242, %rd3, %rd240;
	add.s64 	%rd243, %rd119, %rd239;
	ld.global.f32 	%f41, [%rd241];
	ld.global.f32 	%f42, [%rd242];
	setp.neu.f32 	%p87, %f41, %f42;
	selp.u16 	%rs170, 1, 0, %p87;
	setp.ne.s16 	%p89, %rs169, 0;
	and.pred  	%p90, %p89, %p87;
	min.s64 	%rd244, %rd243, %rd238;
	setp.eq.s16 	%p91, %rs169, 0;
	selp.b16 	%rs171, %rs170, %rs168, %p91;
	selp.b64 	%rd245, %rd243, %rd238, %p91;
	selp.b16 	%rs391, 1, %rs171, %p90;
	selp.b64 	%rd440, %rd244, %rd245, %p90;
	add.s32 	%r453, %r453, 1024;
$L__BB17_96:
	and.b32  	%r87, %r26, 3;
	setp.eq.s32 	%p92, %r87, 0;
	@%p92 bra 	$L__BB17_101;
	setp.eq.s32 	%p93, %r87, 1;
	@%p93 bra 	$L__BB17_99;
	add.s32 	%r88, %r453, %r448;
	cvt.u64.u32 	%rd247, %r88;
	mul.wide.u32 	%rd248, %r88, 4;
	add.s64 	%rd249, %rd2, %rd248;
	add.s64 	%rd250, %rd3, %rd248;
	add.s64 	%rd251, %rd119, %rd247;
	ld.global.f32 	%f43, [%rd249];
	ld.global.f32 	%f44, [%rd250];
	setp.neu.f32 	%p94, %f43, %f44;
	selp.u16 	%rs173, 1, 0, %p94;
	and.b16  	%rs174, %rs391, 255;
	setp.ne.s16 	%p96, %rs174, 0;
	and.pred  	%p97, %p96, %p94;
	min.s64 	%rd252, %rd251, %rd440;
	setp.eq.s16 	%p98, %rs174, 0;
	selp.b16 	%rs175, %rs173, %rs391, %p98;
	selp.b64 	%rd253, %rd251, %rd440, %p98;
	selp.b16 	%rs176, 1, %rs175, %p97;
	and.b16  	%rs177, %rs176, 255;
	selp.b64 	%rd254, %rd252, %rd253, %p97;
	add.s32 	%r89, %r88, 256;
	cvt.u64.u32 	%rd255, %r89;
	mul.wide.u32 	%rd256, %r89, 4;
	add.s64 	%rd257, %rd2, %rd256;
	add.s64 	%rd258, %rd3, %rd256;
	add.s64 	%rd259, %rd119, %rd255;
	ld.global.f32 	%f45, [%rd257];
	ld.global.f32 	%f46, [%rd258];
	setp.neu.f32 	%p99, %f45, %f46;
	selp.u16 	%rs178, 1, 0, %p99;
	setp.ne.s16 	%p101, %rs177, 0;
	and.pred  	%p102, %p101, %p99;
	min.s64 	%rd260, %rd259, %rd254;
	setp.eq.s16 	%p103, %rs177, 0;
	selp.b16 	%rs179, %rs178, %rs176, %p103;
	selp.b64 	%rd261, %rd259, %rd254, %p103;
	selp.b16 	%rs391, 1, %rs179, %p102;
	selp.b64 	%rd440, %rd260, %rd261, %p102;
	add.s32 	%r453, %r453, 512;
$L__BB17_99:
	and.b32  	%r90, %r25, 256;
	setp.ne.s32 	%p104, %r90, 0;
	@%p104 bra 	$L__BB17_101;
	add.s32 	%r91, %r453, %r448;
	cvt.u64.u32 	%rd262, %r91;
	mul.wide.u32 	%rd263, %r91, 4;
	add.s64 	%rd264, %rd2, %rd263;
	add.s64 	%rd265, %rd3, %rd263;
	add.s64 	%rd266, %rd119, %rd262;
	ld.global.f32 	%f47, [%rd264];
	ld.global.f32 	%f48, [%rd265];
	setp.neu.f32 	%p105, %f47, %f48;
	selp.u16 	%rs180, 1, 0, %p105;
	and.b16  	%rs181, %rs391, 255;
	setp.ne.s16 	%p107, %rs181, 0;
	and.pred  	%p108, %p107, %p105;
	min.s64 	%rd267, %rd266, %rd440;
	setp.eq.s16 	%p109, %rs181, 0;
	selp.b16 	%rs182, %rs180, %rs391, %p109;
	selp.b64 	%rd268, %rd266, %rd440, %p109;
	selp.b16 	%rs391, 1, %rs182, %p108;
	selp.b64 	%rd440, %rd267, %rd268, %p108;
$L__BB17_101:
	// begin inline asm
	mov.u32 %r92, %laneid;
	// end inline asm
	cvt.u32.u16 	%r113, %rs391;
	and.b32  	%r94, %r113, 255;
	mov.b32 	%r110, 1;
	mov.b32 	%r111, 31;
	mov.b32 	%r112, -1;
	// begin inline asm
	shfl.sync.down.b32 %r93, %r94, %r110, %r111, %r112;
	// end inline asm
	// begin inline asm
	shfl.sync.down.b32 %r98, %r99, %r110, %r111, %r112;
	// end inline asm
	mov.b64 	{%r104, %r109}, %rd440;
	// begin inline asm
	shfl.sync.down.b32 %r103, %r104, %r110, %r111, %r112;
	// end inline asm
	// begin inline asm
	shfl.sync.down.b32 %r108, %r109, %r110, %r111, %r112;
	// end inline asm
	mov.b64 	%rd95, {%r103, %r108};
	cvt.u16.u32 	%rs77, %r93;
	setp.gt.s32 	%p110, %r92, 30;
	@%p110 bra 	$L__BB17_105;
	and.b16  	%rs183, %rs391, 255;
	setp.eq.s16 	%p111, %rs183, 0;
	and.b16  	%rs184, %rs77, 255;
	setp.eq.s16 	%p112, %rs184, 0;
	or.pred  	%p113, %p111, %p112;
	@%p113 bra 	$L__BB17_104;
	min.s64 	%rd440, %rd95, %rd440;
	mov.b16 	%rs391, 1;
	bra.uni 	$L__BB17_105;
$L__BB17_104:
	setp.eq.s16 	%p114, %rs183, 0;
	selp.b16 	%rs391, %rs77, %rs391, %p114;
	selp.b64 	%rd440, %rd95, %rd440, %p114;
$L__BB17_105:
	cvt.u32.u16 	%r134, %rs391;
	and.b32  	%r115, %r134, 255;
	mov.b32 	%r131, 2;
	mov.b32 	%r132, 31;
	mov.b32 	%r133, -1;
	// begin inline asm
	shfl.sync.down.b32 %r114, %r115, %r131, %r132, %r133;
	// end inline asm
	// begin inline asm
	shfl.sync.down.b32 %r119, %r120, %r131, %r132, %r133;
	// end inline asm
	mov.b64 	{%r125, %r130}, %rd440;
	// begin inline asm
	shfl.sync.down.b32 %r124, %r125, %r131, %r132, %r133;
	// end inline asm
	// begin inline asm
	shfl.sync.down.b32 %r129, %r130, %r131, %r132, %r133;
	// end inline asm
	mov.b64 	%rd99, {%r124, %r129};
	cvt.u16.u32 	%rs80, %r114;
	setp.gt.s32 	%p115, %r92, 29;
	@%p115 bra 	$L__BB17_109;
	and.b16  	%rs187, %rs391, 255;
	setp.eq.s16 	%p116, %rs187, 0;
	and.b16  	%rs188, %rs80, 255;
	setp.eq.s16 	%p117, %rs188, 0;
	or.pred  	%p118, %p116, %p117;
	@%p118 bra 	$L__BB17_108;
	min.s64 	%rd440, %rd99, %rd440;
	mov.b16 	%rs391, 1;
	bra.uni 	$L__BB17_109;
$L__BB17_108:
	setp.eq.s16 	%p119, %rs187, 0;
	selp.b16 	%rs391, %rs80, %rs391, %p119;
	selp.b64 	%rd440, %rd99, %rd440, %p119;
$L__BB17_109:
	cvt.u32.u16 	%r155, %rs391;
	and.b32  	%r136, %r155, 255;
	mov.b32 	%r152, 4;
	mov.b32 	%r153, 31;
	mov.b32 	%r154, -1;
	// begin inline asm
	shfl.sync.down.b32 %r135, %r136, %r152, %r153, %r154;
	// end inline asm
	// begin inline asm
	shfl.sync.down.b32 %r140, %r141, %r152, %r153, %r154;
	// end inline asm
	mov.b64 	{%r146, %r151}, %rd440;
	// begin inline asm
	shfl.sync.down.b32 %r145, %r146, %r152, %r153, %r154;
	// end inline asm
	// begin inline asm
	shfl.sync.down.b32 %r150, %r151, %r152, %r153, %r154;
	// end inline asm
	mov.b64 	%rd103, {%r145, %r150};
	cvt.u16.u32 	%rs83, %r135;
	setp.gt.s32 	%p120, %r92, 27;
	@%p120 bra 	$L__BB17_113;
	and.b16  	%rs191, %rs391, 255;
	setp.eq.s16 	%p121, %rs191, 0;
	and.b16  	%rs192, %rs83, 255;
	setp.eq.s16 	%p122, %rs192, 0;
	or.pred  	%p123, %p121, %p122;
	@%p123 bra 	$L__BB17_112;
	min.s64 	%rd440, %rd103, %rd440;
	mov.b16 	%rs391, 1;
	bra.uni 	$L__BB17_113;
$L__BB17_112:
	setp.eq.s16 	%p124, %rs191, 0;
	selp.b16 	%rs391, %rs83, %rs391, %p124;
	selp.b64 	%rd440, %rd103, %rd440, %p124;
$L__BB17_113:
	cvt.u32.u16 	%r176, %rs391;
	and.b32  	%r157, %r176, 255;
	mov.b32 	%r173, 8;
	mov.b32 	%r174, 31;
	mov.b32 	%r175, -1;
	// begin inline asm
	shfl.sync.down.b32 %r156, %r157, %r173, %r174, %r175;
	// end inline asm
	// begin inline asm
	shfl.sync.down.b32 %r161, %r162, %r173, %r174, %r175;
	// end inline asm
	mov.b64 	{%r167, %r172}, %rd440;
	// begin inline asm
	shfl.sync.down.b32 %r166, %r167, %r173, %r174, %r175;
	// end inline asm
	// begin inline asm
	shfl.sync.down.b32 %r171, %r172, %r173, %r174, %r175;
	// end inline asm
	mov.b64 	%rd107, {%r166, %r171};
	cvt.u16.u32 	%rs86, %r156;
	setp.gt.s32 	%p125, %r92, 23;
	@%p125 bra 	$L__BB17_117;
	and.b16  	%rs195, %rs391, 255;
	setp.eq.s16 	%p126, %rs195, 0;
	and.b16  	%rs196, %rs86, 255;
	setp.eq.s16 	%p127, %rs196, 0;
	or.pred  	%p128, %p126, %p127;
	@%p128 bra 	$L__BB17_116;
	min.s64 	%rd440, %rd107, %rd440;
	mov.b16 	%rs391, 1;
	bra.uni 	$L__BB17_117;
$L__BB17_116:
	setp.eq.s16 	%p129, %rs195, 0;
	selp.b16 	%rs391, %rs86, %rs391, %p129;
	selp.b64 	%rd440, %rd107, %rd440, %p129;
$L__BB17_117:
	cvt.u32.u16 	%r197, %rs391;
	and.b32  	%r178, %r197, 255;
	mov.b32 	%r194, 16;
	mov.b32 	%r195, 31;
	mov.b32 	%r196, -1;
	// begin inline asm
	shfl.sync.down.b32 %r177, %r178, %r194, %r195, %r196;
	// end inline asm
	// begin inline asm
	shfl.sync.down.b32 %r182, %r183, %r194, %r195, %r196;
	// end inline asm
	mov.b64 	{%r188, %r193}, %rd440;
	// begin inline asm
	shfl.sync.down.b32 %r187, %r188, %r194, %r195, %r196;
	// end inline asm
	// begin inline asm
	shfl.sync.down.b32 %r192, %r193, %r194, %r195, %r196;
	// end inline asm
	mov.b64 	%rd111, {%r187, %r192};
	cvt.u16.u32 	%rs89, %r177;
	setp.gt.s32 	%p130, %r92, 15;
	@%p130 bra 	$L__BB17_121;
	and.b16  	%rs199, %rs391, 255;
	setp.eq.s16 	%p131, %rs199, 0;
	and.b16  	%rs200, %rs89, 255;
	setp.eq.s16 	%p132, %rs200, 0;
	or.pred  	%p133, %p131, %p132;
	@%p133 bra 	$L__BB17_120;
	min.s64 	%rd440, %rd111, %rd440;
	mov.b16 	%rs391, 1;
	bra.uni 	$L__BB17_121;
$L__BB17_120:
	setp.eq.s16 	%p134, %rs199, 0;
	selp.b16 	%rs391, %rs89, %rs391, %p134;
	selp.b64 	%rd440, %rd111, %rd440, %p134;
$L__BB17_121:
	setp.ne.s32 	%p135, %r92, 0;
	@%p135 bra 	$L__BB17_123;
	shr.u32 	%r198, %r20, 1;
	and.b32  	%r199, %r198, 496;
	mov.u32 	%r200, _ZZN3cub18CUB_300001_SM_10006detail6reduce28DeviceReduceSingleTileKernelINS2_10policy_hubIN4cuda3std3__45tupleIJblEEEjN6thrust24THRUST_300001_SM_1000_NS8cuda_cub9__find_if7functorIS9_EEE10Policy1000ENSB_12zip_iteratorINS8_IJNSD_26transform_input_iterator_tIbNSC_6detail35transform_pair_of_input_iterators_tIbNSB_6detail15normal_iteratorINSB_10device_ptrIKfEEEESR_NS7_8equal_toIfEEEENS7_10__not_fn_tINS7_10__identityEEEEENSB_17counting_iteratorIlNSB_11use_defaultES10_S10_EEEEEEEPS9_jSF_S9_S9_SW_EEvT0_T1_T2_T3_T4_T6_E12temp_storage;
	add.s32 	%r201, %r200, %r199;
	st.shared.u8 	[%r201+8], %rs391;
	st.shared.u64 	[%r201+16], %rd440;
$L__BB17_123:
	bar.sync 	0;
	setp.ne.s32 	%p136, %r20, 0;
	@%p136 bra 	$L__BB17_125;
	ld.shared.u8 	%rs203, [_ZZN3cub18CUB_300001_SM_10006detail6reduce28DeviceReduceSingleTileKernelINS2_10policy_hubIN4cuda3std3__45tupleIJblEEEjN6thrust24THRUST_300001_SM_1000_NS8cuda_cub9__find_if7functorIS9_EEE10Policy1000ENSB_12zip_iteratorINS8_IJNSD_26transform_input_iterator_tIbNSC_6detail35transform_pair_of_input_iterators_tIbNSB_6detail15normal_iteratorINSB_10device_ptrIKfEEEESR_NS7_8equal_toIfEEEENS7_10__not_fn_tINS7_10__identityEEEEENSB_17counting_iteratorIlNSB_11use_defaultES10_S10_EEEEEEEPS9_jSF_S9_S9_SW_EEvT0_T1_T2_T3_T4_T6_E12temp_storage+24];
	ld.shared.u64 	%rd269, [_ZZN3cub18CUB_300001_SM_10006detail6reduce28DeviceReduceSingleTileKernelINS2_10policy_hubIN4cuda3std3__45tupleIJblEEEjN6thrust24THRUST_300001_SM_1000_NS8cuda_cub9__find_if7functorIS9_EEE10Policy1000ENSB_12zip_iteratorINS8_IJNSD_26transform_input_iterator_tIbNSC_6detail35transform_pair_of_input_iterators_tIbNSB_6detail15normal_iteratorINSB_10device_ptrIKfEEEESR_NS7_8equal_toIfEEEENS7_10__not_fn_tINS7_10__identityEEEEENSB_17counting_iteratorIlNSB_11use_defaultES10_S10_EEEEEEEPS9_jSF_S9_S9_SW_EEvT0_T1_T2_T3_T4_T6_E12temp_storage+32];
	and.b16  	%rs204, %rs391, 255;
	setp.eq.s16 	%p137, %rs204, 0;
	setp.eq.s16 	%p138, %rs203, 0;
	min.s64 	%rd270, %rd269, %rd440;
	selp.b16 	%rs205, %rs391, 1, %p138;
	selp.b16 	%rs206, %rs203, %rs205, %p137;
	and.b16  	%rs207, %rs206, 255;
	selp.b64 	%rd271, %rd440, %rd270, %p138;
	selp.b64 	%rd272, %rd269, %rd271, %p137;
	ld.shared.u8 	%rs208, [_ZZN3cub18CUB_300001_SM_10006detail6reduce28DeviceReduceSingleTileKernelINS2_10policy_hubIN4cuda3std3__45tupleIJblEEEjN6thrust24THRUST_300001_SM_1000_NS8cuda_cub9__find_if7functorIS9_EEE10Policy1000ENSB_12zip_iteratorINS8_IJNSD_26transform_input_iterator_tIbNSC_6detail35transform_pair_of_input_iterators_tIbNSB_6detail15normal_iteratorINSB_10device_ptrIKfEEEESR_NS7_8equal_toIfEEEENS7_10__not_fn_tINS7_10__identityEEEEENSB_17counting_iteratorIlNSB_11use_defaultES10_S10_EEEEEEEPS9_jSF_S9_S9_SW_EEvT0_T1_T2_T3_T4_T6_E12temp_storage+40];
	ld.shared.u64 	%rd273, [_ZZN3cub18CUB_300001_SM_10006detail6reduce28DeviceReduceSingleTileKernelINS2_10policy_hubIN4cuda3std3__45tupleIJblEEEjN6thrust24THRUST_300001_SM_1000_NS8cuda_cub9__find_if7functorIS9_EEE10Policy1000ENSB_12zip_iteratorINS8_IJNSD_26transform_input_iterator_tIbNSC_6detail35transform_pair_of_input_iterators_tIbNSB_6detail15normal_iteratorINSB_10device_ptrIKfEEEESR_NS7_8equal_toIfEEEENS7_10__not_fn_tINS7_10__identityEEEEENSB_17counting_iteratorIlNSB_11use_defaultES10_S10_EEEEEEEPS9_jSF_S9_S9_SW_EEvT0_T1_T2_T3_T4_T6_E12temp_storage+48];
	setp.eq.s16 	%p139, %rs207, 0;
	setp.eq.s16 	%p140, %rs208, 0;
	min.s64 	%rd274, %rd273, %rd272;
	selp.b16 	%rs209, %rs206, 1, %p140;
	selp.b16 	%rs210, %rs208, %rs209, %p139;
	and.b16  	%rs211, %rs210, 255;
	selp.b64 	%rd275, %rd272, %rd274, %p140;
	selp.b64 	%rd276, %rd273, %rd275, %p139;
	ld.shared.u8 	%rs212, [_ZZN3cub18CUB_300001_SM_10006detail6reduce28DeviceReduceSingleTileKernelINS2_10policy_hubIN4cuda3std3__45tupleIJblEEEjN6thrust24THRUST_300001_SM_1000_NS8cuda_cub9__find_if7functorIS9_EEE10Policy1000ENSB_12zip_iteratorINS8_IJNSD_26transform_input_iterator_tIbNSC_6detail35transform_pair_of_input_iterators_tIbNSB_6detail15normal_iteratorINSB_10device_ptrIKfEEEESR_NS7_8equal_toIfEEEENS7_10__not_fn_tINS7_10__identityEEEEENSB_17counting_iteratorIlNSB_11use_defaultES10_S10_EEEEEEEPS9_jSF_S9_S9_SW_EEvT0_T1_T2_T3_T4_T6_E12temp_storage+56];
	ld.shared.u64 	%rd277, [_ZZN3cub18CUB_300001_SM_10006detail6reduce28DeviceReduceSingleTileKernelINS2_10policy_hubIN4cuda3std3__45tupleIJblEEEjN6thrust24THRUST_300001_SM_1000_NS8cuda_cub9__find_if7functorIS9_EEE10Policy1000ENSB_12zip_iteratorINS8_IJNSD_26transform_input_iterator_tIbNSC_6detail35transform_pair_of_input_iterators_tIbNSB_6detail15normal_iteratorINSB_10device_ptrIKfEEEESR_NS7_8equal_toIfEEEENS7_10__not_fn_tINS7_10__identityEEEEENSB_17counting_iteratorIlNSB_11use_defaultES10_S10_EEEEEEEPS9_jSF_S9_S9_SW_EEvT0_T1_T2_T3_T4_T6_E12temp_storage+64];
	setp.eq.s16 	%p141, %rs211, 0;
	setp.eq.s16 	%p142, %rs212, 0;
	min.s64 	%rd278, %rd277, %rd276;
	selp.b16 	%rs213, %rs210, 1, %p142;
	selp.b16 	%rs214, %rs212, %rs213, %p141;
	and.b16  	%rs215, %rs214, 255;
	selp.b64 	%rd279, %rd276, %rd278, %p142;
	selp.b64 	%rd280, %rd277, %rd279, %p141;
	ld.shared.u8 	%rs216, [_ZZN3cub18CUB_300001_SM_10006detail6reduce28DeviceReduceSingleTileKernelINS2_10policy_hubIN4cuda3std3__45tupleIJblEEEjN6thrust24THRUST_300001_SM_1000_NS8cuda_cub9__find_if7functorIS9_EEE10Policy1000ENSB_12zip_iteratorINS8_IJNSD_26transform_input_iterator_tIbNSC_6detail35transform_pair_of_input_iterators_tIbNSB_6detail15normal_iteratorINSB_10device_ptrIKfEEEESR_NS7_8equal_toIfEEEENS7_10__not_fn_tINS7_10__identityEEEEENSB_17counting_iteratorIlNSB_11use_defaultES10_S10_EEEEEEEPS9_jSF_S9_S9_SW_EEvT0_T1_T2_T3_T4_T6_E12temp_storage+72];
	ld.shared.u64 	%rd281, [_ZZN3cub18CUB_300001_SM_10006detail6reduce28DeviceReduceSingleTileKernelINS2_10policy_hubIN4cuda3std3__45tupleIJblEEEjN6thrust24THRUST_300001_SM_1000_NS8cuda_cub9__find_if7functorIS9_EEE10Policy1000ENSB_12zip_iteratorINS8_IJNSD_26transform_input_iterator_tIbNSC_6detail35transform_pair_of_input_iterators_tIbNSB_6detail15normal_iteratorINSB_10device_ptrIKfEEEESR_NS7_8equal_toIfEEEENS7_10__not_fn_tINS7_10__identityEEEEENSB_17counting_iteratorIlNSB_11use_defaultES10_S10_EEEEEEEPS9_jSF_S9_S9_SW_EEvT0_T1_T2_T3_T4_T6_E12temp_storage+80];
	setp.eq.s16 	%p143, %rs215, 0;
	setp.eq.s16 	%p144, %rs216, 0;
	min.s64 	%rd282, %rd281, %rd280;
	selp.b16 	%rs217, %rs214, 1, %p144;
	selp.b16 	%rs218, %rs216, %rs217, %p143;
	and.b16  	%rs219, %rs218, 255;
	selp.b64 	%rd283, %rd280, %rd282, %p144;
	selp.b64 	%rd284, %rd281, %rd283, %p143;
	ld.shared.u8 	%rs220, [_ZZN3cub18CUB_300001_SM_10006detail6reduce28DeviceReduceSingleTileKernelINS2_10policy_hubIN4cuda3std3__45tupleIJblEEEjN6thrust24THRUST_300001_SM_1000_NS8cuda_cub9__find_if7functorIS9_EEE10Policy1000ENSB_12zip_iteratorINS8_IJNSD_26transform_input_iterator_tIbNSC_6detail35transform_pair_of_input_iterators_tIbNSB_6detail15normal_iteratorINSB_10device_ptrIKfEEEESR_NS7_8equal_toIfEEEENS7_10__not_fn_tINS7_10__identityEEEEENSB_17counting_iteratorIlNSB_11use_defaultES10_S10_EEEEEEEPS9_jSF_S9_S9_SW_EEvT0_T1_T2_T3_T4_T6_E12temp_storage+88];
	ld.shared.u64 	%rd285, [_ZZN3cub18CUB_300001_SM_10006detail6reduce28DeviceReduceSingleTileKernelINS2_10policy_hubIN4cuda3std3__45tupleIJblEEEjN6thrust24THRUST_300001_SM_1000_NS8cuda_cub9__find_if7functorIS9_EEE10Policy1000ENSB_12zip_iteratorINS8_IJNSD_26transform_input_iterator_tIbNSC_6detail35transform_pair_of_input_iterators_tIbNSB_6detail15normal_iteratorINSB_10device_ptrIKfEEEESR_NS7_8equal_toIfEEEENS7_10__not_fn_tINS7_10__identityEEEEENSB_17counting_iteratorIlNSB_11use_defaultES10_S10_EEEEEEEPS9_jSF_S9_S9_SW_EEvT0_T1_T2_T3_T4_T6_E12temp_storage+96];
	setp.eq.s16 	%p145, %rs219, 0;
	setp.eq.s16 	%p146, %rs220, 0;
	min.s64 	%rd286, %rd285, %rd284;
	selp.b16 	%rs221, %rs218, 1, %p146;
	selp.b16 	%rs222, %rs220, %rs221, %p145;
	and.b16  	%rs223, %rs222, 255;
	selp.b64 	%rd287, %rd284, %rd286, %p146;
	selp.b64 	%rd288, %rd285, %rd287, %p145;
	ld.shared.u8 	%rs224, [_ZZN3cub18CUB_300001_SM_10006detail6reduce28DeviceReduceSingleTileKernelINS2_10policy_hubIN4cuda3std3__45tupleIJblEEEjN6thrust24THRUST_300001_SM_1000_NS8cuda_cub9__find_if7functorIS9_EEE10Policy1000ENSB_12zip_iteratorINS8_IJNSD_26transform_input_iterator_tIbNSC_6detail35transform_pair_of_input_iterators_tIbNSB_6detail15normal_iteratorINSB_10device_ptrIKfEEEESR_NS7_8equal_toIfEEEENS7_10__not_fn_tINS7_10__identityEEEEENSB_17counting_iteratorIlNSB_11use_defaultES10_S10_EEEEEEEPS9_jSF_S9_S9_SW_EEvT0_T1_T2_T3_T4_T6_E12temp_storage+104];
	ld.shared.u64 	%rd289, [_ZZN3cub18CUB_300001_SM_10006detail6reduce28DeviceReduceSingleTileKernelINS2_10policy_hubIN4cuda3std3__45tupleIJblEEEjN6thrust24THRUST_300001_SM_1000_NS8cuda_cub9__find_if7functorIS9_EEE10Policy1000ENSB_12zip_iteratorINS8_IJNSD_26transform_input_iterator_tIbNSC_6detail35transform_pair_of_input_iterators_tIbNSB_6detail15normal_iteratorINSB_10device_ptrIKfEEEESR_NS7_8equal_toIfEEEENS7_10__not_fn_tINS7_10__identityEEEEENSB_17counting_iteratorIlNSB_11use_defaultES10_S10_EEEEEEEPS9_jSF_S9_S9_SW_EEvT0_T1_T2_T3_T4_T6_E12temp_storage+112];
	setp.eq.s16 	%p147, %rs223, 0;
	setp.eq.s16 	%p148, %rs224, 0;
	min.s64 	%rd290, %rd289, %rd288;
	selp.b16 	%rs225, %rs222, 1, %p148;
	selp.b16 	%rs226, %rs224, %rs225, %p147;
	and.b16  	%rs227, %rs226, 255;
	selp.b64 	%rd291, %rd288, %rd290, %p148;
	selp.b64 	%rd292, %rd289, %rd291, %p147;
	ld.shared.u8 	%rs228, [_ZZN3cub18CUB_300001_SM_10006detail6reduce28DeviceReduceSingleTileKernelINS2_10policy_hubIN4cuda3std3__45tupleIJblEEEjN6thrust24THRUST_300001_SM_1000_NS8cuda_cub9__find_if7functorIS9_EEE10Policy1000ENSB_12zip_iteratorINS8_IJNSD_26transform_input_iterator_tIbNSC_6detail35transform_pair_of_input_iterators_tIbNSB_6detail15normal_iteratorINSB_10device_ptrIKfEEEESR_NS7_8equal_toIfEEEENS7_10__not_fn_tINS7_10__identityEEEEENSB_17counting_iteratorIlNSB_11use_defaultES10_S10_EEEEEEEPS9_jSF_S9_S9_SW_EEvT0_T1_T2_T3_T4_T6_E12temp_storage+120];
	ld.shared.u64 	%rd293, [_ZZN3cub18CUB_300001_SM_10006detail6reduce28DeviceReduceSingleTileKernelINS2_10policy_hubIN4cuda3std3__45tupleIJblEEEjN6thrust24THRUST_300001_SM_1000_NS8cuda_cub9__find_if7functorIS9_EEE10Policy1000ENSB_12zip_iteratorINS8_IJNSD_26transform_input_iterator_tIbNSC_6detail35transform_pair_of_input_iterators_tIbNSB_6detail15normal_iteratorINSB_10device_ptrIKfEEEESR_NS7_8equal_toIfEEEENS7_10__not_fn_tINS7_10__identityEEEEENSB_17counting_iteratorIlNSB_11use_defaultES10_S10_EEEEEEEPS9_jSF_S9_S9_SW_EEvT0_T1_T2_T3_T4_T6_E12temp_storage+128];
	setp.eq.s16 	%p149, %rs227, 0;
	setp.eq.s16 	%p150, %rs228, 0;
	min.s64 	%rd294, %rd293, %rd292;
	selp.b16 	%rs229, %rs226, 1, %p150;
	selp.b16 	%rs391, %rs228, %rs229, %p149;
	selp.b64 	%rd295, %rd292, %rd294, %p150;
	selp.b64 	%rd440, %rd293, %rd295, %p149;
$L__BB17_125:
	mov.u32 	%r439, %tid.x;
	setp.ne.s32 	%p327, %r439, 0;
	@%p327 bra 	$L__BB17_127;
	setp.eq.s16 	%p328, %rs110, 0;
	and.b16  	%rs379, %rs391, 255;
	setp.eq.s16 	%p329, %rs379, 0;
	min.s64 	%rd428, %rd440, %rd120;
	selp.b16 	%rs380, %rs110, 1, %p329;
	selp.b16 	%rs381, %rs391, %rs380, %p328;
	selp.b64 	%rd429, %rd120, %rd428, %p329;
	selp.b64 	%rd430, %rd440, %rd429, %p328;
	st.global.u8 	[%rd1], %rs381;
	st.global.u64 	[%rd1+8], %rd430;
$L__BB17_127:
	ret;

}
	// .globl	_ZN3cub18CUB_300001_SM_10006detail6reduce18DeviceReduceKernelINS2_10policy_hubIN4cuda3std3__45tupleIJblEEEjN6thrust24THRUST_300001_SM_1000_NS8cuda_cub9__find_if7functorIS9_EEE10Policy1000ENSB_12zip_iteratorINS8_IJNSD_26transform_input_iterator_tIbNSC_6detail35transform_pair_of_input_iterators_tIbNSB_6detail15normal_iteratorINSB_10device_ptrIKfEEEESR_NS7_8equal_toIfEEEENS7_10__not_fn_tINS7_10__identityEEEEENSB_17counting_iteratorIlNSB_11use_defaultES10_S10_EEEEEEEjSF_S9_SW_EEvT0_PT3_T1_NS0_13GridEvenShareIS17_EET2_T4_
.visible .entry _ZN3cub18CUB_300001_SM_10006detail6reduce18DeviceReduceKernelINS2_10policy_hubIN4cuda3std3__45tupleIJblEEEjN6thrust24THRUST_300001_SM_1000_NS8cuda_cub9__find_if7functorIS9_EEE10Policy1000ENSB_12zip_iteratorINS8_IJNSD_26transform_input_iterator_tIbNSC_6detail35transform_pair_of_input_iterators_tIbNSB_6detail15normal_iteratorINSB_10device_ptrIKfEEEESR_NS7_8equal_toIfEEEENS7_10__not_fn_tINS7_10__identityEEEEENSB_17counting_iteratorIlNSB_11use_defaultES10_S10_EEEEEEEjSF_S9_SW_EEvT0_PT3_T1_NS0_13GridEvenShareIS17_EET2_T4_(
	.param .align 8 .b8 _ZN3cub18CUB_300001_SM_10006detail6reduce18DeviceReduceKernelINS2_10policy_hubIN4cuda3std3__45tupleIJblEEEjN6thrust24THRUST_300001_SM_1000_NS8cuda_cub9__find_if7functorIS9_EEE10Policy1000ENSB_12zip_iteratorINS8_IJNSD_26transform_input_iterator_tIbNSC_6detail35transform_pair_of_input_iterators_tIbNSB_6detail15normal_iteratorINSB_10device_ptrIKfEEEESR_NS7_8equal_toIfEEEENS7_10__not_fn_tINS7_10__identityEEEEENSB_17counting_iteratorIlNSB_11use_defaultES10_S10_EEEEEEEjSF_S9_SW_EEvT0_PT3_T1_NS0_13GridEvenShareIS17_EET2_T4__param_0[40],
	.param .u64 .ptr .align 1 _ZN3cub18CUB_300001_SM_10006detail6reduce18DeviceReduceKernelINS2_10policy_hubIN4cuda3std3__45tupleIJblEEEjN6thrust24THRUST_300001_SM_1000_NS8cuda_cub9__find_if7functorIS9_EEE10Policy1000ENSB_12zip_iteratorINS8_IJNSD_26transform_input_iterator_tIbNSC_6detail35transform_pair_of_input_iterators_tIbNSB_6detail15normal_iteratorINSB_10device_ptrIKfEEEESR_NS7_8equal_toIfEEEENS7_10__not_fn_tINS7_10__identityEEEEENSB_17counting_iteratorIlNSB_11use_defaultES10_S10_EEEEEEEjSF_S9_SW_EEvT0_PT3_T1_NS0_13GridEvenShareIS17_EET2_T4__param_1,
	.param .u32 _ZN3cub18CUB_300001_SM_10006detail6reduce18DeviceReduceKernelINS2_10policy_hubIN4cuda3std3__45tupleIJblEEEjN6thrust24THRUST_300001_SM_1000_NS8cuda_cub9__find_if7functorIS9_EEE10Policy1000ENSB_12zip_iteratorINS8_IJNSD_26transform_input_iterator_tIbNSC_6detail35transform_pair_of_input_iterators_tIbNSB_6detail15normal_iteratorINSB_10device_ptrIKfEEEESR_NS7_8equal_toIfEEEENS7_10__not_fn_tINS7_10__identityEEEEENSB_17counting_iteratorIlNSB_11use_defaultES10_S10_EEEEEEEjSF_S9_SW_EEvT0_PT3_T1_NS0_13GridEvenShareIS17_EET2_T4__param_2,
	.param .align 4 .b8 _ZN3cub18CUB_300001_SM_10006detail6reduce18DeviceReduceKernelINS2_10policy_hubIN4cuda3std3__45tupleIJblEEEjN6thrust24THRUST_300001_SM_1000_NS8cuda_cub9__find_if7functorIS9_EEE10Policy1000ENSB_12zip_iteratorINS8_IJNSD_26transform_input_iterator_tIbNSC_6detail35transform_pair_of_input_iterators_tIbNSB_6detail15normal_iteratorINSB_10device_ptrIKfEEEESR_NS7_8equal_toIfEEEENS7_10__not_fn_tINS7_10__identityEEEEENSB_17counting_iteratorIlNSB_11use_defaultES10_S10_EEEEEEEjSF_S9_SW_EEvT0_PT3_T1_NS0_13GridEvenShareIS17_EET2_T4__param_3[40],
	.param .align 1 .b8 _ZN3cub18CUB_300001_SM_10006detail6reduce18DeviceReduceKernelINS2_10policy_hubIN4cuda3std3__45tupleIJblEEEjN6thrust24THRUST_300001_SM_1000_NS8cuda_cub9__find_if7functorIS9_EEE10Policy1000ENSB_12zip_iteratorINS8_IJNSD_26transform_input_iterator_tIbNSC_6detail35transform_pair_of_input_iterators_tIbNSB_6detail15normal_iteratorINSB_10device_ptrIKfEEEESR_NS7_8equal_toIfEEEENS7_10__not_fn_tINS7_10__identityEEEEENSB_17counting_iteratorIlNSB_11use_defaultES10_S10_EEEEEEEjSF_S9_SW_EEvT0_PT3_T1_NS0_13GridEvenShareIS17_EET2_T4__param_4[1],
	.param .align 1 .b8 _ZN3cub18CUB_300001_SM_10006detail6reduce18DeviceReduceKernelINS2_10policy_hubIN4cuda3std3__45tupleIJblEEEjN6thrust24THRUST_300001_SM_1000_NS8cuda_cub9__find_if7functorIS9_EEE10Policy1000ENSB_12zip_iteratorINS8_IJNSD_26transform_input_iterator_tIbNSC_6detail35transform_pair_of_input_iterators_tIbNSB_6detail15normal_iteratorINSB_10device_ptrIKfEEEESR_NS7_8equal_toIfEEEENS7_10__not_fn_tINS7_10__identityEEEEENSB_17counting_iteratorIlNSB_11use_defaultES10_S10_EEEEEEEjSF_S9_SW_EEvT0_PT3_T1_NS0_13GridEvenShareIS17_EET2_T4__param_5[1]
)
.maxntid 256
{
	.reg .pred 	%p<327>;
	.reg .b16 	%rs<417>;
	.reg .b32 	%r<498>;
	.reg .b32 	%f<81>;
	.reg .b64 	%rd<513>;
	// demoted variable
	.shared .align 8 .b8 _ZZN3cub18CUB_300001_SM_10006detail6reduce18DeviceReduceKernelINS2_10policy_hubIN4cuda3std3__45tupleIJblEEEjN6thrust24THRUST_300001_SM_1000_NS8cuda_cub9__find_if7functorIS9_EEE10Policy1000ENSB_12zip_iteratorINS8_IJNSD_26transform_input_iterator_tIbNSC_6detail35transform_pair_of_input_iterators_tIbNSB_6detail15normal_iteratorINSB_10device_ptrIKfEEEESR_NS7_8equal_toIfEEEENS7_10__not_fn_tINS7_10__identityEEEEENSB_17counting_iteratorIlNSB_11use_defaultES10_S10_EEEEEEEjSF_S9_SW_EEvT0_PT3_T1_NS0_13GridEvenShareIS17_EET2_T4_E12temp_storage[152];
	ld.param.u64 	%rd115, [_ZN3cub18CUB_300001_SM_10006detail6reduce18DeviceReduceKernelINS2_10policy_hubIN4cuda3std3__45tupleIJblEEEjN6thrust24THRUST_300001_SM_1000_NS8cuda_cub9__find_if7functorIS9_EEE10Policy1000ENSB_12zip_iteratorINS8_IJNSD_26transform_input_iterator_tIbNSC_6detail35transform_pair_of_input_iterators_tIbNSB_6detail15normal_iteratorINSB_10device_ptrIKfEEEESR_NS7_8equal_toIfEEEENS7_10__not_fn_tINS7_10__identityEEEEENSB_17counting_iteratorIlNSB_11use_defaultES10_S10_EEEEEEEjSF_S9_SW_EEvT0_PT3_T1_NS0_13GridEvenShareIS17_EET2_T4__param_0+32];
	ld.param.u32 	%r2, [_ZN3cub18CUB_300001_SM_10006detail6reduce18DeviceReduceKernelINS2_10policy_hubIN4cuda3std3__45tupleIJblEEEjN6thrust24THRUST_300001_SM_1000_NS8cuda_cub9__find_if7functorIS9_EEE10Policy1000ENSB_12zip_iteratorINS8_IJNSD_26transform_input_iterator_tIbNSC_6detail35transform_pair_of_input_iterators_tIbNSB_6detail15normal_iteratorINSB_10device_ptrIKfEEEESR_NS7_8equal_toIfEEEENS7_10__not_fn_tINS7_10__identityEEEEENSB_17counting_iteratorIlNSB_11use_defaultES10_S10_EEEEEEEjSF_S9_SW_EEvT0_PT3_T1_NS0_13GridEvenShareIS17_EET2_T4__param_3+24];
	ld.param.u32 	%r1, [_ZN3cub18CUB_300001_SM_10006detail6reduce18DeviceReduceKernelINS2_10policy_hubIN4cuda3std3__45tupleIJblEEEjN6thrust24THRUST_300001_SM_1000_NS8cuda_cub9__find_if7functorIS9_EEE10Policy1000ENSB_12zip_iteratorINS8_IJNSD_26transform_input_iterator_tIbNSC_6detail35transform_pair_of_input_iterators_tIbNSB_6detail15normal_iteratorINSB_10device_ptrIKfEEEESR_NS7_8equal_toIfEEEENS7_10__not_fn_tINS7_10__identityEEEEENSB_17counting_iteratorIlNSB_11use_defaultES10_S10_EEEEEEEjSF_S9_SW_EEvT0_PT3_T1_NS0_13GridEvenShareIS17_EET2_T4__param_3+20];
	ld.param.u64 	%rd114, [_ZN3cub18CUB_300001_SM_10006detail6reduce18DeviceReduceKernelINS2_10policy_hubIN4cuda3std3__45tupleIJblEEEjN6thrust24THRUST_300001_SM_1000_NS8cuda_cub9__find_if7functorIS9_EEE10Policy1000ENSB_12zip_iteratorINS8_IJNSD_26transform_input_iterator_tIbNSC_6detail35transform_pair_of_input_iterators_tIbNSB_6detail15normal_iteratorINSB_10device_ptrIKfEEEESR_NS7_8equal_toIfEEEENS7_10__not_fn_tINS7_10__identityEEEEENSB_17counting_iteratorIlNSB_11use_defaultES10_S10_EEEEEEEjSF_S9_SW_EEvT0_PT3_T1_NS0_13GridEvenShareIS17_EET2_T4__param_0+8];
	ld.param.u64 	%rd113, [_ZN3cub18CUB_300001_SM_10006detail6reduce18DeviceReduceKernelINS2_10policy_hubIN4cuda3std3__45tupleIJblEEEjN6thrust24THRUST_300001_SM_1000_NS8cuda_cub9__find_if7functorIS9_EEE10Policy1000ENSB_12zip_iteratorINS8_IJNSD_26transform_input_iterator_tIbNSC_6detail35transform_pair_of_input_iterators_tIbNSB_6detail15normal_iteratorINSB_10device_ptrIKfEEEESR_NS7_8equal_toIfEEEENS7_10__not_fn_tINS7_10__identityEEEEENSB_17counting_iteratorIlNSB_11use_defaultES10_S10_EEEEEEEjSF_S9_SW_EEvT0_PT3_T1_NS0_13GridEvenShareIS17_EET2_T4__param_0];
	cvta.to.global.u64 	%rd1, %rd113;
	cvta.to.global.u64 	%rd2, %rd114;
	mov.u32 	%r3, %ctaid.x;
	shl.b32 	%r4, %r3, 10;
	sub.s32 	%r5, %r1, %r4;
	setp.gt.u32 	%p1, %r5, 1023;
	@%p1 bra 	$L__BB18_78;
	mov.u32 	%r6, %tid.x;
	setp.ge.u32 	%p150, %r6, %r5;
	mov.b16 	%rs385, 0;
	mov.b64 	%rd481, 0;
	mov.u32 	%r485, %r6;
	@%p150 bra 	$L__BB18_3;
	add.s32 	%r231, %r4, %r6;
	cvt.u64.u32 	%rd297, %r231;
	mul.wide.u32 	%rd298, %r231, 4;
	add.s64 	%rd299, %rd1, %rd298;
	add.s64 	%rd300, %rd2, %rd298;
	add.s64 	%rd481, %rd115, %rd297;
	ld.global.f32 	%f49, [%rd299];
	ld.global.f32 	%f50, [%rd300];
	setp.neu.f32 	%p151, %f49, %f50;
	selp.u16 	%rs385, 1, 0, %p151;
	add.s32 	%r485, %r6, 256;
$L__BB18_3:
	setp.ge.u32 	%p152, %r485, %r5;
	@%p152 bra 	$L__BB18_16;
	not.b32 	%r232, %r485;
	add.s32 	%r9, %r1, %r232;
	sub.s32 	%r233, %r9, %r4;
	shr.u32 	%r234, %r233, 8;
	add.s32 	%r10, %r234, 1;
	and.b32  	%r11, %r10, 7;
	setp.lt.u32 	%p153, %r233, 1792;
	@%p153 bra 	$L__BB18_8;
	add.s32 	%r484, %r485, 1024;
	add.s32 	%r483, %r485, %r4;
	and.b32  	%r235, %r10, 33554424;
	neg.s32 	%r482, %r235;
$L__BB18_6:
	.pragma "nounroll";
	cvt.u64.u32 	%rd302, %r483;
	mul.wide.u32 	%rd303, %r483, 4;
	add.s64 	%rd304, %rd1, %rd303;
	add.s64 	%rd305, %rd2, %rd303;
	add.s64 	%rd306, %rd115, %rd302;
	ld.global.f32 	%f51, [%rd304];
	ld.global.f32 	%f52, [%rd305];
	setp.neu.f32 	%p154, %f51, %f52;
	selp.u16 	%rs230, 1, 0, %p154;
	and.b16  	%rs231, %rs385, 255;
	setp.ne.s16 	%p156, %rs231, 0;
	and.pred  	%p157, %p156, %p154;
	min.s64 	%rd307, %rd306, %rd481;
	setp.eq.s16 	%p158, %rs231, 0;
	selp.b64 	%rd308, %rd306, %rd481, %p158;
	selp.b16 	%rs232, %rs230, %rs385, %p158;
	selp.b64 	%rd309, %rd307, %rd308, %p157;
	selp.b16 	%rs233, 1, %rs232, %p157;
	and.b16  	%rs234, %rs233, 255;
	add.s32 	%r236, %r483, 256;
	cvt.u64.u32 	%rd310, %r236;
	mul.wide.u32 	%rd311, %r236, 4;
	add.s64 	%rd312, %rd1, %rd311;
	add.s64 	%rd313, %rd2, %rd311;
	add.s64 	%rd314, %rd115, %rd310;
	ld.global.f32 	%f53, [%rd312];
	ld.global.f32 	%f54, [%rd313];
	setp.neu.f32 	%p159, %f53, %f54;
	selp.u16 	%rs235, 1, 0, %p159;
	setp.ne.s16 	%p161, %rs234, 0;
	and.pred  	%p162, %p161, %p159;
	min.s64 	%rd315, %rd314, %rd309;
	setp.eq.s16 	%p163, %rs234, 0;
	selp.b64 	%rd316, %rd314, %rd309, %p163;
	selp.b16 	%rs236, %rs235, %rs233, %p163;
	selp.b64 	%rd317, %rd315, %rd316, %p162;
	selp.b16 	%rs237, 1, %rs236, %p162;
	and.b16  	%rs238, %rs237, 255;
	add.s32 	%r237, %r483, 512;
	cvt.u64.u32 	%rd318, %r237;
	mul.wide.u32 	%rd319, %r237, 4;
	add.s64 	%rd320, %rd1, %rd319;
	add.s64 	%rd321, %rd2, %rd319;
	add.s64 	%rd322, %rd115, %rd318;
	ld.global.f32 	%f55, [%rd320];
	ld.global.f32 	%f56, [%rd321];
	setp.neu.f32 	%p164, %f55, %f56;
	selp.u16 	%rs239, 1, 0, %p164;
	setp.ne.s16 	%p166, %rs238, 0;
	and.pred  	%p167, %p166, %p164;
	min.s64 	%rd323, %rd322, %rd317;
	setp.eq.s16 	%p168, %rs238, 0;
	selp.b64 	%rd324, %rd322, %rd317, %p168;
	selp.b16 	%rs240, %rs239, %rs237, %p168;
	selp.b64 	%rd325, %rd323, %rd324, %p167;
	selp.b16 	%rs241, 1, %rs240, %p167;
	and.b16  	%rs242, %rs241, 255;
	add.s32 	%r238, %r483, 768;
	cvt.u64.u32 	%rd326, %r238;
	mul.wide.u32 	%rd327, %r238, 4;
	add.s64 	%rd328, %rd1, %rd327;
	add.s64 	%rd329, %rd2, %rd327;
	add.s64 	%rd330, %rd115, %rd326;
	ld.global.f32 	%f57, [%rd328];
	ld.global.f32 	%f58, [%rd329];
	setp.neu.f32 	%p169, %f57, %f58;
	selp.u16 	%rs243, 1, 0, %p169;
	setp.ne.s16 	%p171, %rs242, 0;
	and.pred  	%p172, %p171, %p169;
	min.s64 	%rd331, %rd330, %rd325;
	setp.eq.s16 	%p173, %rs242, 0;
	selp.b64 	%rd332, %rd330, %rd325, %p173;
	selp.b16 	%rs244, %rs243, %rs241, %p173;
	selp.b64 	%rd333, %rd331, %rd332, %p172;
	selp.b16 	%rs245, 1, %rs244, %p172;
	and.b16  	%rs246, %rs245, 255;
	add.s32 	%r239, %r483, 1024;
	cvt.u64.u32 	%rd334, %r239;
	mul.wide.u32 	%rd335, %r239, 4;
	add.s64 	%rd336, %rd1, %rd335;
	add.s64 	%rd337, %rd2, %rd335;
	add.s64 	%rd338, %rd115, %rd334;
	ld.global.f32 	%f59, [%rd336];
	ld.global.f32 	%f60, [%rd337];
	setp.neu.f32 	%p174, %f59, %f60;
	selp.u16 	%rs247, 1, 0, %p174;
	setp.ne.s16 	%p176, %rs246, 0;
	and.pred  	%p177, %p176, %p174;
	min.s64 	%rd339, %rd338, %rd333;
	setp.eq.s16 	%p178, %rs246, 0;
	selp.b64 	%rd340, %rd338, %rd333, %p178;
	selp.b16 	%rs248, %rs247, %rs245, %p178;
	selp.b64 	%rd341, %rd339, %rd340, %p177;
	selp.b16 	%rs249, 1, %rs248, %p177;
	and.b16  	%rs250, %rs249, 255;
	add.s32 	%r240, %r483, 1280;
	cvt.u64.u32 	%rd342, %r240;
	mul.wide.u32 	%rd343, %r240, 4;
	add.s64 	%rd344, %rd1, %rd343;
	add.s64 	%rd345, %rd2, %rd343;
	add.s64 	%rd346, %rd115, %rd342;
	ld.global.f32 	%f61, [%rd344];
	ld.global.f32 	%f62, [%rd345];
	setp.neu.f32 	%p179, %f61, %f62;
	selp.u16 	%rs251, 1, 0, %p179;
	setp.ne.s16 	%p181, %rs250, 0;
	and.pred  	%p182, %p181, %p179;
	min.s64 	%rd347, %rd346, %rd341;
	setp.eq.s16 	%p183, %rs250, 0;
	selp.b64 	%rd348, %rd346, %rd341, %p183;
	selp.b16 	%rs252, %rs251, %rs249, %p183;
	selp.b64 	%rd349, %rd347, %rd348, %p182;
	selp.b16 	%rs253, 1, %rs252, %p182;
	and.b16  	%rs254, %rs253, 255;
	add.s32 	%r241, %r483, 1536;
	cvt.u64.u32 	%rd350, %r241;
	mul.wide.u32 	%rd351, %r241, 4;
	add.s64 	%rd352, %rd1, %rd351;
	add.s64 	%rd353, %rd2, %rd351;
	add.s64 	%rd354, %rd115, %rd350;
	ld.global.f32 	%f63, [%rd352];
	ld.global.f32 	%f64, [%rd353];
	setp.neu.f32 	%p184, %f63, %f64;
	selp.u16 	%rs255, 1, 0, %p184;
	setp.ne.s16 	%p186, %rs254, 0;
	and.pred  	%p187, %p186, %p184;
	min.s64 	%rd355, %rd354, %rd349;
	setp.eq.s16 	%p188, %rs254, 0;
	selp.b64 	%rd356, %rd354, %rd349, %p188;
	selp.b16 	%rs256, %rs255, %rs253, %p188;
	selp.b64 	%rd357, %rd355, %rd356, %p187;
	selp.b16 	%rs257, 1, %rs256, %p187;
	and.b16  	%rs258, %rs257, 255;
	add.s32 	%r242, %r483, 1792;
	cvt.u64.u32 	%rd358, %r242;
	mul.wide.u32 	%rd359, %r242, 4;
	add.s64 	%rd360, %rd1, %rd359;
	add.s64 	%rd361, %rd2, %rd359;
	add.s64 	%rd362, %rd115, %rd358;
	ld.global.f32 	%f65, [%rd360];
	ld.global.f32 	%f66, [%rd361];
	setp.neu.f32 	%p189, %f65, %f66;
	selp.u16 	%rs259, 1, 0, %p189;
	setp.ne.s16 	%p191, %rs258, 0;
	and.pred  	%p192, %p191, %p189;
	min.s64 	%rd363, %rd362, %rd357;
	setp.eq.s16 	%p193, %rs258, 0;
	selp.b64 	%rd364, %rd362, %rd357, %p193;
	selp.b16 	%rs260, %rs259, %rs257, %p193;
	selp.b64 	%rd481, %rd363, %rd364, %p192;
	selp.b16 	%rs385, 1, %rs260, %p192;
	add.s32 	%r484, %r484, 2048;
	add.s32 	%r483, %r483, 2048;
	add.s32 	%r482, %r482, 8;
	setp.ne.s32 	%p194, %r482, 0;
	@%p194 bra 	$L__BB18_6;
	add.s32 	%r485, %r484, -1024;
$L__BB18_8:
	setp.eq.s32 	%p195, %r11, 0;
	@%p195 bra 	$L__BB18_16;
	setp.lt.u32 	%p196, %r11, 4;
	@%p196 bra 	$L__BB18_11;
	add.s32 	%r243, %r4, %r485;
	cvt.u64.u32 	%rd366, %r243;
	mul.wide.u32 	%rd367, %r243, 4;
	add.s64 	%rd368, %rd1, %rd367;
	add.s64 	%rd369, %rd2, %rd367;
	add.s64 	%rd370, %rd115, %rd366;
	ld.global.f32 	%f67, [%rd368];
	ld.global.f32 	%f68, [%rd369];
	setp.neu.f32 	%p197, %f67, %f68;
	selp.u16 	%rs262, 1, 0, %p197;
	and.b16  	%rs263, %rs385, 255;
	setp.ne.s16 	%p199, %rs263, 0;
	and.pred  	%p200, %p199, %p197;
	min.s64 	%rd371, %rd370, %rd481;
	setp.eq.s16 	%p201, %rs263, 0;
	selp.b64 	%rd372, %rd370, %rd481, %p201;
	selp.b16 	%rs264, %rs262, %rs385, %p201;
	selp.b64 	%rd373, %rd371, %rd372, %p200;
	selp.b16 	%rs265, 1, %rs264, %p200;
	and.b16  	%rs266, %rs265, 255;
	add.s32 	%r244, %r243, 256;
	cvt.u64.u32 	%rd374, %r244;
	mul.wide.u32 	%rd375, %r244, 4;
	add.s64 	%rd376, %rd1, %rd375;
	add.s64 	%rd377, %rd2, %rd375;
	add.s64 	%rd378, %rd115, %rd374;
	ld.global.f32 	%f69, [%rd376];
	ld.global.f32 	%f70, [%rd377];
	setp.neu.f32 	%p202, %f69, %f70;
	selp.u16 	%rs267, 1, 0, %p202;
	setp.ne.s16 	%p204, %rs266, 0;
	and.pred  	%p205, %p204, %p202;
	min.s64 	%rd379, %rd378, %rd373;
	setp.eq.s16 	%p206, %rs266, 0;
	selp.b64 	%rd380, %rd378, %rd373, %p206;
	selp.b16 	%rs268, %rs267, %rs265, %p206;
	selp.b64 	%rd381, %rd379, %rd380, %p205;
	selp.b16 	%rs269, 1, %rs268, %p205;
	and.b16  	%rs270, %rs269, 255;
	add.s32 	%r245, %r243, 512;
	cvt.u64.u32 	%rd382, %r245;
	mul.wide.u32 	%rd383, %r245, 4;
	add.s64 	%rd384, %rd1, %rd383;
	add.s64 	%rd385, %rd2, %rd383;
	add.s64 	%rd386, %rd115, %rd382;
	ld.global.f32 	%f71, [%rd384];
	ld.global.f32 	%f72, [%rd385];
	setp.neu.f32 	%p207, %f71, %f72;
	selp.u16 	%rs271, 1, 0, %p207;
	setp.ne.s16 	%p209, %rs270, 0;
	and.pred  	%p210, %p209, %p207;
	min.s64 	%rd387, %rd386, %rd381;
	setp.eq.s16 	%p211, %rs270, 0;
	selp.b64 	%rd388, %rd386, %rd381, %p211;
	selp.b16 	%rs272, %rs271, %rs269, %p211;
	selp.b64 	%rd389, %rd387, %rd388, %p210;
	selp.b16 	%rs273, 1, %rs272, %p210;
	and.b16  	%rs274, %rs273, 255;
	add.s32 	%r246, %r243, 768;
	cvt.u64.u32 	%rd390, %r246;
	mul.wide.u32 	%rd391, %r246, 4;
	add.s64 	%rd392, %rd1, %rd391;
	add.s64 	%rd393, %rd2, %rd391;
	add.s64 	%rd394, %rd115, %rd390;
	ld.global.f32 	%f73, [%rd392];
	ld.global.f32 	%f74, [%rd393];
	setp.neu.f32 	%p212, %f73, %f74;
	selp.u16 	%rs275, 1, 0, %p212;
	setp.ne.s16 	%p214, %rs274, 0;
	and.pred  	%p215, %p214, %p212;
	min.s64 	%rd395, %rd394, %rd389;
	setp.eq.s16 	%p216, %rs274, 0;
	selp.b64 	%rd396, %rd394, %rd389, %p216;
	selp.b16 	%rs276, %rs275, %rs273, %p216;
	selp.b64 	%rd481, %rd395, %rd396, %p215;
	selp.b16 	%rs385, 1, %rs276, %p215;
	add.s32 	%r485, %r485, 1024;
$L__BB18_11:
	and.b32  	%r247, %r10, 3;
	setp.eq.s32 	%p217, %r247, 0;
	@%p217 bra 	$L__BB18_16;
	setp.eq.s32 	%p218, %r247, 1;
	@%p218 bra 	$L__BB18_14;
	add.s32 	%r248, %r4, %r485;
	cvt.u64.u32 	%rd398, %r248;
	mul.wide.u32 	%rd399, %r248, 4;
	add.s64 	%rd400, %rd1, %rd399;
	add.s64 	%rd401, %rd2, %rd399;
	add.s64 	%rd402, %rd115, %rd398;
	ld.global.f32 	%f75, [%rd400];
	ld.global.f32 	%f76, [%rd401];
	setp.neu.f32 	%p219, %f75, %f76;
	selp.u16 	%rs278, 1, 0, %p219;
	and.b16  	%rs279, %rs385, 255;
	setp.ne.s16 	%p221, %rs279, 0;
	and.pred  	%p222, %p221, %p219;
	min.s64 	%rd403, %rd402, %rd481;
	setp.eq.s16 	%p223, %rs279, 0;
	selp.b64 	%rd404, %rd402, %rd481, %p223;
	selp.b16 	%rs280, %rs278, %rs385, %p223;
	selp.b64 	%rd405, %rd403, %rd404, %p222;
	selp.b16 	%rs281, 1, %rs280, %p222;
	and.b16  	%rs282, %rs281, 255;
	add.s32 	%r249, %r248, 256;
	cvt.u64.u32 	%rd406, %r249;
	mul.wide.u32 	%rd407, %r249, 4;
	add.s64 	%rd408, %rd1, %rd407;
	add.s64 	%rd409, %rd2, %rd407;
	add.s64 	%rd410, %rd115, %rd406;
	ld.global.f32 	%f77, [%rd408];
	ld.global.f32 	%f78, [%rd409];
	setp.neu.f32 	%p224, %f77, %f78;
	selp.u16 	%rs283, 1, 0, %p224;
	setp.ne.s16 	%p226, %rs282, 0;
	and.pred  	%p227, %p226, %p224;
	min.s64 	%rd411, %rd410, %rd405;
	setp.eq.s16 	%p228, %rs282, 0;
	selp.b64 	%rd412, %rd410, %rd405, %p228;
	selp.b16 	%rs284, %rs283, %rs281, %p228;
	selp.b64 	%rd481, %rd411, %rd412, %p227;
	selp.b16 	%rs385, 1, %rs284, %p227;
	add.s32 	%r485, %r485, 512;
$L__BB18_14:
	and.b32  	%r250, %r9, 256;
	setp.ne.s32 	%p229, %r250, 0;
	@%p229 bra 	$L__BB18_16;
	add.s32 	%r251, %r4, %r485;
	cvt.u64.u32 	%rd413, %r251;
	mul.wide.u32 	%rd414, %r251, 4;
	add.s64 	%rd415, %rd1, %rd414;
	add.s64 	%rd416, %rd2, %rd414;
	add.s64 	%rd417, %rd115, %rd413;
	ld.global.f32 	%f79, [%rd415];
	ld.global.f32 	%f80, [%rd416];
	setp.neu.f32 	%p230, %f79, %f80;
	selp.u16 	%rs285, 1, 0, %p230;
	and.b16  	%rs286, %rs385, 255;
	setp.ne.s16 	%p232, %rs286, 0;
	and.pred  	%p233, %p232, %p230;
	min.s64 	%rd418, %rd417, %rd481;
	setp.eq.s16 	%p234, %rs286, 0;
	selp.b64 	%rd419, %rd417, %rd481, %p234;
	selp.b16 	%rs287, %rs285, %rs385, %p234;
	selp.b64 	%rd481, %rd418, %rd419, %p233;
	selp.b16 	%rs385, 1, %rs287, %p233;
$L__BB18_16:
	setp.lt.u32 	%p235, %r5, 256;
	@%p235 bra 	$L__BB18_41;
	// begin inline asm
	mov.u32 %r370, %laneid;
	// end inline asm
	cvt.u32.u16 	%r391, %rs385;
	and.b32  	%r372, %r391, 255;
	mov.b32 	%r388, 1;
	mov.b32 	%r389, 31;
	mov.b32 	%r390, -1;
	// begin inline asm
	shfl.sync.down.b32 %r371, %r372, %r388, %r389, %r390;
	// end inline asm
	// begin inline asm
	shfl.sync.down.b32 %r376, %r377, %r388, %r389, %r390;
	// end inline asm
	mov.b64 	{%r382, %r387}, %rd481;
	// begin inline asm
	shfl.sync.down.b32 %r381, %r382, %r388, %r389, %r390;
	// end inline asm
	// begin inline asm
	shfl.sync.down.b32 %r386, %r387, %r388, %r389, %r390;
	// end inline asm
	mov.b64 	%rd18, {%r381, %r386};
	cvt.u16.u32 	%rs15, %r371;
	setp.gt.s32 	%p285, %r370, 30;
	@%p285 bra 	$L__BB18_21;
	and.b16  	%rs329, %rs385, 255;
	setp.eq.s16 	%p286, %rs329, 0;
	and.b16  	%rs330, %rs15, 255;
	setp.eq.s16 	%p287, %rs330, 0;
	or.pred  	%p288, %p286, %p287;
	@%p288 bra 	$L__BB18_20;
	min.s64 	%rd481, %rd18, %rd481;
	mov.b16 	%rs385, 1;
	bra.uni 	$L__BB18_21;
$L__BB18_20:
	setp.eq.s16 	%p289, %rs329, 0;
	selp.b64 	%rd481, %rd18, %rd481, %p289;
	selp.b16 	%rs385, %rs15, %rs385, %p289;
$L__BB18_21:
	cvt.u32.u16 	%r412, %rs385;
	and.b32  	%r393, %r412, 255;
	mov.b32 	%r409, 2;
	mov.b32 	%r410, 31;
	mov.b32 	%r411, -1;
	// begin inline asm
	shfl.sync.down.b32 %r392, %r393, %r409, %r410, %r411;
	// end inline asm
	// begin inline asm
	shfl.sync.down.b32 %r397, %r398, %r409, %r410, %r411;
	// end inline asm
	mov.b64 	{%r403, %r408}, %rd481;
	// begin inline asm
	shfl.sync.down.b32 %r402, %r403, %r409, %r410, %r411;
	// end inline asm
	// begin inline asm
	shfl.sync.down.b32 %r407, %r408, %r409, %r410, %r411;
	// end inline asm
	mov.b64 	%rd22, {%r402, %r407};
	cvt.u16.u32 	%rs18, %r392;
	setp.gt.s32 	%p290, %r370, 29;
	@%p290 bra 	$L__BB18_25;
	and.b16  	%rs333, %rs385, 255;
	setp.eq.s16 	%p291, %rs333, 0;
	and.b16  	%rs334, %rs18, 255;
	setp.eq.s16 	%p292, %rs334, 0;
	or.pred  	%p293, %p291, %p292;
	@%p293 bra 	$L__BB18_24;
	min.s64 	%rd481, %rd22, %rd481;
	mov.b16 	%rs385, 1;
	bra.uni 	$L__BB18_25;
$L__BB18_24:
	setp.eq.s16 	%p294, %rs333, 0;
	selp.b64 	%rd481, %rd22, %rd481, %p294;
	selp.b16 	%rs385, %rs18, %rs385, %p294;
$L__BB18_25:
	cvt.u32.u16 	%r433, %rs385;
	and.b32  	%r414, %r433, 255;
	mov.b32 	%r430, 4;
	mov.b32 	%r431, 31;
	mov.b32 	%r432, -1;
	// begin inline asm
	shfl.sync.down.b32 %r413, %r414, %r430, %r431, %r432;
	// end inline asm
	// begin inline asm
	shfl.sync.down.b32 %r418, %r419, %r430, %r431, %r432;
	// end inline asm
	mov.b64 	{%r424, %r429}, %rd481;
	// begin inline asm
	shfl.sync.down.b32 %r423, %r424, %r430, %r431, %r432;
	// end inline asm
	// begin inline asm
	shfl.sync.down.b32 %r428, %r429, %r430, %r431, %r432;
	// end inline asm
	mov.b64 	%rd26, {%r423, %r428};
	cvt.u16.u32 	%rs21, %r413;
	setp.gt.s32 	%p295, %r370, 27;
	@%p295 bra 	$L__BB18_29;
	and.b16  	%rs337, %rs385, 255;
	setp.eq.s16 	%p296, %rs337, 0;
	and.b16  	%rs338, %rs21, 255;
	setp.eq.s16 	%p297, %rs338, 0;
	or.pred  	%p298, %p296, %p297;
	@%p298 bra 	$L__BB18_28;
	min.s64 	%rd481, %rd26, %rd481;
	mov.b16 	%rs385, 1;
	bra.uni 	$L__BB18_29;
$L__BB18_28:
	setp.eq.s16 	%p299, %rs337, 0;
	selp.b16 	%rs385, %rs21, %rs385, %p299;
	selp.b64 	%rd481, %rd26, %rd481, %p299;
$L__BB18_29:
	cvt.u32.u16 	%r454, %rs385;
	and.b32  	%r435, %r454, 255;
	mov.b32 	%r451, 8;
	mov.b32 	%r452, 31;
	mov.b32 	%r453, -1;
	// begin inline asm
	shfl.sync.down.b32 %r434, %r435, %r451, %r452, %r453;
	// end inline asm
	// begin inline asm
	shfl.sync.down.b32 %r439, %r440, %r451, %r452, %r453;
	// end inline asm
	mov.b64 	{%r445, %r450}, %rd481;
	// begin inline asm
	shfl.sync.down.b32 %r444, %r445, %r451, %r452, %r453;
	// end inline asm
	// begin inline asm
	shfl.sync.down.b32 %r449, %r450, %r451, %r452, %r453;
	// end inline asm
	mov.b64 	%rd30, {%r444, %r449};
	cvt.u16.u32 	%rs24, %r434;
	setp.gt.s32 	%p300, %r370, 23;
	@%p300 bra 	$L__BB18_33;
	and.b16  	%rs341, %rs385, 255;
	setp.eq.s16 	%p301, %rs341, 0;
	and.b16  	%rs342, %rs24, 255;
	setp.eq.s16 	%p302, %rs342, 0;
	or.pred  	%p303, %p301, %p302;
	@%p303 bra 	$L__BB18_32;
	min.s64 	%rd481, %rd30, %rd481;
	mov.b16 	%rs385, 1;
	bra.uni 	$L__BB18_33;
$L__BB18_32:
	setp.eq.s16 	%p304, %rs341, 0;
	selp.b16 	%rs385, %rs24, %rs385, %p304;
	selp.b64 	%rd481, %rd30, %rd481, %p304;
$L__BB18_33:
	cvt.u32.u16 	%r475, %rs385;
	and.b32  	%r456, %r475, 255;
	mov.b32 	%r472, 16;
	mov.b32 	%r473, 31;
	mov.b32 	%r474, -1;
	// begin inline asm
	shfl.sync.down.b32 %r455, %r456, %r472, %r473, %r474;
	// end inline asm
	// begin inline asm
	shfl.sync.down.b32 %r460, %r461, %r472, %r473, %r474;
	// end inline asm
	mov.b64 	{%r466, %r471}, %rd481;
	// begin inline asm
	shfl.sync.down.b32 %r465, %r466, %r472, %r473, %r474;
	// end inline asm
	// begin inline asm
	shfl.sync.down.b32 %r470, %r471, %r472, %r473, %r474;
	// end inline asm
	mov.b64 	%rd34, {%r465, %r470};
	cvt.u16.u32 	%rs27, %r455;
	setp.gt.s32 	%p305, %r370, 15;
	@%p305 bra 	$L__BB18_37;
	and.b16  	%rs345, %rs385, 255;
	setp.eq.s16 	%p306, %rs345, 0;
	and.b16  	%rs346, %rs27, 255;
	setp.eq.s16 	%p307, %rs346, 0;
	or.pred  	%p308, %p306, %p307;
	@%p308 bra 	$L__BB18_36;
	min.s64 	%rd481, %rd34, %rd481;
	mov.b16 	%rs385, 1;
	bra.uni 	$L__BB18_37;
$L__BB18_36:
	setp.eq.s16 	%p309, %rs345, 0;
	selp.b16 	%rs385, %rs27, %rs385, %p309;
	selp.b64 	%rd481, %rd34, %rd481, %p309;
$L__BB18_37:
	setp.ne.s32 	%p310, %r370, 0;
	@%p310 bra 	$L__BB18_39;
	shr.u32 	%r476, %r6, 1;
	and.b32  	%r477, %r476, 496;
	mov.u32 	%r478, _ZZN3cub18CUB_300001_SM_10006detail6reduce18DeviceReduceKernelINS2_10policy_hubIN4cuda3std3__45tupleIJblEEEjN6thrust24THRUST_300001_SM_1000_NS8cuda_cub9__find_if7functorIS9_EEE10Policy1000ENSB_12zip_iteratorINS8_IJNSD_26transform_input_iterator_tIbNSC_6detail35transform_pair_of_input_iterators_tIbNSB_6detail15normal_iteratorINSB_10device_ptrIKfEEEESR_NS7_8equal_toIfEEEENS7_10__not_fn_tINS7_10__identityEEEEENSB_17counting_iteratorIlNSB_11use_defaultES10_S10_EEEEEEEjSF_S9_SW_EEvT0_PT3_T1_NS0_13GridEvenShareIS17_EET2_T4_E12temp_storage;
	add.s32 	%r479, %r478, %r477;
	st.shared.u8 	[%r479+8], %rs385;
	st.shared.u64 	[%r479+16], %rd481;
$L__BB18_39:
	bar.sync 	0;
	setp.ne.s32 	%p311, %r6, 0;
	@%p311 bra 	$L__BB18_123;
	ld.shared.u8 	%rs349, [_ZZN3cub18CUB_300001_SM_10006detail6reduce18DeviceReduceKernelINS2_10policy_hubIN4cuda3std3__45tupleIJblEEEjN6thrust24THRUST_300001_SM_1000_NS8cuda_cub9__find_if7functorIS9_EEE10Policy1000ENSB_12zip_iteratorINS8_IJNSD_26transform_input_iterator_tIbNSC_6detail35transform_pair_of_input_iterators_tIbNSB_6detail15normal_iteratorINSB_10device_ptrIKfEEEESR_NS7_8equal_toIfEEEENS7_10__not_fn_tINS7_10__identityEEEEENSB_17counting_iteratorIlNSB_11use_defaultES10_S10_EEEEEEEjSF_S9_SW_EEvT0_PT3_T1_NS0_13GridEvenShareIS17_EET2_T4_E12temp_storage+24];
	ld.shared.u64 	%rd441, [_ZZN3cub18CUB_300001_SM_10006detail6reduce18DeviceReduceKernelINS2_10policy_hubIN4cuda3std3__45tupleIJblEEEjN6thrust24THRUST_300001_SM_1000_NS8cuda_cub9__find_if7functorIS9_EEE10Policy1000ENSB_12zip_iteratorINS8_IJNSD_26transform_input_iterator_tIbNSC_6detail35transform_pair_of_input_iterators_tIbNSB_6detail15normal_iteratorINSB_10device_ptrIKfEEEESR_NS7_8equal_toIfEEEENS7_10__not_fn_tINS7_10__identityEEEEENSB_17counting_iteratorIlNSB_11use_defaultES10_S10_EEEEEEEjSF_S9_SW_EEvT0_PT3_T1_NS0_13GridEvenShareIS17_EET2_T4_E12temp_storage+32];
	and.b16  	%rs350, %rs385, 255;
	setp.eq.s16 	%p312, %rs350, 0;
	setp.eq.s16 	%p313, %rs349, 0;
	min.s64 	%rd442, %rd441, %rd481;
	selp.b16 	%rs351, %rs385, 1, %p313;
	selp.b16 	%rs352, %rs349, %rs351, %p312;
	and.b16  	%rs353, %rs352, 255;
	selp.b64 	%rd443, %rd481, %rd442, %p313;
	selp.b64 	%rd444, %rd441, %rd443, %p312;
	ld.shared.u8 	%rs354, [_ZZN3cub18CUB_300001_SM_10006detail6reduce18DeviceReduceKernelINS2_10policy_hubIN4cuda3std3__45tupleIJblEEEjN6thrust24THRUST_300001_SM_1000_NS8cuda_cub9__find_if7functorIS9_EEE10Policy1000ENSB_12zip_iteratorINS8_IJNSD_26transform_input_iterator_tIbNSC_6detail35transform_pair_of_input_iterators_tIbNSB_6detail15normal_iteratorINSB_10device_ptrIKfEEEESR_NS7_8equal_toIfEEEENS7_10__not_fn_tINS7_10__identityEEEEENSB_17counting_iteratorIlNSB_11use_defaultES10_S10_EEEEEEEjSF_S9_SW_EEvT0_PT3_T1_NS0_13GridEvenShareIS17_EET2_T4_E12temp_storage+40];
	ld.shared.u64 	%rd445, [_ZZN3cub18CUB_300001_SM_10006detail6reduce18DeviceReduceKernelINS2_10policy_hubIN4cuda3std3__45tupleIJblEEEjN6thrust24THRUST_300001_SM_1000_NS8cuda_cub9__find_if7functorIS9_EEE10Policy1000ENSB_12zip_iteratorINS8_IJNSD_26transform_input_iterator_tIbNSC_6detail35transform_pair_of_input_iterators_tIbNSB_6detail15normal_iteratorINSB_10device_ptrIKfEEEESR_NS7_8equal_toIfEEEENS7_10__not_fn_tINS7_10__identityEEEEENSB_17counting_iteratorIlNSB_11use_defaultES10_S10_EEEEEEEjSF_S9_SW_EEvT0_PT3_T1_NS0_13GridEvenShareIS17_EET2_T4_E12temp_storage+48];
	setp.eq.s16 	%p314, %rs353, 0;
	setp.eq.s16 	%p315, %rs354, 0;
	min.s64 	%rd446, %rd445, %rd444;
	selp.b16 	%rs355, %rs352, 1, %p315;
	selp.b16 	%rs356, %rs354, %rs355, %p314;
	and.b16  	%rs357, %rs356, 255;
	selp.b64 	%rd447, %rd444, %rd446, %p315;
	selp.b64 	%rd448, %rd445, %rd447, %p314;
	ld.shared.u8 	%rs358, [_ZZN3cub18CUB_300001_SM_10006detail6reduce18DeviceReduceKernelINS2_10policy_hubIN4cuda3std3__45tupleIJblEEEjN6thrust24THRUST_300001_SM_1000_NS8cuda_cub9__find_if7functorIS9_EEE10Policy1000ENSB_12zip_iteratorINS8_IJNSD_26transform_input_iterator_tIbNSC_6detail35transform_pair_of_input_iterators_tIbNSB_6detail15normal_iteratorINSB_10device_ptrIKfEEEESR_NS7_8equal_toIfEEEENS7_10__not_fn_tINS7_10__identityEEEEENSB_17counting_iteratorIlNSB_11use_defaultES10_S10_EEEEEEEjSF_S9_SW_EEvT0_PT3_T1_NS0_13GridEvenShareIS17_EET2_T4_E12temp_storage+56];
	ld.shared.u64 	%rd449, [_ZZN3cub18CUB_300001_SM_10006detail6reduce18DeviceReduceKernelINS2_10policy_hubIN4cuda3std3__45tupleIJblEEEjN6thrust24THRUST_300001_SM_1000_NS8cuda_cub9__find_if7functorIS9_EEE10Policy1000ENSB_12zip_iteratorINS8_IJNSD_26transform_input_iterator_tIbNSC_6detail35transform_pair_of_input_iterators_tIbNSB_6detail15normal_iteratorINSB_10device_ptrIKfEEEESR_NS7_8equal_toIfEEEENS7_10__not_fn_tINS7_10__identityEEEEENSB_17counting_iteratorIlNSB_11use_defaultES10_S10_EEEEEEEjSF_S9_SW_EEvT0_PT3_T1_NS0_13GridEvenShareIS17_EET2_T4_E12temp_storage+64];
	setp.eq.s16 	%p316, %rs357, 0;
	setp.eq.s16 	%p317, %rs358, 0;
	min.s64 	%rd450, %rd449, %rd448;
	selp.b16 	%rs359, %rs356, 1, %p317;
	selp.b16 	%rs360, %rs358, %rs359, %p316;
	and.b16  	%rs361, %rs360, 255;
	selp.b64 	%rd451, %rd448, %rd450, %p317;
	selp.b64 	%rd452, %rd449, %rd451, %p316;
	ld.shared.u8 	%rs362, [_ZZN3cub18CUB_300001_SM_10006detail6reduce18DeviceReduceKernelINS2_10policy_hubIN4cuda3std3__45tupleIJblEEEjN6thrust24THRUST_300001_SM_1000_NS8cuda_cub9__find_if7functorIS9_EEE10Policy1000ENSB_12zip_iteratorINS8_IJNSD_26transform_input_iterator_tIbNSC_6detail35transform_pair_of_input_iterators_tIbNSB_6detail15normal_iteratorINSB_10device_ptrIKfEEEESR_NS7_8equal_toIfEEEENS7_10__not_fn_tINS7_10__identityEEEEENSB_17counting_iteratorIlNSB_11use_defaultES10_S10_EEEEEEEjSF_S9_SW_EEvT0_PT3_T1_NS0_13GridEvenShareIS17_EET2_T4_E12temp_storage+72];
	ld.shared.u64 	%rd453, [_ZZN3cub18CUB_300001_SM_10006detail6reduce18DeviceReduceKernelINS2_10policy_hubIN4cuda3std3__45tupleIJblEEEjN6thrust24THRUST_300001_SM_1000_NS8cuda_cub9__find_if7functorIS9_EEE10Policy1000ENSB_12zip_iteratorINS8_IJNSD_26transform_input_iterator_tIbNSC_6detail35transform_pair_of_input_iterators_tIbNSB_6detail15normal_iteratorINSB_10device_ptrIKfEEEESR_NS7_8equal_toIfEEEENS7_10__not_fn_tINS7_10__identityEEEEENSB_17counting_iteratorIlNSB_11use_defaultES10_S10_EEEEEEEjSF_S9_SW_EEvT0_PT3_T1_NS0_13GridEvenShareIS17_EET2_T4_E12temp_storage+80];
	setp.eq.s16 	%p318, %rs361, 0;
	setp.eq.s16 	%p319, %rs362, 0;
	min.s64 	%rd454, %rd453, %rd452;
	selp.b16 	%rs363, %rs360, 1, %p319;
	selp.b16 	%rs364, %rs362, %rs363, %p318;
	and.b16  	%rs365, %rs364, 255;
	selp.b64 	%rd455, %rd452, %rd454, %p319;
	selp.b64 	%rd456, %rd453, %rd455, %p318;
	ld.shared.u8 	%rs366, [_ZZN3cub18CUB_300001_SM_10006detail6reduce18DeviceReduceKernelINS2_10policy_hubIN4cuda3std3__45tupleIJblEEEjN6thrust24THRUST_300001_SM_1000_NS8cuda_cub9__find_if7functorIS9_EEE10Policy1000ENSB_12zip_iteratorINS8_IJNSD_26transform_input_iterator_tIbNSC_6detail35transform_pair_of_input_iterators_tIbNSB_6detail15normal_iteratorINSB_10device_ptrIKfEEEESR_NS7_8equal_toIfEEEENS7_10__not_fn_tINS7_10__identityEEEEENSB_17counting_iteratorIlNSB_11use_defaultES10_S10_EEEEEEEjSF_S9_SW_EEvT0_PT3_T1_NS0_13GridEvenShareIS17_EET2_T4_E12temp_storage+88];
	ld.shared.u64 	%rd457, [_ZZN3cub18CUB_300001_SM_10006detail6reduce18DeviceReduceKernelINS2_10policy_hubIN4cuda3std3__45tupleIJblEEEjN6thrust24THRUST_300001_SM_1000_NS8cuda_cub9__find_if7functorIS9_EEE10Policy1000ENSB_12zip_iteratorINS8_IJNSD_26transform_input_iterator_tIbNSC_6detail35transform_pair_of_input_iterators_tIbNSB_6detail15normal_iteratorINSB_10device_ptrIKfEEEESR_NS7_8equal_toIfEEEENS7_10__not_fn_tINS7_10__identityEEEEENSB_17counting_iteratorIlNSB_11use_defaultES10_S10_EEEEEEEjSF_S9_SW_EEvT0_PT3_T1_NS0_13GridEvenShareIS17_EET2_T4_E12temp_storage+96];
	setp.eq.s16 	%p320, %rs365, 0;
	setp.eq.s16 	%p321, %rs366, 0;
	min.s64 	%rd458, %rd457, %rd456;
	selp.b16 	%rs367, %rs364, 1, %p321;
	selp.b16 	%rs368, %rs366, %rs367, %p320;
	and.b16  	%rs369, %rs368, 255;
	selp.b64 	%rd459, %rd456, %rd458, %p321;
	selp.b64 	%rd460, %rd457, %rd459, %p320;
	ld.shared.u8 	%rs370, [_ZZN3cub18CUB_300001_SM_10006detail6reduce18DeviceReduceKernelINS2_10policy_hubIN4cuda3std3__45tupleIJblEEEjN6thrust24THRUST_300001_SM_1000_NS8cuda_cub9__find_if7functorIS9_EEE10Policy1000ENSB_12zip_iteratorINS8_IJNSD_26transform_input_iterator_tIbNSC_6detail35transform_pair_of_input_iterators_tIbNSB_6detail15normal_iteratorINSB_10device_ptrIKfEEEESR_NS7_8equal_toIfEEEENS7_10__not_fn_tINS7_10__identityEEEEENSB_17counting_iteratorIlNSB_11use_defaultES10_S10_EEEEEEEjSF_S9_SW_EEvT0_PT3_T1_NS0_13GridEvenShareIS17_EET2_T4_E12temp_storage+104];
	ld.shared.u64 	%rd461, [_ZZN3cub18CUB_300001_SM_10006detail6reduce18DeviceReduceKernelINS2_10policy_hubIN4cuda3std3__45tupleIJblEEEjN6thrust24THRUST_300001_SM_1000_NS8cuda_cub9__find_if7functorIS9_EEE10Policy1000ENSB_12zip_iteratorINS8_IJNSD_26transform_input_iterator_tIbNSC_6detail35transform_pair_of_input_iterators_tIbNSB_6detail15normal_iteratorINSB_10device_ptrIKfEEEESR_NS7_8equal_toIfEEEENS7_10__not_fn_tINS7_10__identityEEEEENSB_17counting_iteratorIlNSB_11use_defaultES10_S10_EEEEEEEjSF_S9_SW_EEvT0_PT3_T1_NS0_13GridEvenShareIS17_EET2_T4_E12temp_storage+112];
	setp.eq.s16 	%p322, %rs369, 0;
	setp.eq.s16 	%p323, %rs370, 0;
	min.s64 	%rd462, %rd461, %rd460;
	selp.b16 	%rs371, %rs368, 1, %p323;
	selp.b16 	%rs372, %rs370, %rs371, %p322;
	and.b16  	%rs373, %rs372, 255;
	selp.b64 	%rd463, %rd460, %rd462, %p323;
	selp.b64 	%rd464, %rd461, %rd463, %p322;
	ld.shared.u8 	%rs374, [_ZZN3cub18CUB_300001_SM_10006detail6reduce18DeviceReduceKernelINS2_10policy_hubIN4cuda3std3__45tupleIJblEEEjN6thrust24THRUST_300001_SM_1000_NS8cuda_cub9__find_if7functorIS9_EEE10Policy1000ENSB_12zip_iteratorINS8_IJNSD_26transform_input_iterator_tIbNSC_6detail35transform_pair_of_input_iterators_tIbNSB_6detail15normal_iteratorINSB_10device_ptrIKfEEEESR_NS7_8equal_toIfEEEENS7_10__not_fn_tINS7_10__identityEEEEENSB_17counting_iteratorIlNSB_11use_defaultES10_S10_EEEEEEEjSF_S9_SW_EEvT0_PT3_T1_NS0_13GridEvenShareIS17_EET2_T4_E12temp_storage+120];
	ld.shared.u64 	%rd465, [_ZZN3cub18CUB_300001_SM_10006detail6reduce18DeviceReduceKernelINS2_10policy_hubIN4cuda3std3__45tupleIJblEEEjN6thrust24THRUST_300001_SM_1000_NS8cuda_cub9__find_if7functorIS9_EEE10Policy1000ENSB_12zip_iteratorINS8_IJNSD_26transform_input_iterator_tIbNSC_6detail35transform_pair_of_input_iterators_tIbNSB_6detail15normal_iteratorINSB_10device_ptrIKfEEEESR_NS7_8equal_toIfEEEENS7_10__not_fn_tINS7_10__identityEEEEENSB_17counting_iteratorIlNSB_11use_defaultES10_S10_EEEEEEEjSF_S9_SW_EEvT0_PT3_T1_NS0_13GridEvenShareIS17_EET2_T4_E12temp_storage+128];
	setp.eq.s16 	%p324, %rs373, 0;
	setp.eq.s16 	%p325, %rs374, 0;
	min.s64 	%rd466, %rd465, %rd464;
	selp.b16 	%rs375, %rs372, 1, %p325;
	selp.b16 	%rs385, %rs374, %rs375, %p324;
	selp.b64 	%rd467, %rd464, %rd466, %p325;
	selp.b64 	%rd481, %rd465, %rd467, %p324;
	bra.uni 	$L__BB18_123;
$L__BB18_41:
	// begin inline asm
	mov.u32 %r252, %laneid;
	// end inline asm
	and.b32  	%r273, %r6, 992;
	add.s32 	%r274, %r273, 32;
	setp.gt.u32 	%p236, %r274, %r5;
	not.b32 	%r275, %r273;
	add.s32 	%r276, %r5, %r275;
	selp.b32 	%r271, %r276, 31, %p236;
	cvt.u32.u16 	%r277, %rs385;
	and.b32  	%r254, %r277, 255;
	mov.b32 	%r270, 1;
	mov.b32 	%r272, -1;
	// begin inline asm
	shfl.sync.down.b32 %r253, %r254, %r270, %r271, %r272;
	// end inline asm
	// begin inline asm
	shfl.sync.down.b32 %r258, %r259, %r270, %r271, %r272;
	// end inline asm
	mov.b64 	{%r264, %r269}, %rd481;
	// begin inline asm
	shfl.sync.down.b32 %r263, %r264, %r270, %r271, %r272;
	// end inline asm
	// begin inline asm
	shfl.sync.down.b32 %r268, %r269, %r270, %r271, %r272;
	// end inline asm
	mov.b64 	%rd39, {%r263, %r268};
	cvt.u16.u32 	%rs31, %r253;
	setp.ge.s32 	%p237, %r252, %r271;
	@%p237 bra 	$L__BB18_45;
	and.b16  	%rs288, %rs385, 255;
	setp.eq.s16 	%p238, %rs288, 0;
	and.b16  	%rs289, %rs31, 255;
	setp.eq.s16 	%p239, %rs289, 0;
	or.pred  	%p240, %p238, %p239;
	@%p240 bra 	$L__BB18_44;
	min.s64 	%rd481, %rd39, %rd481;
	mov.b16 	%rs385, 1;
	bra.uni 	$L__BB18_45;
$L__BB18_44:
	setp.eq.s16 	%p241, %rs288, 0;
	selp.b16 	%rs385, %rs31, %rs385, %p241;
	selp.b64 	%rd481, %rd39, %rd481, %p241;
$L__BB18_45:
	cvt.u32.u16 	%r298, %rs385;
	and.b32  	%r279, %r298, 255;
	mov.b32 	%r295, 2;
	mov.b32 	%r297, -1;
	// begin inline asm
	shfl.sync.down.b32 %r278, %r279, %r295, %r271, %r297;
	// end inline asm
	// begin inline asm
	shfl.sync.down.b32 %r283, %r284, %r295, %r271, %r297;
	// end inline asm
	mov.b64 	{%r289, %r294}, %rd481;
	// begin inline asm
	shfl.sync.down.b32 %r288, %r289, %r295, %r271, %r297;
	// end inline asm
	// begin inline asm
	shfl.sync.down.b32 %r293, %r294, %r295, %r271, %r297;
	// end inline asm
	mov.b64 	%rd43, {%r288, %r293};
	cvt.u16.u32 	%rs34, %r278;
	add.s32 	%r299, %r252, 2;
	setp.gt.s32 	%p242, %r299, %r271;
	@%p242 bra 	$L__BB18_49;
	and.b16  	%rs292, %rs385, 255;
	setp.eq.s16 	%p243, %rs292, 0;
	and.b16  	%rs293, %rs34, 255;
	setp.eq.s16 	%p244, %rs293, 0;
	or.pred  	%p245, %p243, %p244;
	@%p245 bra 	$L__BB18_48;
	min.s64 	%rd481, %rd43, %rd481;
	mov.b16 	%rs385, 1;
	bra.uni 	$L__BB18_49;
$L__BB18_48:
	setp.eq.s16 	%p246, %rs292, 0;
	selp.b16 	%rs385, %rs34, %rs385, %p246;
	selp.b64 	%rd481, %rd43, %rd481, %p246;
$L__BB18_49:
	cvt.u32.u16 	%r320, %rs385;
	and.b32  	%r301, %r320, 255;
	mov.b32 	%r317, 4;
	mov.b32 	%r319, -1;
	// begin inline asm
	shfl.sync.down.b32 %r300, %r301, %r317, %r271, %r319;
	// end inline asm
	// begin inline asm
	shfl.sync.down.b32 %r305, %r306, %r317, %r271, %r319;
	// end inline asm
	mov.b64 	{%r311, %r316}, %rd481;
	// begin inline asm
	shfl.sync.down.b32 %r310, %r311, %r317, %r271, %r319;
	// end inline asm
	// begin inline asm
	shfl.sync.down.b32 %r315, %r316, %r317, %r271, %r319;
	// end inline asm
	mov.b64 	%rd47, {%r310, %r315};
	cvt.u16.u32 	%rs37, %r300;
	add.s32 	%r321, %r252, 4;
	setp.gt.s32 	%p247, %r321, %r271;
	@%p247 bra 	$L__BB18_53;
	and.b16  	%rs296, %rs385, 255;
	setp.eq.s16 	%p248, %rs296, 0;
	and.b16  	%rs297, %rs37, 255;
	setp.eq.s16 	%p249, %rs297, 0;
	or.pred  	%p250, %p248, %p249;
	@%p250 bra 	$L__BB18_52;
	min.s64 	%rd481, %rd47, %rd481;
	mov.b16 	%rs385, 1;
	bra.uni 	$L__BB18_53;
$L__BB18_52:
	setp.eq.s16 	%p251, %rs296, 0;
	selp.b16 	%rs385, %rs37, %rs385, %p251;
	selp.b64 	%rd481, %rd47, %rd481, %p251;
$L__BB18_53:
	cvt.u32.u16 	%r342, %rs385;
	and.b32  	%r323, %r342, 255;
	mov.b32 	%r339, 8;
	mov.b32 	%r341, -1;
	// begin inline asm
	shfl.sync.down.b32 %r322, %r323, %r339, %r271, %r341;
	// end inline asm
	// begin inline asm
	shfl.sync.down.b32 %r327, %r328, %r339, %r271, %r341;
	// end inline asm
	mov.b64 	{%r333, %r338}, %rd481;
	// begin inline asm
	shfl.sync.down.b32 %r332, %r333, %r339, %r271, %r341;
	// end inline asm
	// begin inline asm
	shfl.sync.down.b32 %r337, %r338, %r339, %r271, %r341;
	// end inline asm
	mov.b64 	%rd51, {%r332, %r337};
	cvt.u16.u32 	%rs40, %r322;
	add.s32 	%r343, %r252, 8;
	setp.gt.s32 	%p252, %r343, %r271;
	@%p252 bra 	$L__BB18_57;
	and.b16  	%rs300, %rs385, 255;
	setp.eq.s16 	%p253, %rs300, 0;
	and.b16  	%rs301, %rs40, 255;
	setp.eq.s16 	%p254, %rs301, 0;
	or.pred  	%p255, %p253, %p254;
	@%p255 bra 	$L__BB18_56;
	min.s64 	%rd481, %rd51, %rd481;
	mov.b16 	%rs385, 1;
	bra.uni 	$L__BB18_57;
$L__BB18_56:
	setp.eq.s16 	%p256, %rs300, 0;
	selp.b16 	%rs385, %rs40, %rs385, %p256;
	selp.b64 	%rd481, %rd51, %rd481, %p256;
$L__BB18_57:
	cvt.u32.u16 	%r364, %rs385;
	and.b32  	%r345, %r364, 255;
	mov.b32 	%r361, 16;
	mov.b32 	%r363, -1;
	// begin inline asm
	shfl.sync.down.b32 %r344, %r345, %r361, %r271, %r363;
	// end inline asm
	// begin inline asm
	shfl.sync.down.b32 %r349, %r350, %r361, %r271, %r363;
	// end inline asm
	mov.b64 	{%r355, %r360}, %rd481;
	// begin inline asm
	shfl.sync.down.b32 %r354, %r355, %r361, %r271, %r363;
	// end inline asm
	// begin inline asm
	shfl.sync.down.b32 %r359, %r360, %r361, %r271, %r363;
	// end inline asm
	mov.b64 	%rd55, {%r354, %r359};
	cvt.u16.u32 	%rs43, %r344;
	add.s32 	%r365, %r252, 16;
	setp.gt.s32 	%p257, %r365, %r271;
	@%p257 bra 	$L__BB18_61;
	and.b16  	%rs304, %rs385, 255;
	setp.eq.s16 	%p258, %rs304, 0;
	and.b16  	%rs305, %rs43, 255;
	setp.eq.s16 	%p259, %rs305, 0;
	or.pred  	%p260, %p258, %p259;
	@%p260 bra 	$L__BB18_60;
	min.s64 	%rd481, %rd55, %rd481;
	mov.b16 	%rs385, 1;
	bra.uni 	$L__BB18_61;
$L__BB18_60:
	setp.eq.s16 	%p261, %rs304, 0;
	selp.b16 	%rs385, %rs43, %rs385, %p261;
	selp.b64 	%rd481, %rd55, %rd481, %p261;
$L__BB18_61:
	setp.ne.s32 	%p262, %r252, 0;
	@%p262 bra 	$L__BB18_63;
	shr.u32 	%r366, %r6, 1;
	and.b32  	%r367, %r366, 496;
	mov.u32 	%r368, _ZZN3cub18CUB_300001_SM_10006detail6reduce18DeviceReduceKernelINS2_10policy_hubIN4cuda3std3__45tupleIJblEEEjN6thrust24THRUST_300001_SM_1000_NS8cuda_cub9__find_if7functorIS9_EEE10Policy1000ENSB_12zip_iteratorINS8_IJNSD_26transform_input_iterator_tIbNSC_6detail35transform_pair_of_input_iterators_tIbNSB_6detail15normal_iteratorINSB_10device_ptrIKfEEEESR_NS7_8equal_toIfEEEENS7_10__not_fn_tINS7_10__identityEEEEENSB_17counting_iteratorIlNSB_11use_defaultES10_S10_EEEEEEEjSF_S9_SW_EEvT0_PT3_T1_NS0_13GridEvenShareIS17_EET2_T4_E12temp_storage;
	add.s32 	%r369, %r368, %r367;
	st.shared.u8 	[%r369+8], %rs385;
	st.shared.u64 	[%r369+16], %rd481;
$L__BB18_63:
	bar.sync 	0;
	setp.ne.s32 	%p263, %r6, 0;
	@%p263 bra 	$L__BB18_123;
	setp.lt.u32 	%p264, %r5, 33;
	@%p264 bra 	$L__BB18_66;
	ld.shared.u8 	%rs308, [_ZZN3cub18CUB_300001_SM_10006detail6reduce18DeviceReduceKernelINS2_10policy_hubIN4cuda3std3__45tupleIJblEEEjN6thrust24THRUST_300001_SM_1000_NS8cuda_cub9__find_if7functorIS9_EEE10Policy1000ENSB_12zip_iteratorINS8_IJNSD_26transform_input_iterator_tIbNSC_6detail35transform_pair_of_input_iterators_tIbNSB_6detail15normal_iteratorINSB_10device_ptrIKfEEEESR_NS7_8equal_toIfEEEENS7_10__not_fn_tINS7_10__identityEEEEENSB_17counting_iteratorIlNSB_11use_defaultES10_S10_EEEEEEEjSF_S9_SW_EEvT0_PT3_T1_NS0_13GridEvenShareIS17_EET2_T4_E12temp_storage+24];
	ld.shared.u64 	%rd420, [_ZZN3cub18CUB_300001_SM_10006detail6reduce18DeviceReduceKernelINS2_10policy_hubIN4cuda3std3__45tupleIJblEEEjN6thrust24THRUST_300001_SM_1000_NS8cuda_cub9__find_if7functorIS9_EEE10Policy1000ENSB_12zip_iteratorINS8_IJNSD_26transform_input_iterator_tIbNSC_6detail35transform_pair_of_input_iterators_tIbNSB_6detail15normal_iteratorINSB_10device_ptrIKfEEEESR_NS7_8equal_toIfEEEENS7_10__not_fn_tINS7_10__identityEEEEENSB_17counting_iteratorIlNSB_11use_defaultES10_S10_EEEEEEEjSF_S9_SW_EEvT0_PT3_T1_NS0_13GridEvenShareIS17_EET2_T4_E12temp_storage+32];
	and.b16  	%rs309, %rs385, 255;
	setp.eq.s16 	%p265, %rs309, 0;
	setp.eq.s16 	%p266, %rs308, 0;
	min.s64 	%rd421, %rd420, %rd481;
	selp.b16 	%rs310, %rs385, 1, %p266;
	selp.b16 	%rs385, %rs308, %rs310, %p265;
	selp.b64 	%rd422, %rd481, %rd421, %p266;
	selp.b64 	%rd481, %rd420, %rd422, %p265;
$L__BB18_66:
	setp.lt.u32 	%p267, %r5, 65;
	@%p267 bra 	$L__BB18_68;
	ld.shared.u8 	%rs311, [_ZZN3cub18CUB_300001_SM_10006detail6reduce18DeviceReduceKernelINS2_10policy_hubIN4cuda3std3__45tupleIJblEEEjN6thrust24THRUST_300001_SM_1000_NS8cuda_cub9__find_if7functorIS9_EEE10Policy1000ENSB_12zip_iteratorINS8_IJNSD_26transform_input_iterator_tIbNSC_6detail35transform_pair_of_input_iterators_tIbNSB_6detail15normal_iteratorINSB_10device_ptrIKfEEEESR_NS7_8equal_toIfEEEENS7_10__not_fn_tINS7_10__identityEEEEENSB_17counting_iteratorIlNSB_11use_defaultES10_S10_EEEEEEEjSF_S9_SW_EEvT0_PT3_T1_NS0_13GridEvenShareIS17_EET2_T4_E12temp_storage+40];
	ld.shared.u64 	%rd423, [_ZZN3cub18CUB_300001_SM_10006detail6reduce18DeviceReduceKernelINS2_10policy_hubIN4cuda3std3__45tupleIJblEEEjN6thrust24THRUST_300001_SM_1000_NS8cuda_cub9__find_if7functorIS9_EEE10Policy1000ENSB_12zip_iteratorINS8_IJNSD_26transform_input_iterator_tIbNSC_6detail35transform_pair_of_input_iterators_tIbNSB_6detail15normal_iteratorINSB_10device_ptrIKfEEEESR_NS7_8equal_toIfEEEENS7_10__not_fn_tINS7_10__identityEEEEENSB_17counting_iteratorIlNSB_11use_defaultES10_S10_EEEEEEEjSF_S9_SW_EEvT0_PT3_T1_NS0_13GridEvenShareIS17_EET2_T4_E12temp_storage+48];
	and.b16  	%rs312, %rs385, 255;
	setp.eq.s16 	%p268, %rs312, 0;
	setp.eq.s16 	%p269, %rs311, 0;
	min.s64 	%rd424, %rd423, %rd481;
	selp.b16 	%rs313, %rs385, 1, %p269;
	selp.b16 	%rs385, %rs311, %rs313, %p268;
	selp.b64 	%rd425, %rd481, %rd424, %p269;
	selp.b64 	%rd481, %rd423, %rd425, %p268;
$L__BB18_68:
	setp.lt.u32 	%p270, %r5, 97;
	@%p270 bra 	$L__BB18_70;
	ld.shared.u8 	%rs314, [_ZZN3cub18CUB_300001_SM_10006detail6reduce18DeviceReduceKernelINS2_10policy_hubIN4cuda3std3__45tupleIJblEEEjN6thrust24THRUST_300001_SM_1000_NS8cuda_cub9__find_if7functorIS9_EEE10Policy1000ENSB_12zip_iteratorINS8_IJNSD_26transform_input_iterator_tIbNSC_6detail35transform_pair_of_input_iterators_tIbNSB_6detail15normal_iteratorINSB_10device_ptrIKfEEEESR_NS7_8equal_toIfEEEENS7_10__not_fn_tINS7_10__identityEEEEENSB_17counting_iteratorIlNSB_11use_defaultES10_S10_EEEEEEEjSF_S9_SW_EEvT0_PT3_T1_NS0_13GridEvenShareIS17_EET2_T4_E12temp_storage+56];
	ld.shared.u64 	%rd426, [_ZZN3cub18CUB_300001_SM_10006detail6reduce18DeviceReduceKernelINS2_10policy_hubIN4cuda3std3__45tupleIJblEEEjN6thrust24THRUST_300001_SM_1000_NS8cuda_cub9__find_if7functorIS9_EEE10Policy1000ENSB_12zip_iteratorINS8_IJNSD_26transform_input_iterator_tIbNSC_6detail35transform_pair_of_input_iterators_tIbNSB_6detail15normal_iteratorINSB_10device_ptrIKfEEEESR_NS7_8equal_toIfEEEENS7_10__not_fn_tINS7_10__identityEEEEENSB_17counting_iteratorIlNSB_11use_defaultES10_S10_EEEEEEEjSF_S9_SW_EEvT0_PT3_T1_NS0_13GridEvenShareIS17_EET2_T4_E12temp_storage+64];
	and.b16  	%rs315, %rs385, 255;
	setp.eq.s16 	%p271, %rs315, 0;
	setp.eq.s16 	%p272, %rs314, 0;
	min.s64 	%rd427, %rd426, %rd481;
	selp.b16 	%rs316, %rs385, 1, %p272;
	selp.b16 	%rs385, %rs314, %rs316, %p271;
	selp.b64 	%rd428, %rd481, %rd427, %p272;
	selp.b64 	%rd481, %rd426, %rd428, %p271;
$L__BB18_70:
	setp.lt.u32 	%p273, %r5, 129;
	@%p273 bra 	$L__BB18_72;
	ld.shared.u8 	%rs317, [_ZZN3cub18CUB_300001_SM_10006detail6reduce18DeviceReduceKernelINS2_10policy_hubIN4cuda3std3__45tupleIJblEEEjN6thrust24THRUST_300001_SM_1000_NS8cuda_cub9__find_if7functorIS9_EEE10Policy1000ENSB_12zip_iteratorINS8_IJNSD_26transform_input_iterator_tIbNSC_6detail35transform_pair_of_input_iterators_tIbNSB_6detail15normal_iteratorINSB_10device_ptrIKfEEEESR_NS7_8equal_toIfEEEENS7_10__not_fn_tINS7_10__identityEEEEENSB_17counting_iteratorIlNSB_11use_defaultES10_S10_EEEEEEEjSF_S9_SW_EEvT0_PT3_T1_NS0_13GridEvenShareIS17_EET2_T4_E12temp_storage+72];
	ld.shared.u64 	%rd429, [_ZZN3cub18CUB_300001_SM_10006detail6reduce18DeviceReduceKernelINS2_10policy_hubIN4cuda3std3__45tupleIJblEEEjN6thrust24THRUST_300001_SM_1000_NS8cuda_cub9__find_if7functorIS9_EEE10Policy1000ENSB_12zip_iteratorINS8_IJNSD_26transform_input_iterator_tIbNSC_6detail35transform_pair_of_input_iterators_tIbNSB_6detail15normal_iteratorINSB_10device_ptrIKfEEEESR_NS7_8equal_toIfEEEENS7_10__not_fn_tINS7_10__identityEEEEENSB_17counting_iteratorIlNSB_11use_defaultES10_S10_EEEEEEEjSF_S9_SW_EEvT0_PT3_T1_NS0_13GridEvenShareIS17_EET2_T4_E12temp_storage+80];
	and.b16  	%rs318, %rs385, 255;
	setp.eq.s16 	%p274, %rs318, 0;
	setp.eq.s16 	%p275, %rs317, 0;
	min.s64 	%rd430, %rd429, %rd481;
	selp.b16 	%rs319, %rs385, 1, %p275;
	selp.b16 	%rs385, %rs317, %rs319, %p274;
	selp.b64 	%rd431, %rd481, %rd430, %p275;
	selp.b64 	%rd481, %rd429, %rd431, %p274;
$L__BB18_72:
	setp.lt.u32 	%p276, %r5, 161;
	@%p276 bra 	$L__BB18_74;
	ld.shared.u8 	%rs320, [_ZZN3cub18CUB_300001_SM_10006detail6reduce18DeviceReduceKernelINS2_10policy_hubIN4cuda3std3__45tupleIJblEEEjN6thrust24THRUST_300001_SM_1000_NS8cuda_cub9__find_if7functorIS9_EEE10Policy1000ENSB_12zip_iteratorINS8_IJNSD_26transform_input_iterator_tIbNSC_6detail35transform_pair_of_input_iterators_tIbNSB_6detail15normal_iteratorINSB_10device_ptrIKfEEEESR_NS7_8equal_toIfEEEENS7_10__not_fn_tINS7_10__identityEEEEENSB_17counting_iteratorIlNSB_11use_defaultES10_S10_EEEEEEEjSF_S9_SW_EEvT0_PT3_T1_NS0_13GridEvenShareIS17_EET2_T4_E12temp_storage+88];
	ld.shared.u64 	%rd432, [_ZZN3cub18CUB_300001_SM_10006detail6reduce18DeviceReduceKernelINS2_10policy_hubIN4cuda3std3__45tupleIJblEEEjN6thrust24THRUST_300001_SM_1000_NS8cuda_cub9__find_if7functorIS9_EEE10Policy1000ENSB_12zip_iteratorINS8_IJNSD_26transform_input_iterator_tIbNSC_6detail35transform_pair_of_input_iterators_tIbNSB_6detail15normal_iteratorINSB_10device_ptrIKfEEEESR_NS7_8equal_toIfEEEENS7_10__not_fn_tINS7_10__identityEEEEENSB_17counting_iteratorIlNSB_11use_defaultES10_S10_EEEEEEEjSF_S9_SW_EEvT0_PT3_T1_NS0_13GridEvenShareIS17_EET2_T4_E12temp_storage+96];
	and.b16  	%rs321, %rs385, 255;
	setp.eq.s16 	%p277, %rs321, 0;
	setp.eq.s16 	%p278, %rs320, 0;
	min.s64 	%rd433, %rd432, %rd481;
	selp.b16 	%rs322, %rs385, 1, %p278;
	selp.b16 	%rs385, %rs320, %rs322, %p277;
	selp.b64 	%rd434, %rd481, %rd433, %p278;
	selp.b64 	%rd481, %rd432, %rd434, %p277;
$L__BB18_74:
	setp.lt.u32 	%p279, %r5, 193;
	@%p279 bra 	$L__BB18_76;
	ld.shared.u8 	%rs323, [_ZZN3cub18CUB_300001_SM_10006detail6reduce18DeviceReduceKernelINS2_10policy_hubIN4cuda3std3__45tupleIJblEEEjN6thrust24THRUST_300001_SM_1000_NS8cuda_cub9__find_if7functorIS9_EEE10Policy1000ENSB_12zip_iteratorINS8_IJNSD_26transform_input_iterator_tIbNSC_6detail35transform_pair_of_input_iterators_tIbNSB_6detail15normal_iteratorINSB_10device_ptrIKfEEEESR_NS7_8equal_toIfEEEENS7_10__not_fn_tINS7_10__identityEEEEENSB_17counting_iteratorIlNSB_11use_defaultES10_S10_EEEEEEEjSF_S9_SW_EEvT0_PT3_T1_NS0_13GridEvenShareIS17_EET2_T4_E12temp_storage+104];
	ld.shared.u64 	%rd435, [_ZZN3cub18CUB_300001_SM_10006detail6reduce18DeviceReduceKernelINS2_10policy_hubIN4cuda3std3__45tupleIJblEEEjN6thrust24THRUST_300001_SM_1000_NS8cuda_cub9__find_if7functorIS9_EEE10Policy1000ENSB_12zip_iteratorINS8_IJNSD_26transform_input_iterator_tIbNSC_6detail35transform_pair_of_input_iterators_tIbNSB_6detail15normal_iteratorINSB_10device_ptrIKfEEEESR_NS7_8equal_toIfEEEENS7_10__not_fn_tINS7_10__identityEEEEENSB_17counting_iteratorIlNSB_11use_defaultES10_S10_EEEEEEEjSF_S9_SW_EEvT0_PT3_T1_NS0_13GridEvenShareIS17_EET2_T4_E12temp_storage+112];
	and.b16  	%rs324, %rs385, 255;
	setp.eq.s16 	%p280, %rs324, 0;
	setp.eq.s16 	%p281, %rs323, 0;
	min.s64 	%rd436, %rd435, %rd481;
	selp.b16 	%rs325, %rs385, 1, %p281;
	selp.b16 	%rs385, %rs323, %rs325, %p280;
	selp.b64 	%rd437, %rd481, %rd436, %p281;
	selp.b64 	%rd481, %rd435, %rd437, %p280;
$L__BB18_76:
	setp.lt.u32 	%p282, %r5, 225;
	@%p282 bra 	$L__BB18_123;
	ld.shared.u8 	%rs326, [_ZZN3cub18CUB_300001_SM_10006detail6reduce18DeviceReduceKernelINS2_10policy_hubIN4cuda3std3__45tupleIJblEEEjN6thrust24THRUST_300001_SM_1000_NS8cuda_cub9__find_if7functorIS9_EEE10Policy1000ENSB_12zip_iteratorINS8_IJNSD_26transform_input_iterator_tIbNSC_6detail35transform_pair_of_input_iterators_tIbNSB_6detail15normal_iteratorINSB_10device_ptrIKfEEEESR_NS7_8equal_toIfEEEENS7_10__not_fn_tINS7_10__identityEEEEENSB_17counting_iteratorIlNSB_11use_defaultES10_S10_EEEEEEEjSF_S9_SW_EEvT0_PT3_T1_NS0_13GridEvenShareIS17_EET2_T4_E12temp_storage+120];
	ld.shared.u64 	%rd438, [_ZZN3cub18CUB_300001_SM_10006detail6reduce18DeviceReduceKernelINS2_10policy_hubIN4cuda3std3__45tupleIJblEEEjN6thrust24THRUST_300001_SM_1000_NS8cuda_cub9__find_if7functorIS9_EEE10Policy1000ENSB_12zip_iteratorINS8_IJNSD_26transform_input_iterator_tIbNSC_6detail35transform_pair_of_input_iterators_tIbNSB_6detail15normal_iteratorINSB_10device_ptrIKfEEEESR_NS7_8equal_toIfEEEENS7_10__not_fn_tINS7_10__identityEEEEENSB_17counting_iteratorIlNSB_11use_defaultES10_S10_EEEEEEEjSF_S9_SW_EEvT0_PT3_T1_NS0_13GridEvenShareIS17_EET2_T4_E12temp_storage+128];
	and.b16  	%rs327, %rs385, 255;
	setp.eq.s16 	%p283, %rs327, 0;
	setp.eq.s16 	%p284, %rs326, 0;
	min.s64 	%rd439, %rd438, %rd481;
	selp.b16 	%rs328, %rs385, 1, %p284;
	selp.b16 	%rs385, %rs326, %rs328, %p283;
	selp.b64 	%rd440, %rd481, %rd439, %p284;
	selp.b64 	%rd481, %rd438, %rd440, %p283;
	bra.uni 	$L__BB18_123;
$L__BB18_78:
	mov.u32 	%r30, %tid.x;
	cvt.u64.u32 	%rd117, %r4;
	add.s64 	%rd118, %rd115, %rd117;
	cvt.u64.u32 	%rd119, %r30;
	add.s64 	%rd120, %rd119, %rd117;
	shl.b64 	%rd121, %rd120, 2;
	add.s64 	%rd122, %rd1, %rd121;
	add.s64 	%rd123, %rd2, %rd121;
	ld.global.f32 	%f9, [%rd122];
	ld.global.f32 	%f10, [%rd123];
	setp.eq.f32 	%p2, %f9, %f10;
	add.s32 	%r81, %r30, 256;
	cvt.u64.u32 	%rd124, %r81;
	ld.global.f32 	%f11, [%rd122+1024];
	ld.global.f32 	%f13, [%rd123+1024];
	setp.eq.f32 	%p3, %f11, %f13;
	add.s32 	%r82, %r30, 512;
	cvt.u64.u32 	%rd125, %r82;
	add.s64 	%rd126, %rd118, %rd125;
	ld.global.f32 	%f15, [%rd122+2048];
	ld.global.f32 	%f16, [%rd123+2048];
	setp.eq.f32 	%p4, %f15, %f16;
	add.s64 	%rd127, %rd126, 256;
	ld.global.f32 	%f17, [%rd122+3072];
	ld.global.f32 	%f18, [%rd123+3072];
	setp.neu.f32 	%p6, %f17, %f18;
	and.pred  	%p8, %p2, %p3;
	selp.b64 	%rd128, %rd124, %rd119, %p2;
	add.s64 	%rd129, %rd118, %rd128;
	min.s64 	%rd130, %rd126, %rd129;
	and.pred  	%p9, %p8, %p4;
	selp.b64 	%rd131, %rd129, %rd130, %p4;
	selp.b64 	%rd132, %rd126, %rd131, %p8;
	min.s64 	%rd133, %rd127, %rd132;
	not.pred 	%p10, %p9;
	or.pred  	%p11, %p10, %p6;
	selp.u16 	%rs385, 1, 0, %p11;
	selp.b64 	%rd134, %rd133, %rd132, %p6;
	selp.b64 	%rd481, %rd127, %rd134, %p9;
	shl.b32 	%r31, %r2, 10;
	setp.lt.u32 	%p12, %r5, %r31;
	@%p12 bra 	$L__BB18_99;
	add.s32 	%r84, %r30, %r31;
	add.s32 	%r85, %r84, %r4;
	add.s32 	%r489, %r85, 1024;
	not.b32 	%r86, %r30;
	add.s32 	%r87, %r86, %r1;
	sub.s32 	%r88, %r87, %r31;
	sub.s32 	%r488, %r88, %r4;
	mov.b32 	%r490, 0;
	mov.u32 	%r491, %r4;
$L__BB18_80:
	shl.b32 	%r38, %r2, 10;
	add.s32 	%r491, %r491, %r38;
	add.s32 	%r89, %r1, -1024;
	setp.gt.u32 	%p13, %r491, %r89;
	@%p13 bra 	$L__BB18_86;
	add.s32 	%r90, %r30, %r491;
	cvt.u64.u32 	%rd135, %r90;
	mul.wide.u32 	%rd136, %r90, 4;
	add.s64 	%rd137, %rd1, %rd136;
	add.s64 	%rd138, %rd2, %rd136;
	add.s64 	%rd74, %rd115, %rd135;
	ld.global.f32 	%f1, [%rd137];
	ld.global.f32 	%f2, [%rd138];
	ld.global.f32 	%f3, [%rd137+1024];
	ld.global.f32 	%f4, [%rd138+1024];
	ld.global.f32 	%f5, [%rd137+2048];
	ld.global.f32 	%f6, [%rd138+2048];
	ld.global.f32 	%f7, [%rd137+3072];
	ld.global.f32 	%f8, [%rd138+3072];
	and.b16  	%rs109, %rs385, 255;
	setp.eq.s16 	%p14, %rs109, 0;
	@%p14 bra 	$L__BB18_84;
	setp.eq.f32 	%p15, %f1, %f2;
	@%p15 bra 	$L__BB18_85;
	min.s64 	%rd481, %rd74, %rd481;
	mov.b16 	%rs385, 1;
	bra.uni 	$L__BB18_85;
$L__BB18_84:
	setp.neu.f32 	%p16, %f1, %f2;
	selp.u16 	%rs385, 1, 0, %p16;
	mov.u64 	%rd481, %rd74;
$L__BB18_85:
	add.s64 	%rd139, %rd74, 256;
	add.s64 	%rd140, %rd74, 512;
	add.s64 	%rd141, %rd74, 768;
	setp.neu.f32 	%p17, %f7, %f8;
	setp.neu.f32 	%p18, %f5, %f6;
	setp.neu.f32 	%p19, %f3, %f4;
	and.b16  	%rs111, %rs385, 255;
	setp.eq.s16 	%p20, %rs111, 0;
	min.s64 	%rd142, %rd139, %rd481;
	selp.b16 	%rs112, 1, %rs385, %p19;
	selp.u16 	%rs113, 1, 0, %p19;
	selp.b16 	%rs114, %rs113, %rs112, %p20;
	and.b16  	%rs115, %rs114, 255;
	selp.b64 	%rd143, %rd142, %rd481, %p19;
	selp.b64 	%rd144, %rd139, %rd143, %p20;
	setp.eq.s16 	%p21, %rs115, 0;
	min.s64 	%rd145, %rd140, %rd144;
	selp.b16 	%rs116, 1, %rs114, %p18;
	selp.u16 	%rs117, 1, 0, %p18;
	selp.b16 	%rs118, %rs117, %rs116, %p21;
	and.b16  	%rs119, %rs118, 255;
	selp.b64 	%rd146, %rd145, %rd144, %p18;
	selp.b64 	%rd147, %rd140, %rd146, %p21;
	setp.eq.s16 	%p22, %rs119, 0;
	min.s64 	%rd148, %rd141, %rd147;
	selp.b16 	%rs120, 1, %rs118, %p17;
	selp.u16 	%rs121, 1, 0, %p17;
	selp.b16 	%rs385, %rs121, %rs120, %p22;
	selp.b64 	%rd149, %rd148, %rd147, %p17;
	selp.b64 	%rd481, %rd141, %rd149, %p22;
	sub.s32 	%r91, %r1, %r491;
	shl.b32 	%r92, %r2, 10;
	setp.lt.u32 	%p23, %r91, %r92;
	add.s32 	%r490, %r490, 1;
	add.s32 	%r489, %r489, %r92;
	sub.s32 	%r488, %r488, %r92;
	@%p23 bra 	$L__BB18_99;
	bra.uni 	$L__BB18_80;
$L__BB18_86:
	setp.le.u32 	%p24, %r1, %r491;
	sub.s32 	%r93, %r1, %r491;
	setp.ge.s32 	%p25, %r30, %r93;
	or.pred  	%p26, %p24, %p25;
	@%p26 bra 	$L__BB18_99;
	not.b32 	%r95, %r30;
	add.s32 	%r43, %r1, %r95;
	add.s32 	%r96, %r38, %r4;
	sub.s32 	%r97, %r43, %r96;
	mul.lo.s32 	%r98, %r2, %r490;
	shl.b32 	%r99, %r98, 10;
	sub.s32 	%r100, %r97, %r99;
	shr.u32 	%r101, %r100, 8;
	add.s32 	%r44, %r101, 1;
	and.b32  	%r45, %r44, 7;
	setp.lt.u32 	%p27, %r100, 1792;
	mov.u32 	%r496, %r30;
	@%p27 bra 	$L__BB18_91;
	or.b32  	%r494, %r30, 1024;
	shr.u32 	%r102, %r488, 8;
	add.s32 	%r103, %r102, 1;
	and.b32  	%r104, %r103, 33554424;
	neg.s32 	%r492, %r104;
$L__BB18_89:
	.pragma "nounroll";
	add.s32 	%r105, %r489, -1024;
	cvt.u64.u32 	%rd151, %r105;
	mul.wide.u32 	%rd152, %r105, 4;
	add.s64 	%rd153, %rd1, %rd152;
	add.s64 	%rd154, %rd2, %rd152;
	add.s64 	%rd155, %rd115, %rd151;
	ld.global.f32 	%f19, [%rd153];
	ld.global.f32 	%f20, [%rd154];
	setp.neu.f32 	%p28, %f19, %f20;
	selp.u16 	%rs123, 1, 0, %p28;
	and.b16  	%rs124, %rs385, 255;
	setp.ne.s16 	%p30, %rs124, 0;
	and.pred  	%p31, %p30, %p28;
	min.s64 	%rd156, %rd155, %rd481;
	setp.eq.s16 	%p32, %rs124, 0;
	selp.b16 	%rs125, %rs123, %rs385, %p32;
	selp.b64 	%rd157, %rd155, %rd481, %p32;
	selp.b16 	%rs126, 1, %rs125, %p31;
	and.b16  	%rs127, %rs126, 255;
	selp.b64 	%rd158, %rd156, %rd157, %p31;
	add.s32 	%r106, %r489, -768;
	cvt.u64.u32 	%rd159, %r106;
	mul.wide.u32 	%rd160, %r106, 4;
	add.s64 	%rd161, %rd1, %rd160;
	add.s64 	%rd162, %rd2, %rd160;
	add.s64 	%rd163, %rd115, %rd159;
	ld.global.f32 	%f21, [%rd161];
	ld.global.f32 	%f22, [%rd162];
	setp.neu.f32 	%p33, %f21, %f22;
	selp.u16 	%rs128, 1, 0, %p33;
	setp.ne.s16 	%p35, %rs127, 0;
	and.pred  	%p36, %p35, %p33;
	min.s64 	%rd164, %rd163, %rd158;
	setp.eq.s16 	%p37, %rs127, 0;
	selp.b16 	%rs129, %rs128, %rs126, %p37;
	selp.b64 	%rd165, %rd163, %rd158, %p37;
	selp.b16 	%rs130, 1, %rs129, %p36;
	and.b16  	%rs131, %rs130, 255;
	selp.b64 	%rd166, %rd164, %rd165, %p36;
	add.s32 	%r107, %r489, -512;
	cvt.u64.u32 	%rd167, %r107;
	mul.wide.u32 	%rd168, %r107, 4;
	add.s64 	%rd169, %rd1, %rd168;
	add.s64 	%rd170, %rd2, %rd168;
	add.s64 	%rd171, %rd115, %rd167;
	ld.global.f32 	%f23, [%rd169];
	ld.global.f32 	%f24, [%rd170];
	setp.neu.f32 	%p38, %f23, %f24;
	selp.u16 	%rs132, 1, 0, %p38;
	setp.ne.s16 	%p40, %rs131, 0;
	and.pred  	%p41, %p40, %p38;
	min.s64 	%rd172, %rd171, %rd166;
	setp.eq.s16 	%p42, %rs131, 0;
	selp.b16 	%rs133, %rs132, %rs130, %p42;
	selp.b64 	%rd173, %rd171, %rd166, %p42;
	selp.b16 	%rs134, 1, %rs133, %p41;
	and.b16  	%rs135, %rs134, 255;
	selp.b64 	%rd174, %rd172, %rd173, %p41;
	add.s32 	%r108, %r489, 768;
	add.s32 	%r109, %r489, -256;
	cvt.u64.u32 	%rd175, %r109;
	mul.wide.u32 	%rd176, %r109, 4;
	add.s64 	%rd177, %rd1, %rd176;
	add.s64 	%rd178, %rd2, %rd176;
	add.s64 	%rd179, %rd115, %rd175;
	ld.global.f32 	%f25, [%rd177];
	ld.global.f32 	%f26, [%rd178];
	setp.neu.f32 	%p43, %f25, %f26;
	selp.u16 	%rs136, 1, 0, %p43;
	setp.ne.s16 	%p45, %rs135, 0;
	and.pred  	%p46, %p45, %p43;
	min.s64 	%rd180, %rd179, %rd174;
	setp.eq.s16 	%p47, %rs135, 0;
	selp.b16 	%rs137, %rs136, %rs134, %p47;
	selp.b64 	%rd181, %rd179, %rd174, %p47;
	selp.b16 	%rs138, 1, %rs137, %p46;
	and.b16  	%rs139, %rs138, 255;
	selp.b64 	%rd182, %rd180, %rd181, %p46;
	cvt.u64.u32 	%rd183, %r489;
	mul.wide.u32 	%rd184, %r489, 4;
	add.s64 	%rd185, %rd1, %rd184;
	add.s64 	%rd186, %rd2, %rd184;
	add.s64 	%rd187, %rd115, %rd183;
	ld.global.f32 	%f27, [%rd185];
	ld.global.f32 	%f28, [%rd186];
	setp.neu.f32 	%p48, %f27, %f28;
	selp.u16 	%rs140, 1, 0, %p48;
	setp.ne.s16 	%p50, %rs139, 0;
	and.pred  	%p51, %p50, %p48;
	min.s64 	%rd188, %rd187, %rd182;
	setp.eq.s16 	%p52, %rs139, 0;
	selp.b16 	%rs141, %rs140, %rs138, %p52;
	selp.b64 	%rd189, %rd187, %rd182, %p52;
	selp.b16 	%rs142, 1, %rs141, %p51;
	and.b16  	%rs143, %rs142, 255;
	selp.b64 	%rd190, %rd188, %rd189, %p51;
	add.s32 	%r110, %r489, 256;
	cvt.u64.u32 	%rd191, %r110;
	mul.wide.u32 	%rd192, %r110, 4;
	add.s64 	%rd193, %rd1, %rd192;
	add.s64 	%rd194, %rd2, %rd192;
	add.s64 	%rd195, %rd115, %rd191;
	ld.global.f32 	%f29, [%rd193];
	ld.global.f32 	%f30, [%rd194];
	setp.neu.f32 	%p53, %f29, %f30;
	selp.u16 	%rs144, 1, 0, %p53;
	setp.ne.s16 	%p55, %rs143, 0;
	and.pred  	%p56, %p55, %p53;
	min.s64 	%rd196, %rd195, %rd190;
	setp.eq.s16 	%p57, %rs143, 0;
	selp.b16 	%rs145, %rs144, %rs142, %p57;
	selp.b64 	%rd197, %rd195, %rd190, %p57;
	selp.b16 	%rs146, 1, %rs145, %p56;
	and.b16  	%rs147, %rs146, 255;
	selp.b64 	%rd198, %rd196, %rd197, %p56;
	add.s32 	%r111, %r489, 512;
	cvt.u64.u32 	%rd199, %r111;
	mul.wide.u32 	%rd200, %r111, 4;
	add.s64 	%rd201, %rd1, %rd200;
	add.s64 	%rd202, %rd2, %rd200;
	add.s64 	%rd203, %rd115, %rd199;
	ld.global.f32 	%f31, [%rd201];
	ld.global.f32 	%f32, [%rd202];
	setp.neu.f32 	%p58, %f31, %f32;
	selp.u16 	%rs148, 1, 0, %p58;
	setp.ne.s16 	%p60, %rs147, 0;
	and.pred  	%p61, %p60, %p58;
	min.s64 	%rd204, %rd203, %rd198;
	setp.eq.s16 	%p62, %rs147, 0;
	selp.b16 	%rs149, %rs148, %rs146, %p62;
	selp.b64 	%rd205, %rd203, %rd198, %p62;
	selp.b16 	%rs150, 1, %rs149, %p61;
	and.b16  	%rs151, %rs150, 255;
	selp.b64 	%rd206, %rd204, %rd205, %p61;
	cvt.u64.u32 	%rd207, %r108;
	mul.wide.u32 	%rd208, %r108, 4;
	add.s64 	%rd209, %rd1, %rd208;
	add.s64 	%rd210, %rd2, %rd208;
	add.s64 	%rd211, %rd115, %rd207;
	ld.global.f32 	%f33, [%rd209];
	ld.global.f32 	%f34, [%rd210];
	setp.neu.f32 	%p63, %f33, %f34;
	selp.u16 	%rs152, 1, 0, %p63;
	setp.ne.s16 	%p65, %rs151, 0;
	and.pred  	%p66, %p65, %p63;
	min.s64 	%rd212, %rd211, %rd206;
	setp.eq.s16 	%p67, %rs151, 0;
	selp.b16 	%rs153, %rs152, %rs150, %p67;
	selp.b64 	%rd213, %rd211, %rd206, %p67;
	selp.b16 	%rs385, 1, %rs153, %p66;
	selp.b64 	%rd481, %rd212, %rd213, %p66;
	add.s32 	%r494, %r494, 2048;
	add.s32 	%r489, %r489, 2048;
	add.s32 	%r492, %r492, 8;
	setp.ne.s32 	%p68, %r492, 0;
	@%p68 bra 	$L__BB18_89;
	add.s32 	%r496, %r494, -1024;
$L__BB18_91:
	setp.eq.s32 	%p69, %r45, 0;
	@%p69 bra 	$L__BB18_99;
	setp.lt.u32 	%p70, %r45, 4;
	@%p70 bra 	$L__BB18_94;
	add.s32 	%r112, %r496, %r491;
	cvt.u64.u32 	%rd215, %r112;
	mul.wide.u32 	%rd216, %r112, 4;
	add.s64 	%rd217, %rd1, %rd216;
	add.s64 	%rd218, %rd2, %rd216;
	add.s64 	%rd219, %rd115, %rd215;
	ld.global.f32 	%f35, [%rd217];
	ld.global.f32 	%f36, [%rd218];
	setp.neu.f32 	%p71, %f35, %f36;
	selp.u16 	%rs155, 1, 0, %p71;
	and.b16  	%rs156, %rs385, 255;
	setp.ne.s16 	%p73, %rs156, 0;
	and.pred  	%p74, %p73, %p71;
	min.s64 	%rd220, %rd219, %rd481;
	setp.eq.s16 	%p75, %rs156, 0;
	selp.b16 	%rs157, %rs155, %rs385, %p75;
	selp.b64 	%rd221, %rd219, %rd481, %p75;
	selp.b16 	%rs158, 1, %rs157, %p74;
	and.b16  	%rs159, %rs158, 255;
	selp.b64 	%rd222, %rd220, %rd221, %p74;
	add.s32 	%r113, %r112, 256;
	cvt.u64.u32 	%rd223, %r113;
	mul.wide.u32 	%rd224, %r113, 4;
	add.s64 	%rd225, %rd1, %rd224;
	add.s64 	%rd226, %rd2, %rd224;
	add.s64 	%rd227, %rd115, %rd223;
	ld.global.f32 	%f37, [%rd225];
	ld.global.f32 	%f38, [%rd226];
	setp.neu.f32 	%p76, %f37, %f38;
	selp.u16 	%rs160, 1, 0, %p76;
	setp.ne.s16 	%p78, %rs159, 0;
	and.pred  	%p79, %p78, %p76;
	min.s64 	%rd228, %rd227, %rd222;
	setp.eq.s16 	%p80, %rs159, 0;
	selp.b16 	%rs161, %rs160, %rs158, %p80;
	selp.b64 	%rd229, %rd227, %rd222, %p80;
	selp.b16 	%rs162, 1, %rs161, %p79;
	and.b16  	%rs163, %rs162, 255;
	selp.b64 	%rd230, %rd228, %rd229, %p79;
	add.s32 	%r114, %r112, 512;
	cvt.u64.u32 	%rd231, %r114;
	mul.wide.u32 	%rd232, %r114, 4;
	add.s64 	%rd233, %rd1, %rd232;
	add.s64 	%rd234, %rd2, %rd232;
	add.s64 	%rd235, %rd115, %rd231;
	ld.global.f32 	%f39, [%rd233];
	ld.global.f32 	%f40, [%rd234];
	setp.neu.f32 	%p81, %f39, %f40;
	selp.u16 	%rs164, 1, 0, %p81;
	setp.ne.s16 	%p83, %rs163, 0;
	and.pred  	%p84, %p83, %p81;
	min.s64 	%rd236, %rd235, %rd230;
	setp.eq.s16 	%p85, %rs163, 0;
	selp.b16 	%rs165, %rs164, %rs162, %p85;
	selp.b64 	%rd237, %rd235, %rd230, %p85;
	selp.b16 	%rs166, 1, %rs165, %p84;
	and.b16  	%rs167, %rs166, 255;
	selp.b64 	%rd238, %rd236, %rd237, %p84;
	add.s32 	%r115, %r112, 768;
	cvt.u64.u32 	%rd239, %r115;
	mul.wide.u32 	%rd240, %r115, 4;
	add.s64 	%rd241, %rd1, %rd240;
	add.s64 	%rd242, %rd2, %rd240;
	add.s64 	%rd243, %rd115, %rd239;
	ld.global.f32 	%f41, [%rd241];
	ld.global.f32 	%f42, [%rd242];
	setp.neu.f32 	%p86, %f41, %f42;
	selp.u16 	%rs168, 1, 0, %p86;
	setp.ne.s16 	%p88, %rs167, 0;
	and.pred  	%p89, %p88, %p86;
	min.s64 	%rd244, %rd243, %rd238;
	setp.eq.s16 	%p90, %rs167, 0;
	selp.b16 	%rs169, %rs168, %rs166, %p90;
	selp.b64 	%rd245, %rd243, %rd238, %p90;
	selp.b16 	%rs385, 1, %rs169, %p89;
	selp.b64 	%rd481, %rd244, %rd245, %p89;
	add.s32 	%r496, %r496, 1024;
$L__BB18_94:
	and.b32  	%r116, %r44, 3;
	setp.eq.s32 	%p91, %r116, 0;
	@%p91 bra 	$L__BB18_99;
	setp.eq.s32 	%p92, %r116, 1;
	@%p92 bra 	$L__BB18_97;
	add.s32 	%r117, %r496, %r491;
	cvt.u64.u32 	%rd247, %r117;
	mul.wide.u32 	%rd248, %r117, 4;
	add.s64 	%rd249, %rd1, %rd248;
	add.s64 	%rd250, %rd2, %rd248;
	add.s64 	%rd251, %rd115, %rd247;
	ld.global.f32 	%f43, [%rd249];
	ld.global.f32 	%f44, [%rd250];
	setp.neu.f32 	%p93, %f43, %f44;
	selp.u16 	%rs171, 1, 0, %p93;
	and.b16  	%rs172, %rs385, 255;
	setp.ne.s16 	%p95, %rs172, 0;
	and.pred  	%p96, %p95, %p93;
	min.s64 	%rd252, %rd251, %rd481;
	setp.eq.s16 	%p97, %rs172, 0;
	selp.b16 	%rs173, %rs171, %rs385, %p97;
	selp.b64 	%rd253, %rd251, %rd481, %p97;
	selp.b16 	%rs174, 1, %rs173, %p96;
	and.b16  	%rs175, %rs174, 255;
	selp.b64 	%rd254, %rd252, %rd253, %p96;
	add.s32 	%r118, %r117, 256;
	cvt.u64.u32 	%rd255, %r118;
	mul.wide.u32 	%rd256, %r118, 4;
	add.s64 	%rd257, %rd1, %rd256;
	add.s64 	%rd258, %rd2, %rd256;
	add.s64 	%rd259, %rd115, %rd255;
	ld.global.f32 	%f45, [%rd257];
	ld.global.f32 	%f46, [%rd258];
	setp.neu.f32 	%p98, %f45, %f46;
	selp.u16 	%rs176, 1, 0, %p98;
	setp.ne.s16 	%p100, %rs175, 0;
	and.pred  	%p101, %p100, %p98;
	min.s64 	%rd260, %rd259, %rd254;
	setp.eq.s16 	%p102, %rs175, 0;
	selp.b16 	%rs177, %rs176, %rs174, %p102;
	selp.b64 	%rd261, %rd259, %rd254, %p102;
	selp.b16 	%rs385, 1, %rs177, %p101;
	selp.b64 	%rd481, %rd260, %rd261, %p101;
	add.s32 	%r496, %r496, 512;
$L__BB18_97:
	and.b32  	%r119, %r43, 256;
	setp.ne.s32 	%p103, %r119, 0;
	@%p103 bra 	$L__BB18_99;
	add.s32 	%r120, %r496, %r491;
	cvt.u64.u32 	%rd262, %r120;
	mul.wide.u32 	%rd263, %r120, 4;
	add.s64 	%rd264, %rd1, %rd263;
	add.s64 	%rd265, %rd2, %rd263;
	add.s64 	%rd266, %rd115, %rd262;
	ld.global.f32 	%f47, [%rd264];
	ld.global.f32 	%f48, [%rd265];
	setp.neu.f32 	%p104, %f47, %f48;
	selp.u16 	%rs178, 1, 0, %p104;
	and.b16  	%rs179, %rs385, 255;
	setp.ne.s16 	%p106, %rs179, 0;
	and.pred  	%p107, %p106, %p104;
	min.s64 	%rd267, %rd266, %rd481;
	setp.eq.s16 	%p108, %rs179, 0;
	selp.b16 	%rs180, %rs178, %rs385, %p108;
	selp.b64 	%rd268, %rd266, %rd481, %p108;
	selp.b16 	%rs385, 1, %rs180, %p107;
	selp.b64 	%rd481, %rd267, %rd268, %p107;
$L__BB18_99:
	// begin inline asm
	mov.u32 %r121, %laneid;
	// end inline asm
	cvt.u32.u16 	%r142, %rs385;
	and.b32  	%r123, %r142, 255;
	mov.b32 	%r139, 1;
	mov.b32 	%r140, 31;
	mov.b32 	%r141, -1;
	// begin inline asm
	shfl.sync.down.b32 %r122, %r123, %r139, %r140, %r141;
	// end inline asm
	// begin inline asm
	shfl.sync.down.b32 %r127, %r128, %r139, %r140, %r141;
	// end inline asm
	mov.b64 	{%r133, %r138}, %rd481;
	// begin inline asm
	shfl.sync.down.b32 %r132, %r133, %r139, %r140, %r141;
	// end inline asm
	// begin inline asm
	shfl.sync.down.b32 %r137, %r138, %r139, %r140, %r141;
	// end inline asm
	mov.b64 	%rd91, {%r132, %r137};
	cvt.u16.u32 	%rs76, %r122;
	setp.gt.s32 	%p109, %r121, 30;
	@%p109 bra 	$L__BB18_103;
	and.b16  	%rs181, %rs385, 255;
	setp.eq.s16 	%p110, %rs181, 0;
	and.b16  	%rs182, %rs76, 255;
	setp.eq.s16 	%p111, %rs182, 0;
	or.pred  	%p112, %p110, %p111;
	@%p112 bra 	$L__BB18_102;
	min.s64 	%rd481, %rd91, %rd481;
	mov.b16 	%rs385, 1;
	bra.uni 	$L__BB18_103;
$L__BB18_102:
	setp.eq.s16 	%p113, %rs181, 0;
	selp.b16 	%rs385, %rs76, %rs385, %p113;
	selp.b64 	%rd481, %rd91, %rd481, %p113;
$L__BB18_103:
	cvt.u32.u16 	%r163, %rs385;
	and.b32  	%r144, %r163, 255;
	mov.b32 	%r160, 2;
	mov.b32 	%r161, 31;
	mov.b32 	%r162, -1;
	// begin inline asm
	shfl.sync.down.b32 %r143, %r144, %r160, %r161, %r162;
	// end inline asm
	// begin inline asm
	shfl.sync.down.b32 %r148, %r149, %r160, %r161, %r162;
	// end inline asm
	mov.b64 	{%r154, %r159}, %rd481;
	// begin inline asm
	shfl.sync.down.b32 %r153, %r154, %r160, %r161, %r162;
	// end inline asm
	// begin inline asm
	shfl.sync.down.b32 %r158, %r159, %r160, %r161, %r162;
	// end inline asm
	mov.b64 	%rd95, {%r153, %r158};
	cvt.u16.u32 	%rs79, %r143;
	setp.gt.s32 	%p114, %r121, 29;
	@%p114 bra 	$L__BB18_107;
	and.b16  	%rs185, %rs385, 255;
	setp.eq.s16 	%p115, %rs185, 0;
	and.b16  	%rs186, %rs79, 255;
	setp.eq.s16 	%p116, %rs186, 0;
	or.pred  	%p117, %p115, %p116;
	@%p117 bra 	$L__BB18_106;
	min.s64 	%rd481, %rd95, %rd481;
	mov.b16 	%rs385, 1;
	bra.uni 	$L__BB18_107;
$L__BB18_106:
	setp.eq.s16 	%p118, %rs185, 0;
	selp.b16 	%rs385, %rs79, %rs385, %p118;
	selp.b64 	%rd481, %rd95, %rd481, %p118;
$L__BB18_107:
	cvt.u32.u16 	%r184, %rs385;
	and.b32  	%r165, %r184, 255;
	mov.b32 	%r181, 4;
	mov.b32 	%r182, 31;
	mov.b32 	%r183, -1;
	// begin inline asm
	shfl.sync.down.b32 %r164, %r165, %r181, %r182, %r183;
	// end inline asm
	// begin inline asm
	shfl.sync.down.b32 %r169, %r170, %r181, %r182, %r183;
	// end inline asm
	mov.b64 	{%r175, %r180}, %rd481;
	// begin inline asm
	shfl.sync.down.b32 %r174, %r175, %r181, %r182, %r183;
	// end inline asm
	// begin inline asm
	shfl.sync.down.b32 %r179, %r180, %r181, %r182, %r183;
	// end inline asm
	mov.b64 	%rd99, {%r174, %r179};
	cvt.u16.u32 	%rs82, %r164;
	setp.gt.s32 	%p119, %r121, 27;
	@%p119 bra 	$L__BB18_111;
	and.b16  	%rs189, %rs385, 255;
	setp.eq.s16 	%p120, %rs189, 0;
	and.b16  	%rs190, %rs82, 255;
	setp.eq.s16 	%p121, %rs190, 0;
	or.pred  	%p122, %p120, %p121;
	@%p122 bra 	$L__BB18_110;
	min.s64 	%rd481, %rd99, %rd481;
	mov.b16 	%rs385, 1;
	bra.uni 	$L__BB18_111;
$L__BB18_110:
	setp.eq.s16 	%p123, %rs189, 0;
	selp.b16 	%rs385, %rs82, %rs385, %p123;
	selp.b64 	%rd481, %rd99, %rd481, %p123;
$L__BB18_111:
	cvt.u32.u16 	%r205, %rs385;
	and.b32  	%r186, %r205, 255;
	mov.b32 	%r202, 8;
	mov.b32 	%r203, 31;
	mov.b32 	%r204, -1;
	// begin inline asm
	shfl.sync.down.b32 %r185, %r186, %r202, %r203, %r204;
	// end inline asm
	// begin inline asm
	shfl.sync.down.b32 %r190, %r191, %r202, %r203, %r204;
	// end inline asm
	mov.b64 	{%r196, %r201}, %rd481;
	// begin inline asm
	shfl.sync.down.b32 %r195, %r196, %r202, %r203, %r204;
	// end inline asm
	// begin inline asm
	shfl.sync.down.b32 %r200, %r201, %r202, %r203, %r204;
	// end inline asm
	mov.b64 	%rd103, {%r195, %r200};
	cvt.u16.u32 	%rs85, %r185;
	setp.gt.s32 	%p124, %r121, 23;
	@%p124 bra 	$L__BB18_115;
	and.b16  	%rs193, %rs385, 255;
	setp.eq.s16 	%p125, %rs193, 0;
	and.b16  	%rs194, %rs85, 255;
	setp.eq.s16 	%p126, %rs194, 0;
	or.pred  	%p127, %p125, %p126;
	@%p127 bra 	$L__BB18_114;
	min.s64 	%rd481, %rd103, %rd481;
	mov.b16 	%rs385, 1;
	bra.uni 	$L__BB18_115;
$L__BB18_114:
	setp.eq.s16 	%p128, %rs193, 0;
	selp.b16 	%rs385, %rs85, %rs385, %p128;
	selp.b64 	%rd481, %rd103, %rd481, %p128;
$L__BB18_115:
	cvt.u32.u16 	%r226, %rs385;
	and.b32  	%r207, %r226, 255;
	mov.b32 	%r223, 16;
	mov.b32 	%r224, 31;
	mov.b32 	%r225, -1;
	// begin inline asm
	shfl.sync.down.b32 %r206, %r207, %r223, %r224, %r225;
	// end inline asm
	// begin inline asm
	shfl.sync.down.b32 %r211, %r212, %r223, %r224, %r225;
	// end inline asm
	mov.b64 	{%r217, %r222}, %rd481;
	// begin inline asm
	shfl.sync.down.b32 %r216, %r217, %r223, %r224, %r225;
	// end inline asm
	// begin inline asm
	shfl.sync.down.b32 %r221, %r222, %r223, %r224, %r225;
	// end inline asm
	mov.b64 	%rd107, {%r216, %r221};
	cvt.u16.u32 	%rs88, %r206;
	setp.gt.s32 	%p129, %r121, 15;
	@%p129 bra 	$L__BB18_119;
	and.b16  	%rs197, %rs385, 255;
	setp.eq.s16 	%p130, %rs197, 0;
	and.b16  	%rs198, %rs88, 255;
	setp.eq.s16 	%p131, %rs198, 0;
	or.pred  	%p132, %p130, %p131;
	@%p132 bra 	$L__BB18_118;
	min.s64 	%rd481, %rd107, %rd481;
	mov.b16 	%rs385, 1;
	bra.uni 	$L__BB18_119;
$L__BB18_118:
	setp.eq.s16 	%p133, %rs197, 0;
	selp.b16 	%rs385, %rs88, %rs385, %p133;
	selp.b64 	%rd481, %rd107, %rd481, %p133;
$L__BB18_119:
	setp.ne.s32 	%p134, %r121, 0;
	@%p134 bra 	$L__BB18_121;
	shr.u32 	%r227, %r30, 1;
	and.b32  	%r228, %r227, 496;
	mov.u32 	%r229, _ZZN3cub18CUB_300001_SM_10006detail6reduce18DeviceReduceKernelINS2_10policy_hubIN4cuda3std3__45tupleIJblEEEjN6thrust24THRUST_300001_SM_1000_NS8cuda_cub9__find_if7functorIS9_EEE10Policy1000ENSB_12zip_iteratorINS8_IJNSD_26transform_input_iterator_tIbNSC_6detail35transform_pair_of_input_iterators_tIbNSB_6detail15normal_iteratorINSB_10device_ptrIKfEEEESR_NS7_8equal_toIfEEEENS7_10__not_fn_tINS7_10__identityEEEEENSB_17counting_iteratorIlNSB_11use_defaultES10_S10_EEEEEEEjSF_S9_SW_EEvT0_PT3_T1_NS0_13GridEvenShareIS17_EET2_T4_E12temp_storage;
	add.s32 	%r230, %r229, %r228;
	st.shared.u8 	[%r230+8], %rs385;
	st.shared.u64 	[%r230+16], %rd481;
$L__BB18_121:
	bar.sync 	0;
	setp.ne.s32 	%p135, %r30, 0;
	@%p135 bra 	$L__BB18_123;
	ld.shared.u8 	%rs201, [_ZZN3cub18CUB_300001_SM_10006detail6reduce18DeviceReduceKernelINS2_10policy_hubIN4cuda3std3__45tupleIJblEEEjN6thrust24THRUST_300001_SM_1000_NS8cuda_cub9__find_if7functorIS9_EEE10Policy1000ENSB_12zip_iteratorINS8_IJNSD_26transform_input_iterator_tIbNSC_6detail35transform_pair_of_input_iterators_tIbNSB_6detail15normal_iteratorINSB_10device_ptrIKfEEEESR_NS7_8equal_toIfEEEENS7_10__not_fn_tINS7_10__identityEEEEENSB_17counting_iteratorIlNSB_11use_defaultES10_S10_EEEEEEEjSF_S9_SW_EEvT0_PT3_T1_NS0_13GridEvenShareIS17_EET2_T4_E12temp_storage+24];
	ld.shared.u64 	%rd269, [_ZZN3cub18CUB_300001_SM_10006detail6reduce18DeviceReduceKernelINS2_10policy_hubIN4cuda3std3__45tupleIJblEEEjN6thrust24THRUST_300001_SM_1000_NS8cuda_cub9__find_if7functorIS9_EEE10Policy1000ENSB_12zip_iteratorINS8_IJNSD_26transform_input_iterator_tIbNSC_6detail35transform_pair_of_input_iterators_tIbNSB_6detail15normal_iteratorINSB_10device_ptrIKfEEEESR_NS7_8equal_toIfEEEENS7_10__not_fn_tINS7_10__identityEEEEENSB_17counting_iteratorIlNSB_11use_defaultES10_S10_EEEEEEEjSF_S9_SW_EEvT0_PT3_T1_NS0_13GridEvenShareIS17_EET2_T4_E12temp_storage+32];
	and.b16  	%rs202, %rs385, 255;
	setp.eq.s16 	%p136, %rs202, 0;
	setp.eq.s16 	%p137, %rs201, 0;
	min.s64 	%rd270, %rd269, %rd481;
	selp.b16 	%rs203, %rs385, 1, %p137;
	selp.b16 	%rs204, %rs201, %rs203, %p136;
	and.b16  	%rs205, %rs204, 255;
	selp.b64 	%rd271, %rd481, %rd270, %p137;
	selp.b64 	%rd272, %rd269, %rd271, %p136;
	ld.shared.u8 	%rs206, [_ZZN3cub18CUB_300001_SM_10006detail6reduce18DeviceReduceKernelINS2_10policy_hubIN4cuda3std3__45tupleIJblEEEjN6thrust24THRUST_300001_SM_1000_NS8cuda_cub9__find_if7functorIS9_EEE10Policy1000ENSB_12zip_iteratorINS8_IJNSD_26transform_input_iterator_tIbNSC_6detail35transform_pair_of_input_iterators_tIbNSB_6detail15normal_iteratorINSB_10device_ptrIKfEEEESR_NS7_8equal_toIfEEEENS7_10__not_fn_tINS7_10__identityEEEEENSB_17counting_iteratorIlNSB_11use_defaultES10_S10_EEEEEEEjSF_S9_SW_EEvT0_PT3_T1_NS0_13GridEvenShareIS17_EET2_T4_E12temp_storage+40];
	ld.shared.u64 	%rd273, [_ZZN3cub18CUB_300001_SM_10006detail6reduce18DeviceReduceKernelINS2_10policy_hubIN4cuda3std3__45tupleIJblEEEjN6thrust24THRUST_300001_SM_1000_NS8cuda_cub9__find_if7functorIS9_EEE10Policy1000ENSB_12zip_iteratorINS8_IJNSD_26transform_input_iterator_tIbNSC_6detail35transform_pair_of_input_iterators_tIbNSB_6detail15normal_iteratorINSB_10device_ptrIKfEEEESR_NS7_8equal_toIfEEEENS7_10__not_fn_tINS7_10__identityEEEEENSB_17counting_iteratorIlNSB_11use_defaultES10_S10_EEEEEEEjSF_S9_SW_EEvT0_PT3_T1_NS0_13GridEvenShareIS17_EET2_T4_E12temp_storage+48];
	setp.eq.s16 	%p138, %rs205, 0;
	setp.eq.s16 	%p139, %rs206, 0;
	min.s64 	%rd274, %rd273, %rd272;
	selp.b16 	%rs207, %rs204, 1, %p139;
	selp.b16 	%rs208, %rs206, %rs207, %p138;
	and.b16  	%rs209, %rs208, 255;
	selp.b64 	%rd275, %rd272, %rd274, %p139;
	selp.b64 	%rd276, %rd273, %rd275, %p138;
	ld.shared.u8 	%rs210, [_ZZN3cub18CUB_300001_SM_10006detail6reduce18DeviceReduceKernelINS2_10policy_hubIN4cuda3std3__45tupleIJblEEEjN6thrust24THRUST_300001_SM_1000_NS8cuda_cub9__find_if7functorIS9_EEE10Policy1000ENSB_12zip_iteratorINS8_IJNSD_26transform_input_iterator_tIbNSC_6detail35transform_pair_of_input_iterators_tIbNSB_6detail15normal_iteratorINSB_10device_ptrIKfEEEESR_NS7_8equal_toIfEEEENS7_10__not_fn_tINS7_10__identityEEEEENSB_17counting_iteratorIlNSB_11use_defaultES10_S10_EEEEEEEjSF_S9_SW_EEvT0_PT3_T1_NS0_13GridEvenShareIS17_EET2_T4_E12temp_storage+56];
	ld.shared.u64 	%rd277, [_ZZN3cub18CUB_300001_SM_10006detail6reduce18DeviceReduceKernelINS2_10policy_hubIN4cuda3std3__45tupleIJblEEEjN6thrust24THRUST_300001_SM_1000_NS8cuda_cub9__find_if7functorIS9_EEE10Policy1000ENSB_12zip_iteratorINS8_IJNSD_26transform_input_iterator_tIbNSC_6detail35transform_pair_of_input_iterators_tIbNSB_6detail15normal_iteratorINSB_10device_ptrIKfEEEESR_NS7_8equal_toIfEEEENS7_10__not_fn_tINS7_10__identityEEEEENSB_17counting_iteratorIlNSB_11use_defaultES10_S10_EEEEEEEjSF_S9_SW_EEvT0_PT3_T1_NS0_13GridEvenShareIS17_EET2_T4_E12temp_storage+64];
	setp.eq.s16 	%p140, %rs209, 0;
	setp.eq.s16 	%p141, %rs210, 0;
	min.s64 	%rd278, %rd277, %rd276;
	selp.b16 	%rs211, %rs208, 1, %p141;
	selp.b16 	%rs212, %rs210, %rs211, %p140;
	and.b16  	%rs213, %rs212, 255;
	selp.b64 	%rd279, %rd276, %rd278, %p141;
	selp.b64 	%rd280, %rd277, %rd279, %p140;
	ld.shared.u8 	%rs214, [_ZZN3cub18CUB_300001_SM_10006detail6reduce18DeviceReduceKernelINS2_10policy_hubIN4cuda3std3__45tupleIJblEEEjN6thrust24THRUST_300001_SM_1000_NS8cuda_cub9__find_if7functorIS9_EEE10Policy1000ENSB_12zip_iteratorINS8_IJNSD_26transform_input_iterator_tIbNSC_6detail35transform_pair_of_input_iterators_tIbNSB_6detail15normal_iteratorINSB_10device_ptrIKfEEEESR_NS7_8equal_toIfEEEENS7_10__not_fn_tINS7_10__identityEEEEENSB_17counting_iteratorIlNSB_11use_defaultES10_S10_EEEEEEEjSF_S9_SW_EEvT0_PT3_T1_NS0_13GridEvenShareIS17_EET2_T4_E12temp_storage+72];
	ld.shared.u64 	%rd281, [_ZZN3cub18CUB_300001_SM_10006detail6reduce18DeviceReduceKernelINS2_10policy_hubIN4cuda3std3__45tupleIJblEEEjN6thrust24THRUST_300001_SM_1000_NS8cuda_cub9__find_if7functorIS9_EEE10Policy1000ENSB_12zip_iteratorINS8_IJNSD_26transform_input_iterator_tIbNSC_6detail35transform_pair_of_input_iterators_tIbNSB_6detail15normal_iteratorINSB_10device_ptrIKfEEEESR_NS7_8equal_toIfEEEENS7_10__not_fn_tINS7_10__identityEEEEENSB_17counting_iteratorIlNSB_11use_defaultES10_S10_EEEEEEEjSF_S9_SW_EEvT0_PT3_T1_NS0_13GridEvenShareIS17_EET2_T4_E12temp_storage+80];
	setp.eq.s16 	%p142, %rs213, 0;
	setp.eq.s16 	%p143, %rs214, 0;
	min.s64 	%rd282, %rd281, %rd280;
	selp.b16 	%rs215, %rs212, 1, %p143;
	selp.b16 	%rs216, %rs214, %rs215, %p142;
	and.b16  	%rs217, %rs216, 255;
	selp.b64 	%rd283, %rd280, %rd282, %p143;
	selp.b64 	%rd284, %rd281, %rd283, %p142;
	ld.shared.u8 	%rs218, [_ZZN3cub18CUB_300001_SM_10006detail6reduce18DeviceReduceKernelINS2_10policy_hubIN4cuda3std3__45tupleIJblEEEjN6thrust24THRUST_300001_SM_1000_NS8cuda_cub9__find_if7functorIS9_EEE10Policy1000ENSB_12zip_iteratorINS8_IJNSD_26transform_input_iterator_tIbNSC_6detail35transform_pair_of_input_iterators_tIbNSB_6detail15normal_iteratorINSB_10device_ptrIKfEEEESR_NS7_8equal_toIfEEEENS7_10__not_fn_tINS7_10__identityEEEEENSB_17counting_iteratorIlNSB_11use_defaultES10_S10_EEEEEEEjSF_S9_SW_EEvT0_PT3_T1_NS0_13GridEvenShareIS17_EET2_T4_E12temp_storage+88];
	ld.shared.u64 	%rd285, [_ZZN3cub18CUB_300001_SM_10006detail6reduce18DeviceReduceKernelINS2_10policy_hubIN4cuda3std3__45tupleIJblEEEjN6thrust24THRUST_300001_SM_1000_NS8cuda_cub9__find_if7functorIS9_EEE10Policy1000ENSB_12zip_iteratorINS8_IJNSD_26transform_input_iterator_tIbNSC_6detail35transform_pair_of_input_iterators_tIbNSB_6detail15normal_iteratorINSB_10device_ptrIKfEEEESR_NS7_8equal_toIfEEEENS7_10__not_fn_tINS7_10__identityEEEEENSB_17counting_iteratorIlNSB_11use_defaultES10_S10_EEEEEEEjSF_S9_SW_EEvT0_PT3_T1_NS0_13GridEvenShareIS17_EET2_T4_E12temp_storage+96];
	setp.eq.s16 	%p144, %rs217, 0;
	setp.eq.s16 	%p145, %rs218, 0;
	min.s64 	%rd286, %rd285, %rd284;
	selp.b16 	%rs219, %rs216, 1, %p145;
	selp.b16 	%rs220, %rs218, %rs219, %p144;
	and.b16  	%rs221, %rs220, 255;
	selp.b64 	%rd287, %rd284, %rd286, %p145;
	selp.b64 	%rd288, %rd285, %rd287, %p144;
	ld.shared.u8 	%rs222, [_ZZN3cub18CUB_300001_SM_10006detail6reduce18DeviceReduceKernelINS2_10policy_hubIN4cuda3std3__45tupleIJblEEEjN6thrust24THRUST_300001_SM_1000_NS8cuda_cub9__find_if7functorIS9_EEE10Policy1000ENSB_12zip_iteratorINS8_IJNSD_26transform_input_iterator_tIbNSC_6detail35transform_pair_of_input_iterators_tIbNSB_6detail15normal_iteratorINSB_10device_ptrIKfEEEESR_NS7_8equal_toIfEEEENS7_10__not_fn_tINS7_10__identityEEEEENSB_17counting_iteratorIlNSB_11use_defaultES10_S10_EEEEEEEjSF_S9_SW_EEvT0_PT3_T1_NS0_13GridEvenShareIS17_EET2_T4_E12temp_storage+104];
	ld.shared.u64 	%rd289, [_ZZN3cub18CUB_300001_SM_10006detail6reduce18DeviceReduceKernelINS2_10policy_hubIN4cuda3std3__45tupleIJblEEEjN6thrust24THRUST_300001_SM_1000_NS8cuda_cub9__find_if7functorIS9_EEE10Policy1000ENSB_12zip_iteratorINS8_IJNSD_26transform_input_iterator_tIbNSC_6detail35transform_pair_of_input_iterators_tIbNSB_6detail15normal_iteratorINSB_10device_ptrIKfEEEESR_NS7_8equal_toIfEEEENS7_10__not_fn_tINS7_10__identityEEEEENSB_17counting_iteratorIlNSB_11use_defaultES10_S10_EEEEEEEjSF_S9_SW_EEvT0_PT3_T1_NS0_13GridEvenShareIS17_EET2_T4_E12temp_storage+112];
	setp.eq.s16 	%p146, %rs221, 0;
	setp.eq.s16 	%p147, %rs222, 0;
	min.s64 	%rd290, %rd289, %rd288;
	selp.b16 	%rs223, %rs220, 1, %p147;
	selp.b16 	%rs224, %rs222, %rs223, %p146;
	and.b16  	%rs225, %rs224, 255;
	selp.b64 	%rd291, %rd288, %rd290, %p147;
	selp.b64 	%rd292, %rd289, %rd291, %p146;
	ld.shared.u8 	%rs226, [_ZZN3cub18CUB_300001_SM_10006detail6reduce18DeviceReduceKernelINS2_10policy_hubIN4cuda3std3__45tupleIJblEEEjN6thrust24THRUST_300001_SM_1000_NS8cuda_cub9__find_if7functorIS9_EEE10Policy1000ENSB_12zip_iteratorINS8_IJNSD_26transform_input_iterator_tIbNSC_6detail35transform_pair_of_input_iterators_tIbNSB_6detail15normal_iteratorINSB_10device_ptrIKfEEEESR_NS7_8equal_toIfEEEENS7_10__not_fn_tINS7_10__identityEEEEENSB_17counting_iteratorIlNSB_11use_defaultES10_S10_EEEEEEEjSF_S9_SW_EEvT0_PT3_T1_NS0_13GridEvenShareIS17_EET2_T4_E12temp_storage+120];
	ld.shared.u64 	%rd293, [_ZZN3cub18CUB_300001_SM_10006detail6reduce18DeviceReduceKernelINS2_10policy_hubIN4cuda3std3__45tupleIJblEEEjN6thrust24THRUST_300001_SM_1000_NS8cuda_cub9__find_if7functorIS9_EEE10Policy1000ENSB_12zip_iteratorINS8_IJNSD_26transform_input_iterator_tIbNSC_6detail35transform_pair_of_input_iterators_tIbNSB_6detail15normal_iteratorINSB_10device_ptrIKfEEEESR_NS7_8equal_toIfEEEENS7_10__not_fn_tINS7_10__identityEEEEENSB_17counting_iteratorIlNSB_11use_defaultES10_S10_EEEEEEEjSF_S9_SW_EEvT0_PT3_T1_NS0_13GridEvenShareIS17_EET2_T4_E12temp_storage+128];
	setp.eq.s16 	%p148, %rs225, 0;
	setp.eq.s16 	%p149, %rs226, 0;
	min.s64 	%rd294, %rd293, %rd292;
	selp.b16 	%rs227, %rs224, 1, %p149;
	selp.b16 	%rs385, %rs226, %rs227, %p148;
	selp.b64 	%rd295, %rd292, %rd294, %p149;
	selp.b64 	%rd481, %rd293, %rd295, %p148;
$L__BB18_123:
	mov.u32 	%r480, %tid.x;
	setp.ne.s32 	%p326, %r480, 0;
	@%p326 bra 	$L__BB18_125;
	ld.param.u64 	%rd471, [_ZN3cub18CUB_300001_SM_10006detail6reduce18DeviceReduceKernelINS2_10policy_hubIN4cuda3std3__45tupleIJblEEEjN6thrust24THRUST_300001_SM_1000_NS8cuda_cub9__find_if7functorIS9_EEE10Policy1000ENSB_12zip_iteratorINS8_IJNSD_26transform_input_iterator_tIbNSC_6detail35transform_pair_of_input_iterators_tIbNSB_6detail15normal_iteratorINSB_10device_ptrIKfEEEESR_NS7_8equal_toIfEEEENS7_10__not_fn_tINS7_10__identityEEEEENSB_17counting_iteratorIlNSB_11use_defaultES10_S10_EEEEEEEjSF_S9_SW_EEvT0_PT3_T1_NS0_13GridEvenShareIS17_EET2_T4__param_1];
	cvta.to.global.u64 	%rd468, %rd471;
	mul.wide.u32 	%rd469, %r3, 16;
	add.s64 	%rd470, %rd468, %rd469;
	st.global.u8 	[%rd470], %rs385;
	st.global.u64 	[%rd470+8], %rd481;
$L__BB18_125:
	ret;

}
	// .globl	_ZN3cub18CUB_300001_SM_10006detail6reduce28DeviceReduceSingleTileKernelINS2_10policy_hubIN4cuda3std3__45tupleIJblEEEjN6thrust24THRUST_300001_SM_1000_NS8cuda_cub9__find_if7functorIS9_EEE10Policy1000EPS9_SI_iSF_S9_S9_NS7_10__identityEEEvT0_T1_T2_T3_T4_T6_
.visible .entry _ZN3cub18CUB_300001_SM_10006detail6reduce28DeviceReduceSingleTileKernelINS2_10policy_hubIN4cuda3std3__45tupleIJblEEEjN6thrust24THRUST_300001_SM_1000_NS8cuda_cub9__find_if7functorIS9_EEE10Policy1000EPS9_SI_iSF_S9_S9_NS7_10__identityEEEvT0_T1_T2_T3_T4_T6_(
	.param .u64 .ptr .align 1 _ZN3cub18CUB_300001_SM_10006detail6reduce28DeviceReduceSingleTileKernelINS2_10policy_hubIN4cuda3std3__45tupleIJblEEEjN6thrust24THRUST_300001_SM_1000_NS8cuda_cub9__find_if7functorIS9_EEE10Policy1000EPS9_SI_iSF_S9_S9_NS7_10__identityEEEvT0_T1_T2_T3_T4_T6__param_0,
	.param .u64 .ptr .align 1 _ZN3cub18CUB_300001_SM_10006detail6reduce28DeviceReduceSingleTileKernelINS2_10policy_hubIN4cuda3std3__45tupleIJblEEEjN6thrust24THRUST_300001_SM_1000_NS8cuda_cub9__find_if7functorIS9_EEE10Policy1000EPS9_SI_iSF_S9_S9_NS7_10__identityEEEvT0_T1_T2_T3_T4_T6__param_1,
	.param .u32 _ZN3cub18CUB_300001_SM_10006detail6reduce28DeviceReduceSingleTileKernelINS2_10policy_hubIN4cuda3std3__45tupleIJblEEEjN6thrust24THRUST_300001_SM_1000_NS8cuda_cub9__find_if7functorIS9_EEE10Policy1000EPS9_SI_iSF_S9_S9_NS7_10__identityEEEvT0_T1_T2_T3_T4_T6__param_2,
	.param .align 1 .b8 _ZN3cub18CUB_300001_SM_10006detail6reduce28DeviceReduceSingleTileKernelINS2_10policy_hubIN4cuda3std3__45tupleIJblEEEjN6thrust24THRUST_300001_SM_1000_NS8cuda_cub9__find_if7functorIS9_EEE10Policy1000EPS9_SI_iSF_S9_S9_NS7_10__identityEEEvT0_T1_T2_T3_T4_T6__param_3[1],
	.param .align 8 .b8 _ZN3cub18CUB_300001_SM_10006detail6reduce28DeviceReduceSingleTileKernelINS2_10policy_hubIN4cuda3std3__45tupleIJblEEEjN6thrust24THRUST_300001_SM_1000_NS8cuda_cub9__find_if7functorIS9_EEE10Policy1000EPS9_SI_iSF_S9_S9_NS7_10__identityEEEvT0_T1_T2_T3_T4_T6__param_4[16],
	.param .align 1 .b8 _ZN3cub18CUB_300001_SM_10006detail6reduce28DeviceReduceSingleTileKernelINS2_10policy_hubIN4cuda3std3__45tupleIJblEEEjN6thrust24THRUST_300001_SM_1000_NS8cuda_cub9__find_if7functorIS9_EEE10Policy1000EPS9_SI_iSF_S9_S9_NS7_10__identityEEEvT0_T1_T2_T3_T4_T6__param_5[1]
)
.maxntid 256
.minnctapersm 1
{
	.reg .pred 	%p<188>;
	.reg .b16 	%rs<340>;
	.reg .b32 	%r<406>;
	.reg .b64 	%rd<359>;
	// demoted variable
	.shared .align 8 .b8 _ZZN3cub18CUB_300001_SM_10006detail6reduce28DeviceReduceSingleTileKernelINS2_10policy_hubIN4cuda3std3__45tupleIJblEEEjN6thrust24THRUST_300001_SM_1000_NS8cuda_cub9__find_if7functorIS9_EEE10Policy1000EPS9_SI_iSF_S9_S9_NS7_10__identityEEEvT0_T1_T2_T3_T4_T6_E12temp_storage[152];
	ld.param.u64 	%rd106, [_ZN3cub18CUB_300001_SM_10006detail6reduce28DeviceReduceSingleTileKernelINS2_10policy_hubIN4cuda3std3__45tupleIJblEEEjN6thrust24THRUST_300001_SM_1000_NS8cuda_cub9__find_if7functorIS9_EEE10Policy1000EPS9_SI_iSF_S9_S9_NS7_10__identityEEEvT0_T1_T2_T3_T4_T6__param_4+8];
	ld.param.u64 	%rd105, [_ZN3cub18CUB_300001_SM_10006detail6reduce28DeviceReduceSingleTileKernelINS2_10policy_hubIN4cuda3std3__45tupleIJblEEEjN6thrust24THRUST_300001_SM_1000_NS8cuda_cub9__find_if7functorIS9_EEE10Policy1000EPS9_SI_iSF_S9_S9_NS7_10__identityEEEvT0_T1_T2_T3_T4_T6__param_0];
	ld.param.u64 	%rd107, [_ZN3cub18CUB_300001_SM_10006detail6reduce28DeviceReduceSingleTileKernelINS2_10policy_hubIN4cuda3std3__45tupleIJblEEEjN6thrust24THRUST_300001_SM_1000_NS8cuda_cub9__find_if7functorIS9_EEE10Policy1000EPS9_SI_iSF_S9_S9_NS7_10__identityEEEvT0_T1_T2_T3_T4_T6__param_1];
	ld.param.u32 	%r38, [_ZN3cub18CUB_300001_SM_10006detail6reduce28DeviceReduceSingleTileKernelINS2_10policy_hubIN4cuda3std3__45tupleIJblEEEjN6thrust24THRUST_300001_SM_1000_NS8cuda_cub9__find_if7functorIS9_EEE10Policy1000EPS9_SI_iSF_S9_S9_NS7_10__identityEEEvT0_T1_T2_T3_T4_T6__param_2];
	ld.param.u8 	%rs82, [_ZN3cub18CUB_300001_SM_10006detail6reduce28DeviceReduceSingleTileKernelINS2_10policy_hubIN4cuda3std3__45tupleIJblEEEjN6thrust24THRUST_300001_SM_1000_NS8cuda_cub9__find_if7functorIS9_EEE10Policy1000EPS9_SI_iSF_S9_S9_NS7_10__identityEEEvT0_T1_T2_T3_T4_T6__param_4];
	cvta.to.global.u64 	%rd1, %rd107;
	setp.ne.s32 	%p1, %r38, 0;
	@%p1 bra 	$L__BB19_3;
	mov.u32 	%r392, %tid.x;
	setp.ne.s32 	%p187, %r392, 0;
	@%p187 bra 	$L__BB19_112;
	st.global.u8 	[%rd1], %rs82;
	st.global.u64 	[%rd1+8], %rd106;
	bra.uni 	$L__BB19_112;
$L__BB19_3:
	setp.gt.s32 	%p2, %r38, 1023;
	@%p2 bra 	$L__BB19_74;
	mov.u32 	%r1, %tid.x;
	setp.ge.s32 	%p77, %r1, %r38;
	mov.b16 	%rs311, 0;
	mov.b64 	%rd329, 0;
	mov.u32 	%r396, %r1;
	@%p77 bra 	$L__BB19_6;
	mul.wide.u32 	%rd234, %r1, 16;
	add.s64 	%rd231, %rd105, %rd234;
	// begin inline asm
	ld.global.nc.u64 %rd230, [%rd231];
	// end inline asm
	add.s64 	%rd233, %rd231, 8;
	// begin inline asm
	ld.global.nc.u64 %rd329, [%rd233];
	// end inline asm
	cvt.u16.u64 	%rs311, %rd230;
	add.s32 	%r396, %r1, 256;
$L__BB19_6:
	setp.ge.s32 	%p78, %r396, %r38;
	@%p78 bra 	$L__BB19_12;
	not.b32 	%r158, %r396;
	add.s32 	%r4, %r38, %r158;
	and.b32  	%r159, %r4, 768;
	setp.eq.s32 	%p79, %r159, 768;
	@%p79 bra 	$L__BB19_10;
	mul.wide.u32 	%rd236, %r396, 16;
	add.s64 	%rd323, %rd105, %rd236;
	shr.u32 	%r160, %r4, 8;
	add.s32 	%r161, %r160, 1;
	and.b32  	%r162, %r161, 3;
	neg.s32 	%r394, %r162;
$L__BB19_9:
	.pragma "nounroll";
	// begin inline asm
	ld.global.nc.u64 %rd237, [%rd323];
	// end inline asm
	add.s64 	%rd240, %rd323, 8;
	// begin inline asm
	ld.global.nc.u64 %rd239, [%rd240];
	// end inline asm
	cvt.u16.u64 	%rs190, %rd237;
	and.b16  	%rs191, %rs190, 255;
	and.b16  	%rs192, %rs311, 255;
	setp.eq.s16 	%p80, %rs192, 0;
	setp.eq.s16 	%p81, %rs191, 0;
	min.s64 	%rd241, %rd239, %rd329;
	selp.b64 	%rd242, %rd329, %rd241, %p81;
	selp.b64 	%rd329, %rd239, %rd242, %p80;
	selp.b16 	%rs193, %rs311, 1, %p81;
	selp.b16 	%rs311, %rs190, %rs193, %p80;
	add.s32 	%r396, %r396, 256;
	add.s64 	%rd323, %rd323, 4096;
	add.s32 	%r394, %r394, 1;
	setp.ne.s32 	%p82, %r394, 0;
	@%p82 bra 	$L__BB19_9;
$L__BB19_10:
	setp.lt.u32 	%p83, %r4, 768;
	@%p83 bra 	$L__BB19_12;
$L__BB19_11:
	mul.wide.s32 	%rd259, %r396, 16;
	add.s64 	%rd244, %rd105, %rd259;
	// begin inline asm
	ld.global.nc.u64 %rd243, [%rd244];
	// end inline asm
	add.s64 	%rd246, %rd244, 8;
	// begin inline asm
	ld.global.nc.u64 %rd245, [%rd246];
	// end inline asm
	cvt.u16.u64 	%rs194, %rd243;
	and.b16  	%rs195, %rs194, 255;
	and.b16  	%rs196, %rs311, 255;
	setp.eq.s16 	%p84, %rs196, 0;
	setp.eq.s16 	%p85, %rs195, 0;
	min.s64 	%rd260, %rd245, %rd329;
	selp.b64 	%rd261, %rd329, %rd260, %p85;
	selp.b64 	%rd262, %rd245, %rd261, %p84;
	selp.b16 	%rs197, %rs311, 1, %p85;
	selp.b16 	%rs198, %rs194, %rs197, %p84;
	and.b16  	%rs199, %rs198, 255;
	add.s64 	%rd248, %rd244, 4096;
	// begin inline asm
	ld.global.nc.u64 %rd247, [%rd248];
	// end inline asm
	add.s64 	%rd250, %rd244, 4104;
	// begin inline asm
	ld.global.nc.u64 %rd249, [%rd250];
	// end inline asm
	cvt.u16.u64 	%rs200, %rd247;
	and.b16  	%rs201, %rs200, 255;
	setp.eq.s16 	%p86, %rs199, 0;
	setp.eq.s16 	%p87, %rs201, 0;
	min.s64 	%rd263, %rd249, %rd262;
	selp.b64 	%rd264, %rd262, %rd263, %p87;
	selp.b64 	%rd265, %rd249, %rd264, %p86;
	selp.b16 	%rs202, %rs198, 1, %p87;
	selp.b16 	%rs203, %rs200, %rs202, %p86;
	and.b16  	%rs204, %rs203, 255;
	add.s64 	%rd252, %rd244, 8192;
	// begin inline asm
	ld.global.nc.u64 %rd251, [%rd252];
	// end inline asm
	add.s64 	%rd254, %rd244, 8200;
	// begin inline asm
	ld.global.nc.u64 %rd253, [%rd254];
	// end inline asm
	cvt.u16.u64 	%rs205, %rd251;
	and.b16  	%rs206, %rs205, 255;
	setp.eq.s16 	%p88, %rs204, 0;
	setp.eq.s16 	%p89, %rs206, 0;
	min.s64 	%rd266, %rd253, %rd265;
	selp.b64 	%rd267, %rd265, %rd266, %p89;
	selp.b64 	%rd268, %rd253, %rd267, %p88;
	selp.b16 	%rs207, %rs203, 1, %p89;
	selp.b16 	%rs208, %rs205, %rs207, %p88;
	and.b16  	%rs209, %rs208, 255;
	add.s64 	%rd256, %rd244, 12288;
	// begin inline asm
	ld.global.nc.u64 %rd255, [%rd256];
	// end inline asm
	add.s64 	%rd258, %rd244, 12296;
	// begin inline asm
	ld.global.nc.u64 %rd257, [%rd258];
	// end inline asm
	cvt.u16.u64 	%rs210, %rd255;
	and.b16  	%rs211, %rs210, 255;
	setp.eq.s16 	%p90, %rs209, 0;
	setp.eq.s16 	%p91, %rs211, 0;
	min.s64 	%rd269, %rd257, %rd268;
	selp.b64 	%rd270, %rd268, %rd269, %p91;
	selp.b64 	%rd329, %rd257, %rd270, %p90;
	selp.b16 	%rs212, %rs208, 1, %p91;
	selp.b16 	%rs311, %rs210, %rs212, %p90;
	add.s32 	%r396, %r396, 1024;
	setp.lt.s32 	%p92, %r396, %r38;
	@%p92 bra 	$L__BB19_11;
$L__BB19_12:
	setp.lt.s32 	%p93, %r38, 256;
	@%p93 bra 	$L__BB19_37;
	// begin inline asm
	mov.u32 %r281, %laneid;
	// end inline asm
	cvt.u32.u16 	%r302, %rs311;
	and.b32  	%r283, %r302, 255;
	mov.b32 	%r299, 1;
	mov.b32 	%r300, 31;
	mov.b32 	%r301, -1;
	// begin inline asm
	shfl.sync.down.b32 %r282, %r283, %r299, %r300, %r301;
	// end inline asm
	// begin inline asm
	shfl.sync.down.b32 %r287, %r288, %r299, %r300, %r301;
	// end inline asm
	mov.b64 	{%r293, %r298}, %rd329;
	// begin inline asm
	shfl.sync.down.b32 %r292, %r293, %r299, %r300, %r301;
	// end inline asm
	// begin inline asm
	shfl.sync.down.b32 %r297, %r298, %r299, %r300, %r301;
	// end inline asm
	mov.b64 	%rd14, {%r292, %r297};
	cvt.u16.u32 	%rs10, %r282;
	setp.gt.s32 	%p143, %r281, 30;
	@%p143 bra 	$L__BB19_17;
	and.b16  	%rs254, %rs311, 255;
	setp.eq.s16 	%p144, %rs254, 0;
	and.b16  	%rs255, %rs10, 255;
	setp.eq.s16 	%p145, %rs255, 0;
	or.pred  	%p146, %p144, %p145;
	@%p146 bra 	$L__BB19_16;
	min.s64 	%rd329, %rd14, %rd329;
	mov.b16 	%rs311, 1;
	bra.uni 	$L__BB19_17;
$L__BB19_16:
	setp.eq.s16 	%p147, %rs254, 0;
	selp.b64 	%rd329, %rd14, %rd329, %p147;
	selp.b16 	%rs311, %rs10, %rs311, %p147;
$L__BB19_17:
	cvt.u32.u16 	%r323, %rs311;
	and.b32  	%r304, %r323, 255;
	mov.b32 	%r320, 2;
	mov.b32 	%r321, 31;
	mov.b32 	%r322, -1;
	// begin inline asm
	shfl.sync.down.b32 %r303, %r304, %r320, %r321, %r322;
	// end inline asm
	// begin inline asm
	shfl.sync.down.b32 %r308, %r309, %r320, %r321, %r322;
	// end inline asm
	mov.b64 	{%r314, %r319}, %rd329;
	// begin inline asm
	shfl.sync.down.b32 %r313, %r314, %r320, %r321, %r322;
	// end inline asm
	// begin inline asm
	shfl.sync.down.b32 %r318, %r319, %r320, %r321, %r322;
	// end inline asm
	mov.b64 	%rd18, {%r313, %r318};
	cvt.u16.u32 	%rs13, %r303;
	setp.gt.s32 	%p148, %r281, 29;
	@%p148 bra 	$L__BB19_21;
	and.b16  	%rs258, %rs311, 255;
	setp.eq.s16 	%p149, %rs258, 0;
	and.b16  	%rs259, %rs13, 255;
	setp.eq.s16 	%p150, %rs259, 0;
	or.pred  	%p151, %p149, %p150;
	@%p151 bra 	$L__BB19_20;
	min.s64 	%rd329, %rd18, %rd329;
	mov.b16 	%rs311, 1;
	bra.uni 	$L__BB19_21;
$L__BB19_20:
	setp.eq.s16 	%p152, %rs258, 0;
	selp.b64 	%rd329, %rd18, %rd329, %p152;
	selp.b16 	%rs311, %rs13, %rs311, %p152;
$L__BB19_21:
	cvt.u32.u16 	%r344, %rs311;
	and.b32  	%r325, %r344, 255;
	mov.b32 	%r341, 4;
	mov.b32 	%r342, 31;
	mov.b32 	%r343, -1;
	// begin inline asm
	shfl.sync.down.b32 %r324, %r325, %r341, %r342, %r343;
	// end inline asm
	// begin inline asm
	shfl.sync.down.b32 %r329, %r330, %r341, %r342, %r343;
	// end inline asm
	mov.b64 	{%r335, %r340}, %rd329;
	// begin inline asm
	shfl.sync.down.b32 %r334, %r335, %r341, %r342, %r343;
	// end inline asm
	// begin inline asm
	shfl.sync.down.b32 %r339, %r340, %r341, %r342, %r343;
	// end inline asm
	mov.b64 	%rd22, {%r334, %r339};
	cvt.u16.u32 	%rs16, %r324;
	setp.gt.s32 	%p153, %r281, 27;
	@%p153 bra 	$L__BB19_25;
	and.b16  	%rs262, %rs311, 255;
	setp.eq.s16 	%p154, %rs262, 0;
	and.b16  	%rs263, %rs16, 255;
	setp.eq.s16 	%p155, %rs263, 0;
	or.pred  	%p156, %p154, %p155;
	@%p156 bra 	$L__BB19_24;
	min.s64 	%rd329, %rd22, %rd329;
	mov.b16 	%rs311, 1;
	bra.uni 	$L__BB19_25;
$L__BB19_24:
	setp.eq.s16 	%p157, %rs262, 0;
	selp.b64 	%rd329, %rd22, %rd329, %p157;
	selp.b16 	%rs311, %rs16, %rs311, %p157;
$L__BB19_25:
	cvt.u32.u16 	%r365, %rs311;
	and.b32  	%r346, %r365, 255;
	mov.b32 	%r362, 8;
	mov.b32 	%r363, 31;
	mov.b32 	%r364, -1;
	// begin inline asm
	shfl.sync.down.b32 %r345, %r346, %r362, %r363, %r364;
	// end inline asm
	// begin inline asm
	shfl.sync.down.b32 %r350, %r351, %r362, %r363, %r364;
	// end inline asm
	mov.b64 	{%r356, %r361}, %rd329;
	// begin inline asm
	shfl.sync.down.b32 %r355, %r356, %r362, %r363, %r364;
	// end inline asm
	// begin inline asm
	shfl.sync.down.b32 %r360, %r361, %r362, %r363, %r364;
	// end inline asm
	mov.b64 	%rd26, {%r355, %r360};
	cvt.u16.u32 	%rs19, %r345;
	setp.gt.s32 	%p158, %r281, 23;
	@%p158 bra 	$L__BB19_29;
	and.b16  	%rs266, %rs311, 255;
	setp.eq.s16 	%p159, %rs266, 0;
	and.b16  	%rs267, %rs19, 255;
	setp.eq.s16 	%p160, %rs267, 0;
	or.pred  	%p161, %p159, %p160;
	@%p161 bra 	$L__BB19_28;
	min.s64 	%rd329, %rd26, %rd329;
	mov.b16 	%rs311, 1;
	bra.uni 	$L__BB19_29;
$L__BB19_28:
	setp.eq.s16 	%p162, %rs266, 0;
	selp.b64 	%rd329, %rd26, %rd329, %p162;
	selp.b16 	%rs311, %rs19, %rs311, %p162;
$L__BB19_29:
	cvt.u32.u16 	%r386, %rs311;
	and.b32  	%r367, %r386, 255;
	mov.b32 	%r383, 16;
	mov.b32 	%r384, 31;
	mov.b32 	%r385, -1;
	// begin inline asm
	shfl.sync.down.b32 %r366, %r367, %r383, %r384, %r385;
	// end inline asm
	// begin inline asm
	shfl.sync.down.b32 %r371, %r372, %r383, %r384, %r385;
	// end inline asm
	mov.b64 	{%r377, %r382}, %rd329;
	// begin inline asm
	shfl.sync.down.b32 %r376, %r377, %r383, %r384, %r385;
	// end inline asm
	// begin inline asm
	shfl.sync.down.b32 %r381, %r382, %r383, %r384, %r385;
	// end inline asm
	mov.b64 	%rd30, {%r376, %r381};
	cvt.u16.u32 	%rs22, %r366;
	setp.gt.s32 	%p163, %r281, 15;
	@%p163 bra 	$L__BB19_33;
	and.b16  	%rs270, %rs311, 255;
	setp.eq.s16 	%p164, %rs270, 0;
	and.b16  	%rs271, %rs22, 255;
	setp.eq.s16 	%p165, %rs271, 0;
	or.pred  	%p166, %p164, %p165;
	@%p166 bra 	$L__BB19_32;
	min.s64 	%rd329, %rd30, %rd329;
	mov.b16 	%rs311, 1;
	bra.uni 	$L__BB19_33;
$L__BB19_32:
	setp.eq.s16 	%p167, %rs270, 0;
	selp.b64 	%rd329, %rd30, %rd329, %p167;
	selp.b16 	%rs311, %rs22, %rs311, %p167;
$L__BB19_33:
	setp.ne.s32 	%p168, %r281, 0;
	@%p168 bra 	$L__BB19_35;
	shr.u32 	%r387, %r1, 1;
	and.b32  	%r388, %r387, 496;
	mov.u32 	%r389, _ZZN3cub18CUB_300001_SM_10006detail6reduce28DeviceReduceSingleTileKernelINS2_10policy_hubIN4cuda3std3__45tupleIJblEEEjN6thrust24THRUST_300001_SM_1000_NS8cuda_cub9__find_if7functorIS9_EEE10Policy1000EPS9_SI_iSF_S9_S9_NS7_10__identityEEEvT0_T1_T2_T3_T4_T6_E12temp_storage;
	add.s32 	%r390, %r389, %r388;
	st.shared.u8 	[%r390+8], %rs311;
	st.shared.u64 	[%r390+16], %rd329;
$L__BB19_35:
	bar.sync 	0;
	setp.ne.s32 	%p169, %r1, 0;
	@%p169 bra 	$L__BB19_110;
	ld.shared.u8 	%rs274, [_ZZN3cub18CUB_300001_SM_10006detail6reduce28DeviceReduceSingleTileKernelINS2_10policy_hubIN4cuda3std3__45tupleIJblEEEjN6thrust24THRUST_300001_SM_1000_NS8cuda_cub9__find_if7functorIS9_EEE10Policy1000EPS9_SI_iSF_S9_S9_NS7_10__identityEEEvT0_T1_T2_T3_T4_T6_E12temp_storage+24];
	ld.shared.u64 	%rd292, [_ZZN3cub18CUB_300001_SM_10006detail6reduce28DeviceReduceSingleTileKernelINS2_10policy_hubIN4cuda3std3__45tupleIJblEEEjN6thrust24THRUST_300001_SM_1000_NS8cuda_cub9__find_if7functorIS9_EEE10Policy1000EPS9_SI_iSF_S9_S9_NS7_10__identityEEEvT0_T1_T2_T3_T4_T6_E12temp_storage+32];
	and.b16  	%rs275, %rs311, 255;
	setp.eq.s16 	%p170, %rs275, 0;
	setp.eq.s16 	%p171, %rs274, 0;
	min.s64 	%rd293, %rd292, %rd329;
	selp.b64 	%rd294, %rd329, %rd293, %p171;
	selp.b64 	%rd295, %rd292, %rd294, %p170;
	selp.b16 	%rs276, %rs311, 1, %p171;
	selp.b16 	%rs277, %rs274, %rs276, %p170;
	and.b16  	%rs278, %rs277, 255;
	ld.shared.u8 	%rs279, [_ZZN3cub18CUB_300001_SM_10006detail6reduce28DeviceReduceSingleTileKernelINS2_10policy_hubIN4cuda3std3__45tupleIJblEEEjN6thrust24THRUST_300001_SM_1000_NS8cuda_cub9__find_if7functorIS9_EEE10Policy1000EPS9_SI_iSF_S9_S9_NS7_10__identityEEEvT0_T1_T2_T3_T4_T6_E12temp_storage+40];
	ld.shared.u64 	%rd296, [_ZZN3cub18CUB_300001_SM_10006detail6reduce28DeviceReduceSingleTileKernelINS2_10policy_hubIN4cuda3std3__45tupleIJblEEEjN6thrust24THRUST_300001_SM_1000_NS8cuda_cub9__find_if7functorIS9_EEE10Policy1000EPS9_SI_iSF_S9_S9_NS7_10__identityEEEvT0_T1_T2_T3_T4_T6_E12temp_storage+48];
	setp.eq.s16 	%p172, %rs278, 0;
	setp.eq.s16 	%p173, %rs279, 0;
	min.s64 	%rd297, %rd296, %rd295;
	selp.b64 	%rd298, %rd295, %rd297, %p173;
	selp.b64 	%rd299, %rd296, %rd298, %p172;
	selp.b16 	%rs280, %rs277, 1, %p173;
	selp.b16 	%rs281, %rs279, %rs280, %p172;
	and.b16  	%rs282, %rs281, 255;
	ld.shared.u8 	%rs283, [_ZZN3cub18CUB_300001_SM_10006detail6reduce28DeviceReduceSingleTileKernelINS2_10policy_hubIN4cuda3std3__45tupleIJblEEEjN6thrust24THRUST_300001_SM_1000_NS8cuda_cub9__find_if7functorIS9_EEE10Policy1000EPS9_SI_iSF_S9_S9_NS7_10__identityEEEvT0_T1_T2_T3_T4_T6_E12temp_storage+56];
	ld.shared.u64 	%rd300, [_ZZN3cub18CUB_300001_SM_10006detail6reduce28DeviceReduceSingleTileKernelINS2_10policy_hubIN4cuda3std3__45tupleIJblEEEjN6thrust24THRUST_300001_SM_1000_NS8cuda_cub9__find_if7functorIS9_EEE10Policy1000EPS9_SI_iSF_S9_S9_NS7_10__identityEEEvT0_T1_T2_T3_T4_T6_E12temp_storage+64];
	setp.eq.s16 	%p174, %rs282, 0;
	setp.eq.s16 	%p175, %rs283, 0;
	min.s64 	%rd301, %rd300, %rd299;
	selp.b16 	%rs284, %rs281, 1, %p175;
	selp.b16 	%rs285, %rs283, %rs284, %p174;
	and.b16  	%rs286, %rs285, 255;
	selp.b64 	%rd302, %rd299, %rd301, %p175;
	selp.b64 	%rd303, %rd300, %rd302, %p174;
	ld.shared.u8 	%rs287, [_ZZN3cub18CUB_300001_SM_10006detail6reduce28DeviceReduceSingleTileKernelINS2_10policy_hubIN4cuda3std3__45tupleIJblEEEjN6thrust24THRUST_300001_SM_1000_NS8cuda_cub9__find_if7functorIS9_EEE10Policy1000EPS9_SI_iSF_S9_S9_NS7_10__identityEEEvT0_T1_T2_T3_T4_T6_E12temp_storage+72];
	ld.shared.u64 	%rd304, [_ZZN3cub18CUB_300001_SM_10006detail6reduce28DeviceReduceSingleTileKernelINS2_10policy_hubIN4cuda3std3__45tupleIJblEEEjN6thrust24THRUST_300001_SM_1000_NS8cuda_cub9__find_if7functorIS9_EEE10Policy1000EPS9_SI_iSF_S9_S9_NS7_10__identityEEEvT0_T1_T2_T3_T4_T6_E12temp_storage+80];
	setp.eq.s16 	%p176, %rs286, 0;
	setp.eq.s16 	%p177, %rs287, 0;
	min.s64 	%rd305, %rd304, %rd303;
	selp.b16 	%rs288, %rs285, 1, %p177;
	selp.b16 	%rs289, %rs287, %rs288, %p176;
	and.b16  	%rs290, %rs289, 255;
	selp.b64 	%rd306, %rd303, %rd305, %p177;
	selp.b64 	%rd307, %rd304, %rd306, %p176;
	ld.shared.u8 	%rs291, [_ZZN3cub18CUB_300001_SM_10006detail6reduce28DeviceReduceSingleTileKernelINS2_10policy_hubIN4cuda3std3__45tupleIJblEEEjN6thrust24THRUST_300001_SM_1000_NS8cuda_cub9__find_if7functorIS9_EEE10Policy1000EPS9_SI_iSF_S9_S9_NS7_10__identityEEEvT0_T1_T2_T3_T4_T6_E12temp_storage+88];
	ld.shared.u64 	%rd308, [_ZZN3cub18CUB_300001_SM_10006detail6reduce28DeviceReduceSingleTileKernelINS2_10policy_hubIN4cuda3std3__45tupleIJblEEEjN6thrust24THRUST_300001_SM_1000_NS8cuda_cub9__find_if7functorIS9_EEE10Policy1000EPS9_SI_iSF_S9_S9_NS7_10__identityEEEvT0_T1_T2_T3_T4_T6_E12temp_storage+96];
	setp.eq.s16 	%p178, %rs290, 0;
	setp.eq.s16 	%p179, %rs291, 0;
	min.s64 	%rd309, %rd308, %rd307;
	selp.b16 	%rs292, %rs289, 1, %p179;
	selp.b16 	%rs293, %rs291, %rs292, %p178;
	and.b16  	%rs294, %rs293, 255;
	selp.b64 	%rd310, %rd307, %rd309, %p179;
	selp.b64 	%rd311, %rd308, %rd310, %p178;
	ld.shared.u8 	%rs295, [_ZZN3cub18CUB_300001_SM_10006detail6reduce28DeviceReduceSingleTileKernelINS2_10policy_hubIN4cuda3std3__45tupleIJblEEEjN6thrust24THRUST_300001_SM_1000_NS8cuda_cub9__find_if7functorIS9_EEE10Policy1000EPS9_SI_iSF_S9_S9_NS7_10__identityEEEvT0_T1_T2_T3_T4_T6_E12temp_storage+104];
	ld.shared.u64 	%rd312, [_ZZN3cub18CUB_300001_SM_10006detail6reduce28DeviceReduceSingleTileKernelINS2_10policy_hubIN4cuda3std3__45tupleIJblEEEjN6thrust24THRUST_300001_SM_1000_NS8cuda_cub9__find_if7functorIS9_EEE10Policy1000EPS9_SI_iSF_S9_S9_NS7_10__identityEEEvT0_T1_T2_T3_T4_T6_E12temp_storage+112];
	setp.eq.s16 	%p180, %rs294, 0;
	setp.eq.s16 	%p181, %rs295, 0;
	min.s64 	%rd313, %rd312, %rd311;
	selp.b16 	%rs296, %rs293, 1, %p181;
	selp.b16 	%rs297, %rs295, %rs296, %p180;
	and.b16  	%rs298, %rs297, 255;
	selp.b64 	%rd314, %rd311, %rd313, %p181;
	selp.b64 	%rd315, %rd312, %rd314, %p180;
	ld.shared.u8 	%rs299, [_ZZN3cub18CUB_300001_SM_10006detail6reduce28DeviceReduceSingleTileKernelINS2_10policy_hubIN4cuda3std3__45tupleIJblEEEjN6thrust24THRUST_300001_SM_1000_NS8cuda_cub9__find_if7functorIS9_EEE10Policy1000EPS9_SI_iSF_S9_S9_NS7_10__identityEEEvT0_T1_T2_T3_T4_T6_E12temp_storage+120];
	ld.shared.u64 	%rd316, [_ZZN3cub18CUB_300001_SM_10006detail6reduce28DeviceReduceSingleTileKernelINS2_10policy_hubIN4cuda3std3__45tupleIJblEEEjN6thrust24THRUST_300001_SM_1000_NS8cuda_cub9__find_if7functorIS9_EEE10Policy1000EPS9_SI_iSF_S9_S9_NS7_10__identityEEEvT0_T1_T2_T3_T4_T6_E12temp_storage+128];
	setp.eq.s16 	%p182, %rs298, 0;
	setp.eq.s16 	%p183, %rs299, 0;
	min.s64 	%rd317, %rd316, %rd315;
	selp.b16 	%rs300, %rs297, 1, %p183;
	selp.b16 	%rs311, %rs299, %rs300, %p182;
	selp.b64 	%rd318, %rd315, %rd317, %p183;
	selp.b64 	%rd329, %rd316, %rd318, %p182;
	bra.uni 	$L__BB19_110;
$L__BB19_37:
	// begin inline asm
	mov.u32 %r163, %laneid;
	// end inline asm
	and.b32  	%r184, %r1, 992;
	add.s32 	%r185, %r184, 32;
	setp.gt.s32 	%p94, %r185, %r38;
	not.b32 	%r186, %r184;
	add.s32 	%r187, %r38, %r186;
	selp.b32 	%r182, %r187, 31, %p94;
	cvt.u32.u16 	%r188, %rs311;
	and.b32  	%r165, %r188, 255;
	mov.b32 	%r181, 1;
	mov.b32 	%r183, -1;
	// begin inline asm
	shfl.sync.down.b32 %r164, %r165, %r181, %r182, %r183;
	// end inline asm
	// begin inline asm
	shfl.sync.down.b32 %r169, %r170, %r181, %r182, %r183;
	// end inline asm
	mov.b64 	{%r175, %r180}, %rd329;
	// begin inline asm
	shfl.sync.down.b32 %r174, %r175, %r181, %r182, %r183;
	// end inline asm
	// begin inline asm
	shfl.sync.down.b32 %r179, %r180, %r181, %r182, %r183;
	// end inline asm
	mov.b64 	%rd35, {%r174, %r179};
	cvt.u16.u32 	%rs26, %r164;
	setp.ge.s32 	%p95, %r163, %r182;
	@%p95 bra 	$L__BB19_41;
	and.b16  	%rs213, %rs311, 255;
	setp.eq.s16 	%p96, %rs213, 0;
	and.b16  	%rs214, %rs26, 255;
	setp.eq.s16 	%p97, %rs214, 0;
	or.pred  	%p98, %p96, %p97;
	@%p98 bra 	$L__BB19_40;
	min.s64 	%rd329, %rd35, %rd329;
	mov.b16 	%rs311, 1;
	bra.uni 	$L__BB19_41;
$L__BB19_40:
	setp.eq.s16 	%p99, %rs213, 0;
	selp.b16 	%rs311, %rs26, %rs311, %p99;
	selp.b64 	%rd329, %rd35, %rd329, %p99;
$L__BB19_41:
	cvt.u32.u16 	%r209, %rs311;
	and.b32  	%r190, %r209, 255;
	mov.b32 	%r206, 2;
	mov.b32 	%r208, -1;
	// begin inline asm
	shfl.sync.down.b32 %r189, %r190, %r206, %r182, %r208;
	// end inline asm
	// begin inline asm
	shfl.sync.down.b32 %r194, %r195, %r206, %r182, %r208;
	// end inline asm
	mov.b64 	{%r200, %r205}, %rd329;
	// begin inline asm
	shfl.sync.down.b32 %r199, %r200, %r206, %r182, %r208;
	// end inline asm
	// begin inline asm
	shfl.sync.down.b32 %r204, %r205, %r206, %r182, %r208;
	// end inline asm
	mov.b64 	%rd39, {%r199, %r204};
	cvt.u16.u32 	%rs29, %r189;
	add.s32 	%r210, %r163, 2;
	setp.gt.s32 	%p100, %r210, %r182;
	@%p100 bra 	$L__BB19_45;
	and.b16  	%rs217, %rs311, 255;
	setp.eq.s16 	%p101, %rs217, 0;
	and.b16  	%rs218, %rs29, 255;
	setp.eq.s16 	%p102, %rs218, 0;
	or.pred  	%p103, %p101, %p102;
	@%p103 bra 	$L__BB19_44;
	min.s64 	%rd329, %rd39, %rd329;
	mov.b16 	%rs311, 1;
	bra.uni 	$L__BB19_45;
$L__BB19_44:
	setp.eq.s16 	%p104, %rs217, 0;
	selp.b16 	%rs311, %rs29, %rs311, %p104;
	selp.b64 	%rd329, %rd39, %rd329, %p104;
$L__BB19_45:
	cvt.u32.u16 	%r231, %rs311;
	and.b32  	%r212, %r231, 255;
	mov.b32 	%r228, 4;
	mov.b32 	%r230, -1;
	// begin inline asm
	shfl.sync.down.b32 %r211, %r212, %r228, %r182, %r230;
	// end inline asm
	// begin inline asm
	shfl.sync.down.b32 %r216, %r217, %r228, %r182, %r230;
	// end inline asm
	mov.b64 	{%r222, %r227}, %rd329;
	// begin inline asm
	shfl.sync.down.b32 %r221, %r222, %r228, %r182, %r230;
	// end inline asm
	// begin inline asm
	shfl.sync.down.b32 %r226, %r227, %r228, %r182, %r230;
	// end inline asm
	mov.b64 	%rd43, {%r221, %r226};
	cvt.u16.u32 	%rs32, %r211;
	add.s32 	%r232, %r163, 4;
	setp.gt.s32 	%p105, %r232, %r182;
	@%p105 bra 	$L__BB19_49;
	and.b16  	%rs221, %rs311, 255;
	setp.eq.s16 	%p106, %rs221, 0;
	and.b16  	%rs222, %rs32, 255;
	setp.eq.s16 	%p107, %rs222, 0;
	or.pred  	%p108, %p106, %p107;
	@%p108 bra 	$L__BB19_48;
	min.s64 	%rd329, %rd43, %rd329;
	mov.b16 	%rs311, 1;
	bra.uni 	$L__BB19_49;
$L__BB19_48:
	setp.eq.s16 	%p109, %rs221, 0;
	selp.b16 	%rs311, %rs32, %rs311, %p109;
	selp.b64 	%rd329, %rd43, %rd329, %p109;
$L__BB19_49:
	cvt.u32.u16 	%r253, %rs311;
	and.b32  	%r234, %r253, 255;
	mov.b32 	%r250, 8;
	mov.b32 	%r252, -1;
	// begin inline asm
	shfl.sync.down.b32 %r233, %r234, %r250, %r182, %r252;
	// end inline asm
	// begin inline asm
	shfl.sync.down.b32 %r238, %r239, %r250, %r182, %r252;
	// end inline asm
	mov.b64 	{%r244, %r249}, %rd329;
	// begin inline asm
	shfl.sync.down.b32 %r243, %r244, %r250, %r182, %r252;
	// end inline asm
	// begin inline asm
	shfl.sync.down.b32 %r248, %r249, %r250, %r182, %r252;
	// end inline asm
	mov.b64 	%rd47, {%r243, %r248};
	cvt.u16.u32 	%rs35, %r233;
	add.s32 	%r254, %r163, 8;
	setp.gt.s32 	%p110, %r254, %r182;
	@%p110 bra 	$L__BB19_53;
	and.b16  	%rs225, %rs311, 255;
	setp.eq.s16 	%p111, %rs225, 0;
	and.b16  	%rs226, %rs35, 255;
	setp.eq.s16 	%p112, %rs226, 0;
	or.pred  	%p113, %p111, %p112;
	@%p113 bra 	$L__BB19_52;
	min.s64 	%rd329, %rd47, %rd329;
	mov.b16 	%rs311, 1;
	bra.uni 	$L__BB19_53;
$L__BB19_52:
	setp.eq.s16 	%p114, %rs225, 0;
	selp.b16 	%rs311, %rs35, %rs311, %p114;
	selp.b64 	%rd329, %rd47, %rd329, %p114;
$L__BB19_53:
	cvt.u32.u16 	%r275, %rs311;
	and.b32  	%r256, %r275, 255;
	mov.b32 	%r272, 16;
	mov.b32 	%r274, -1;
	// begin inline asm
	shfl.sync.down.b32 %r255, %r256, %r272, %r182, %r274;
	// end inline asm
	// begin inline asm
	shfl.sync.down.b32 %r260, %r261, %r272, %r182, %r274;
	// end inline asm
	mov.b64 	{%r266, %r271}, %rd329;
	// begin inline asm
	shfl.sync.down.b32 %r265, %r266, %r272, %r182, %r274;
	// end inline asm
	// begin inline asm
	shfl.sync.down.b32 %r270, %r271, %r272, %r182, %r274;
	// end inline asm
	mov.b64 	%rd51, {%r265, %r270};
	cvt.u16.u32 	%rs38, %r255;
	add.s32 	%r276, %r163, 16;
	setp.gt.s32 	%p115, %r276, %r182;
	@%p115 bra 	$L__BB19_57;
	and.b16  	%rs229, %rs311, 255;
	setp.eq.s16 	%p116, %rs229, 0;
	and.b16  	%rs230, %rs38, 255;
	setp.eq.s16 	%p117, %rs230, 0;
	or.pred  	%p118, %p116, %p117;
	@%p118 bra 	$L__BB19_56;
	min.s64 	%rd329, %rd51, %rd329;
	mov.b16 	%rs311, 1;
	bra.uni 	$L__BB19_57;
$L__BB19_56:
	setp.eq.s16 	%p119, %rs229, 0;
	selp.b16 	%rs311, %rs38, %rs311, %p119;
	selp.b64 	%rd329, %rd51, %rd329, %p119;
$L__BB19_57:
	setp.ne.s32 	%p120, %r163, 0;
	@%p120 bra 	$L__BB19_59;
	shr.u32 	%r277, %r1, 1;
	and.b32  	%r278, %r277, 496;
	mov.u32 	%r279, _ZZN3cub18CUB_300001_SM_10006detail6reduce28DeviceReduceSingleTileKernelINS2_10policy_hubIN4cuda3std3__45tupleIJblEEEjN6thrust24THRUST_300001_SM_1000_NS8cuda_cub9__find_if7functorIS9_EEE10Policy1000EPS9_SI_iSF_S9_S9_NS7_10__identityEEEvT0_T1_T2_T3_T4_T6_E12temp_storage;
	add.s32 	%r280, %r279, %r278;
	st.shared.u8 	[%r280+8], %rs311;
	st.shared.u64 	[%r280+16], %rd329;
$L__BB19_59:
	bar.sync 	0;
	setp.ne.s32 	%p121, %r1, 0;
	@%p121 bra 	$L__BB19_110;
	setp.lt.s32 	%p122, %r38, 33;
	@%p122 bra 	$L__BB19_62;
	ld.shared.u8 	%rs233, [_ZZN3cub18CUB_300001_SM_10006detail6reduce28DeviceReduceSingleTileKernelINS2_10policy_hubIN4cuda3std3__45tupleIJblEEEjN6thrust24THRUST_300001_SM_1000_NS8cuda_cub9__find_if7functorIS9_EEE10Policy1000EPS9_SI_iSF_S9_S9_NS7_10__identityEEEvT0_T1_T2_T3_T4_T6_E12temp_storage+24];
	ld.shared.u64 	%rd271, [_ZZN3cub18CUB_300001_SM_10006detail6reduce28DeviceReduceSingleTileKernelINS2_10policy_hubIN4cuda3std3__45tupleIJblEEEjN6thrust24THRUST_300001_SM_1000_NS8cuda_cub9__find_if7functorIS9_EEE10Policy1000EPS9_SI_iSF_S9_S9_NS7_10__identityEEEvT0_T1_T2_T3_T4_T6_E12temp_storage+32];
	and.b16  	%rs234, %rs311, 255;
	setp.eq.s16 	%p123, %rs234, 0;
	setp.eq.s16 	%p124, %rs233, 0;
	min.s64 	%rd272, %rd271, %rd329;
	selp.b16 	%rs235, %rs311, 1, %p124;
	selp.b16 	%rs311, %rs233, %rs235, %p123;
	selp.b64 	%rd273, %rd329, %rd272, %p124;
	selp.b64 	%rd329, %rd271, %rd273, %p123;
$L__BB19_62:
	setp.lt.s32 	%p125, %r38, 65;
	@%p125 bra 	$L__BB19_64;
	ld.shared.u8 	%rs236, [_ZZN3cub18CUB_300001_SM_10006detail6reduce28DeviceReduceSingleTileKernelINS2_10policy_hubIN4cuda3std3__45tupleIJblEEEjN6thrust24THRUST_300001_SM_1000_NS8cuda_cub9__find_if7functorIS9_EEE10Policy1000EPS9_SI_iSF_S9_S9_NS7_10__identityEEEvT0_T1_T2_T3_T4_T6_E12temp_storage+40];
	ld.shared.u64 	%rd274, [_ZZN3cub18CUB_300001_SM_10006detail6reduce28DeviceReduceSingleTileKernelINS2_10policy_hubIN4cuda3std3__45tupleIJblEEEjN6thrust24THRUST_300001_SM_1000_NS8cuda_cub9__find_if7functorIS9_EEE10Policy1000EPS9_SI_iSF_S9_S9_NS7_10__identityEEEvT0_T1_T2_T3_T4_T6_E12temp_storage+48];
	and.b16  	%rs237, %rs311, 255;
	setp.eq.s16 	%p126, %rs237, 0;
	setp.eq.s16 	%p127, %rs236, 0;
	min.s64 	%rd275, %rd274, %rd329;
	selp.b16 	%rs238, %rs311, 1, %p127;
	selp.b16 	%rs311, %rs236, %rs238, %p126;
	selp.b64 	%rd276, %rd329, %rd275, %p127;
	selp.b64 	%rd329, %rd274, %rd276, %p126;
$L__BB19_64:
	setp.lt.s32 	%p128, %r38, 97;
	@%p128 bra 	$L__BB19_66;
	ld.shared.u8 	%rs239, [_ZZN3cub18CUB_300001_SM_10006detail6reduce28DeviceReduceSingleTileKernelINS2_10policy_hubIN4cuda3std3__45tupleIJblEEEjN6thrust24THRUST_300001_SM_1000_NS8cuda_cub9__find_if7functorIS9_EEE10Policy1000EPS9_SI_iSF_S9_S9_NS7_10__identityEEEvT0_T1_T2_T3_T4_T6_E12temp_storage+56];
	ld.shared.u64 	%rd277, [_ZZN3cub18CUB_300001_SM_10006detail6reduce28DeviceReduceSingleTileKernelINS2_10policy_hubIN4cuda3std3__45tupleIJblEEEjN6thrust24THRUST_300001_SM_1000_NS8cuda_cub9__find_if7functorIS9_EEE10Policy1000EPS9_SI_iSF_S9_S9_NS7_10__identityEEEvT0_T1_T2_T3_T4_T6_E12temp_storage+64];
	and.b16  	%rs240, %rs311, 255;
	setp.eq.s16 	%p129, %rs240, 0;
	setp.eq.s16 	%p130, %rs239, 0;
	min.s64 	%rd278, %rd277, %rd329;
	selp.b16 	%rs241, %rs311, 1, %p130;
	selp.b16 	%rs311, %rs239, %rs241, %p129;
	selp.b64 	%rd279, %rd329, %rd278, %p130;
	selp.b64 	%rd329, %rd277, %rd279, %p129;
$L__BB19_66:
	setp.lt.s32 	%p131, %r38, 129;
	@%p131 bra 	$L__BB19_68;
	ld.shared.u8 	%rs242, [_ZZN3cub18CUB_300001_SM_10006detail6reduce28DeviceReduceSingleTileKernelINS2_10policy_hubIN4cuda3std3__45tupleIJblEEEjN6thrust24THRUST_300001_SM_1000_NS8cuda_cub9__find_if7functorIS9_EEE10Policy1000EPS9_SI_iSF_S9_S9_NS7_10__identityEEEvT0_T1_T2_T3_T4_T6_E12temp_storage+72];
	ld.shared.u64 	%rd280, [_ZZN3cub18CUB_300001_SM_10006detail6reduce28DeviceReduceSingleTileKernelINS2_10policy_hubIN4cuda3std3__45tupleIJblEEEjN6thrust24THRUST_300001_SM_1000_NS8cuda_cub9__find_if7functorIS9_EEE10Policy1000EPS9_SI_iSF_S9_S9_NS7_10__identityEEEvT0_T1_T2_T3_T4_T6_E12temp_storage+80];
	and.b16  	%rs243, %rs311, 255;
	setp.eq.s16 	%p132, %rs243, 0;
	setp.eq.s16 	%p133, %rs242, 0;
	min.s64 	%rd281, %rd280, %rd329;
	selp.b16 	%rs244, %rs311, 1, %p133;
	selp.b16 	%rs311, %rs242, %rs244, %p132;
	selp.b64 	%rd282, %rd329, %rd281, %p133;
	selp.b64 	%rd329, %rd280, %rd282, %p132;
$L__BB19_68:
	setp.lt.s32 	%p134, %r38, 161;
	@%p134 bra 	$L__BB19_70;
	ld.shared.u8 	%rs245, [_ZZN3cub18CUB_300001_SM_10006detail6reduce28DeviceReduceSingleTileKernelINS2_10policy_hubIN4cuda3std3__45tupleIJblEEEjN6thrust24THRUST_300001_SM_1000_NS8cuda_cub9__find_if7functorIS9_EEE10Policy1000EPS9_SI_iSF_S9_S9_NS7_10__identityEEEvT0_T1_T2_T3_T4_T6_E12temp_storage+88];
	ld.shared.u64 	%rd283, [_ZZN3cub18CUB_300001_SM_10006detail6reduce28DeviceReduceSingleTileKernelINS2_10policy_hubIN4cuda3std3__45tupleIJblEEEjN6thrust24THRUST_300001_SM_1000_NS8cuda_cub9__find_if7functorIS9_EEE10Policy1000EPS9_SI_iSF_S9_S9_NS7_10__identityEEEvT0_T1_T2_T3_T4_T6_E12temp_storage+96];
	and.b16  	%rs246, %rs311, 255;
	setp.eq.s16 	%p135, %rs246, 0;
	setp.eq.s16 	%p136, %rs245, 0;
	min.s64 	%rd284, %rd283, %rd329;
	selp.b16 	%rs247, %rs311, 1, %p136;
	selp.b16 	%rs311, %rs245, %rs247, %p135;
	selp.b64 	%rd285, %rd329, %rd284, %p136;
	selp.b64 	%rd329, %rd283, %rd285, %p135;
$L__BB19_70:
	setp.lt.s32 	%p137, %r38, 193;
	@%p137 bra 	$L__BB19_72;
	ld.shared.u8 	%rs248, [_ZZN3cub18CUB_300001_SM_10006detail6reduce28DeviceReduceSingleTileKernelINS2_10policy_hubIN4cuda3std3__45tupleIJblEEEjN6thrust24THRUST_300001_SM_1000_NS8cuda_cub9__find_if7functorIS9_EEE10Policy1000EPS9_SI_iSF_S9_S9_NS7_10__identityEEEvT0_T1_T2_T3_T4_T6_E12temp_storage+104];
	ld.shared.u64 	%rd286, [_ZZN3cub18CUB_300001_SM_10006detail6reduce28DeviceReduceSingleTileKernelINS2_10policy_hubIN4cuda3std3__45tupleIJblEEEjN6thrust24THRUST_300001_SM_1000_NS8cuda_cub9__find_if7functorIS9_EEE10Policy1000EPS9_SI_iSF_S9_S9_NS7_10__identityEEEvT0_T1_T2_T3_T4_T6_E12temp_storage+112];
	and.b16  	%rs249, %rs311, 255;
	setp.eq.s16 	%p138, %rs249, 0;
	setp.eq.s16 	%p139, %rs248, 0;
	min.s64 	%rd287, %rd286, %rd329;
	selp.b16 	%rs250, %rs311, 1, %p139;
	selp.b16 	%rs311, %rs248, %rs250, %p138;
	selp.b64 	%rd288, %rd329, %rd287, %p139;
	selp.b64 	%rd329, %rd286, %rd288, %p138;
$L__BB19_72:
	setp.lt.s32 	%p140, %r38, 225;
	@%p140 bra 	$L__BB19_110;
	ld.shared.u8 	%rs251, [_ZZN3cub18CUB_300001_SM_10006detail6reduce28DeviceReduceSingleTileKernelINS2_10policy_hubIN4cuda3std3__45tupleIJblEEEjN6thrust24THRUST_300001_SM_1000_NS8cuda_cub9__find_if7functorIS9_EEE10Policy1000EPS9_SI_iSF_S9_S9_NS7_10__identityEEEvT0_T1_T2_T3_T4_T6_E12temp_storage+120];
	ld.shared.u64 	%rd289, [_ZZN3cub18CUB_300001_SM_10006detail6reduce28DeviceReduceSingleTileKernelINS2_10policy_hubIN4cuda3std3__45tupleIJblEEEjN6thrust24THRUST_300001_SM_1000_NS8cuda_cub9__find_if7functorIS9_EEE10Policy1000EPS9_SI_iSF_S9_S9_NS7_10__identityEEEvT0_T1_T2_T3_T4_T6_E12temp_storage+128];
	and.b16  	%rs252, %rs311, 255;
	setp.eq.s16 	%p141, %rs252, 0;
	setp.eq.s16 	%p142, %rs251, 0;
	min.s64 	%rd290, %rd289, %rd329;
	selp.b16 	%rs253, %rs311, 1, %p142;
	selp.b16 	%rs311, %rs251, %rs253, %p141;
	selp.b64 	%rd291, %rd329, %rd290, %p142;
	selp.b64 	%rd329, %rd289, %rd291, %p141;
	bra.uni 	$L__BB19_110;
$L__BB19_74:
	mov.u32 	%r16, %tid.x;
	mul.wide.u32 	%rd124, %r16, 16;
	add.s64 	%rd109, %rd105, %rd124;
	// begin inline asm
	ld.global.nc.u64 %rd108, [%rd109];
	// end inline asm
	add.s64 	%rd111, %rd109, 8;
	// begin inline asm
	ld.global.nc.u64 %rd110, [%rd111];
	// end inline asm
	cvt.u16.u64 	%rs83, %rd108;
	and.b16  	%rs84, %rs83, 255;
	add.s64 	%rd113, %rd109, 4096;
	// begin inline asm
	ld.global.nc.u64 %rd112, [%rd113];
	// end inline asm
	add.s64 	%rd115, %rd109, 4104;
	// begin inline asm
	ld.global.nc.u64 %rd114, [%rd115];
	// end inline asm
	cvt.u16.u64 	%rs85, %rd112;
	and.b16  	%rs86, %rs85, 255;
	add.s64 	%rd117, %rd109, 8192;
	// begin inline asm
	ld.global.nc.u64 %rd116, [%rd117];
	// end inline asm
	add.s64 	%rd119, %rd109, 8200;
	// begin inline asm
	ld.global.nc.u64 %rd118, [%rd119];
	// end inline asm
	cvt.u16.u64 	%rs87, %rd116;
	and.b16  	%rs88, %rs87, 255;
	add.s64 	%rd121, %rd109, 12288;
	// begin inline asm
	ld.global.nc.u64 %rd120, [%rd121];
	// end inline asm
	add.s64 	%rd123, %rd109, 12296;
	// begin inline asm
	ld.global.nc.u64 %rd122, [%rd123];
	// end inline asm
	cvt.u16.u64 	%rs89, %rd120;
	and.b16  	%rs90, %rs89, 255;
	setp.eq.s16 	%p3, %rs84, 0;
	setp.eq.s16 	%p4, %rs86, 0;
	min.s64 	%rd125, %rd114, %rd110;
	selp.b16 	%rs91, %rs83, 1, %p4;
	selp.b64 	%rd126, %rd110, %rd125, %p4;
	selp.b16 	%rs92, %rs85, %rs91, %p3;
	and.b16  	%rs93, %rs92, 255;
	selp.b64 	%rd127, %rd114, %rd126, %p3;
	setp.eq.s16 	%p5, %rs93, 0;
	setp.eq.s16 	%p6, %rs88, 0;
	min.s64 	%rd128, %rd118, %rd127;
	selp.b16 	%rs94, %rs92, 1, %p6;
	selp.b64 	%rd129, %rd127, %rd128, %p6;
	selp.b16 	%rs95, %rs87, %rs94, %p5;
	and.b16  	%rs96, %rs95, 255;
	selp.b64 	%rd130, %rd118, %rd129, %p5;
	setp.eq.s16 	%p7, %rs96, 0;
	setp.eq.s16 	%p8, %rs90, 0;
	min.s64 	%rd131, %rd122, %rd130;
	selp.b16 	%rs97, %rs95, 1, %p8;
	selp.b64 	%rd132, %rd130, %rd131, %p8;
	selp.b16 	%rs311, %rs89, %rs97, %p7;
	selp.b64 	%rd329, %rd122, %rd132, %p7;
	setp.lt.u32 	%p9, %r38, 2048;
	mov.b32 	%r399, 1024;
	@%p9 bra 	$L__BB19_78;
	add.s32 	%r17, %r38, -1024;
	mov.b32 	%r399, 1024;
$L__BB19_76:
	mul.wide.s32 	%rd149, %r399, 16;
	add.s64 	%rd134, %rd109, %rd149;
	// begin inline asm
	ld.global.nc.u64 %rd133, [%rd134];
	// end inline asm
	add.s64 	%rd136, %rd134, 8;
	// begin inline asm
	ld.global.nc.u64 %rd135, [%rd136];
	// end inline asm
	cvt.u16.u64 	%rs98, %rd133;
	and.b16  	%rs99, %rs98, 255;
	add.s64 	%rd138, %rd134, 4096;
	// begin inline asm
	ld.global.nc.u64 %rd137, [%rd138];
	// end inline asm
	add.s64 	%rd140, %rd134, 4104;
	// begin inline asm
	ld.global.nc.u64 %rd139, [%rd140];
	// end inline asm
	cvt.u16.u64 	%rs100, %rd137;
	and.b16  	%rs101, %rs100, 255;
	add.s64 	%rd142, %rd134, 8192;
	// begin inline asm
	ld.global.nc.u64 %rd141, [%rd142];
	// end inline asm
	add.s64 	%rd144, %rd134, 8200;
	// begin inline asm
	ld.global.nc.u64 %rd143, [%rd144];
	// end inline asm
	cvt.u16.u64 	%rs102, %rd141;
	and.b16  	%rs103, %rs102, 255;
	add.s64 	%rd146, %rd134, 12288;
	// begin inline asm
	ld.global.nc.u64 %rd145, [%rd146];
	// end inline asm
	add.s64 	%rd148, %rd134, 12296;
	// begin inline asm
	ld.global.nc.u64 %rd147, [%rd148];
	// end inline asm
	cvt.u16.u64 	%rs104, %rd145;
	and.b16  	%rs105, %rs104, 255;
	and.b16  	%rs106, %rs311, 255;
	setp.eq.s16 	%p10, %rs106, 0;
	setp.eq.s16 	%p11, %rs99, 0;
	min.s64 	%rd150, %rd135, %rd329;
	selp.b16 	%rs107, %rs311, 1, %p11;
	selp.b64 	%rd151, %rd329, %rd150, %p11;
	selp.b16 	%rs108, %rs98, %rs107, %p10;
	and.b16  	%rs109, %rs108, 255;
	selp.b64 	%rd152, %rd135, %rd151, %p10;
	setp.eq.s16 	%p12, %rs109, 0;
	setp.eq.s16 	%p13, %rs101, 0;
	min.s64 	%rd153, %rd139, %rd152;
	selp.b16 	%rs110, %rs108, 1, %p13;
	selp.b64 	%rd154, %rd152, %rd153, %p13;
	selp.b16 	%rs111, %rs100, %rs110, %p12;
	and.b16  	%rs112, %rs111, 255;
	selp.b64 	%rd155, %rd139, %rd154, %p12;
	setp.eq.s16 	%p14, %rs112, 0;
	setp.eq.s16 	%p15, %rs103, 0;
	min.s64 	%rd156, %rd143, %rd155;
	selp.b16 	%rs113, %rs111, 1, %p15;
	selp.b64 	%rd157, %rd155, %rd156, %p15;
	selp.b16 	%rs114, %rs102, %rs113, %p14;
	and.b16  	%rs115, %rs114, 255;
	selp.b64 	%rd158, %rd143, %rd157, %p14;
	setp.eq.s16 	%p16, %rs115, 0;
	setp.eq.s16 	%p17, %rs105, 0;
	min.s64 	%rd159, %rd147, %rd158;
	selp.b16 	%rs116, %rs114, 1, %p17;
	selp.b64 	%rd160, %rd158, %rd159, %p17;
	selp.b16 	%rs311, %rs104, %rs116, %p16;
	selp.b64 	%rd329, %rd147, %rd160, %p16;
	sub.s32 	%r41, %r38, %r399;
	setp.lt.s32 	%p18, %r41, 1024;
	@%p18 bra 	$L__BB19_86;
	add.s32 	%r399, %r399, 1024;
	setp.le.s32 	%p19, %r399, %r17;
	@%p19 bra 	$L__BB19_76;
$L__BB19_78:
	setp.le.s32 	%p20, %r38, %r399;
	@%p20 bra 	$L__BB19_86;
	sub.s32 	%r21, %r38, %r399;
	setp.ge.s32 	%p21, %r16, %r21;
	@%p21 bra 	$L__BB19_86;
	not.b32 	%r42, %r16;
	add.s32 	%r43, %r38, %r42;
	sub.s32 	%r22, %r43, %r399;
	and.b32  	%r44, %r22, 768;
	setp.eq.s32 	%p22, %r44, 768;
	mov.u32 	%r403, %r16;
	@%p22 bra 	$L__BB19_83;
	add.s32 	%r401, %r16, %r399;
	shr.u32 	%r45, %r22, 8;
	add.s32 	%r46, %r45, 1;
	and.b32  	%r47, %r46, 3;
	neg.s32 	%r400, %r47;
	mov.u32 	%r403, %r16;
$L__BB19_82:
	.pragma "nounroll";
	mul.wide.u32 	%rd166, %r401, 16;
	add.s64 	%rd163, %rd105, %rd166;
	// begin inline asm
	ld.global.nc.u64 %rd162, [%rd163];
	// end inline asm
	add.s64 	%rd165, %rd163, 8;
	// begin inline asm
	ld.global.nc.u64 %rd164, [%rd165];
	// end inline asm
	cvt.u16.u64 	%rs118, %rd162;
	and.b16  	%rs119, %rs118, 255;
	and.b16  	%rs120, %rs311, 255;
	setp.eq.s16 	%p23, %rs120, 0;
	setp.eq.s16 	%p24, %rs119, 0;
	min.s64 	%rd167, %rd164, %rd329;
	selp.b16 	%rs121, %rs311, 1, %p24;
	selp.b16 	%rs311, %rs118, %rs121, %p23;
	selp.b64 	%rd168, %rd329, %rd167, %p24;
	selp.b64 	%rd329, %rd164, %rd168, %p23;
	add.s32 	%r403, %r403, 256;
	add.s32 	%r401, %r401, 256;
	add.s32 	%r400, %r400, 1;
	setp.ne.s32 	%p25, %r400, 0;
	@%p25 bra 	$L__BB19_82;
$L__BB19_83:
	setp.lt.u32 	%p26, %r22, 768;
	@%p26 bra 	$L__BB19_86;
	cvt.u64.u32 	%rd169, %r403;
	cvt.u64.u32 	%rd170, %r399;
	add.s64 	%rd171, %rd169, %rd170;
	shl.b64 	%rd172, %rd171, 4;
	add.s64 	%rd173, %rd172, %rd105;
	add.s64 	%rd350, %rd173, 12296;
	add.s32 	%r404, %r403, %r399;
$L__BB19_85:
	mul.wide.u32 	%rd190, %r404, 16;
	add.s64 	%rd175, %rd105, %rd190;
	// begin inline asm
	ld.global.nc.u64 %rd174, [%rd175];
	// end inline asm
	add.s64 	%rd177, %rd175, 8;
	// begin inline asm
	ld.global.nc.u64 %rd176, [%rd177];
	// end inline asm
	cvt.u16.u64 	%rs122, %rd174;
	and.b16  	%rs123, %rs122, 255;
	and.b16  	%rs124, %rs311, 255;
	setp.eq.s16 	%p27, %rs124, 0;
	setp.eq.s16 	%p28, %rs123, 0;
	min.s64 	%rd191, %rd176, %rd329;
	selp.b16 	%rs125, %rs311, 1, %p28;
	selp.b16 	%rs126, %rs122, %rs125, %p27;
	and.b16  	%rs127, %rs126, 255;
	selp.b64 	%rd192, %rd329, %rd191, %p28;
	selp.b64 	%rd193, %rd176, %rd192, %p27;
	add.s64 	%rd179, %rd350, -8200;
	// begin inline asm
	ld.global.nc.u64 %rd178, [%rd179];
	// end inline asm
	add.s64 	%rd181, %rd350, -8192;
	// begin inline asm
	ld.global.nc.u64 %rd180, [%rd181];
	// end inline asm
	cvt.u16.u64 	%rs128, %rd178;
	and.b16  	%rs129, %rs128, 255;
	setp.eq.s16 	%p29, %rs127, 0;
	setp.eq.s16 	%p30, %rs129, 0;
	min.s64 	%rd194, %rd180, %rd193;
	selp.b16 	%rs130, %rs126, 1, %p30;
	selp.b16 	%rs131, %rs128, %rs130, %p29;
	and.b16  	%rs132, %rs131, 255;
	selp.b64 	%rd195, %rd193, %rd194, %p30;
	selp.b64 	%rd196, %rd180, %rd195, %p29;
	add.s64 	%rd183, %rd350, -4104;
	// begin inline asm
	ld.global.nc.u64 %rd182, [%rd183];
	// end inline asm
	add.s64 	%rd185, %rd350, -4096;
	// begin inline asm
	ld.global.nc.u64 %rd184, [%rd185];
	// end inline asm
	cvt.u16.u64 	%rs133, %rd182;
	and.b16  	%rs134, %rs133, 255;
	setp.eq.s16 	%p31, %rs132, 0;
	setp.eq.s16 	%p32, %rs134, 0;
	min.s64 	%rd197, %rd184, %rd196;
	selp.b16 	%rs135, %rs131, 1, %p32;
	selp.b16 	%rs136, %rs133, %rs135, %p31;
	and.b16  	%rs137, %rs136, 255;
	selp.b64 	%rd198, %rd196, %rd197, %p32;
	selp.b64 	%rd199, %rd184, %rd198, %p31;
	add.s64 	%rd187, %rd350, -8;
	// begin inline asm
	ld.global.nc.u64 %rd186, [%rd187];
	// end inline asm
	// begin inline asm
	ld.global.nc.u64 %rd188, [%rd350];
	// end inline asm
	cvt.u16.u64 	%rs138, %rd186;
	and.b16  	%rs139, %rs138, 255;
	setp.eq.s16 	%p33, %rs137, 0;
	setp.eq.s16 	%p34, %rs139, 0;
	min.s64 	%rd200, %rd188, %rd199;
	selp.b16 	%rs140, %rs136, 1, %p34;
	selp.b16 	%rs311, %rs138, %rs140, %p33;
	selp.b64 	%rd201, %rd199, %rd200, %p34;
	selp.b64 	%rd329, %rd188, %rd201, %p33;
	add.s32 	%r403, %r403, 1024;
	add.s64 	%rd350, %rd350, 16384;
	add.s32 	%r404, %r404, 1024;
	setp.lt.s32 	%p35, %r403, %r21;
	@%p35 bra 	$L__BB19_85;
$L__BB19_86:
	// begin inline asm
	mov.u32 %r48, %laneid;
	// end inline asm
	cvt.u32.u16 	%r69, %rs311;
	and.b32  	%r50, %r69, 255;
	mov.b32 	%r66, 1;
	mov.b32 	%r67, 31;
	mov.b32 	%r68, -1;
	// begin inline asm
	shfl.sync.down.b32 %r49, %r50, %r66, %r67, %r68;
	// end inline asm
	// begin inline asm
	shfl.sync.down.b32 %r54, %r55, %r66, %r67, %r68;
	// end inline asm
	mov.b64 	{%r60, %r65}, %rd329;
	// begin inline asm
	shfl.sync.down.b32 %r59, %r60, %r66, %r67, %r68;
	// end inline asm
	// begin inline asm
	shfl.sync.down.b32 %r64, %r65, %r66, %r67, %r68;
	// end inline asm
	mov.b64 	%rd83, {%r59, %r64};
	cvt.u16.u32 	%rs65, %r49;
	setp.gt.s32 	%p36, %r48, 30;
	@%p36 bra 	$L__BB19_90;
	and.b16  	%rs141, %rs311, 255;
	setp.eq.s16 	%p37, %rs141, 0;
	and.b16  	%rs142, %rs65, 255;
	setp.eq.s16 	%p38, %rs142, 0;
	or.pred  	%p39, %p37, %p38;
	@%p39 bra 	$L__BB19_89;
	min.s64 	%rd329, %rd83, %rd329;
	mov.b16 	%rs311, 1;
	bra.uni 	$L__BB19_90;
$L__BB19_89:
	setp.eq.s16 	%p40, %rs141, 0;
	selp.b16 	%rs311, %rs65, %rs311, %p40;
	selp.b64 	%rd329, %rd83, %rd329, %p40;
$L__BB19_90:
	cvt.u32.u16 	%r90, %rs311;
	and.b32  	%r71, %r90, 255;
	mov.b32 	%r87, 2;
	mov.b32 	%r88, 31;
	mov.b32 	%r89, -1;
	// begin inline asm
	shfl.sync.down.b32 %r70, %r71, %r87, %r88, %r89;
	// end inline asm
	// begin inline asm
	shfl.sync.down.b32 %r75, %r76, %r87, %r88, %r89;
	// end inline asm
	mov.b64 	{%r81, %r86}, %rd329;
	// begin inline asm
	shfl.sync.down.b32 %r80, %r81, %r87, %r88, %r89;
	// end inline asm
	// begin inline asm
	shfl.sync.down.b32 %r85, %r86, %r87, %r88, %r89;
	// end inline asm
	mov.b64 	%rd87, {%r80, %r85};
	cvt.u16.u32 	%rs68, %r70;
	setp.gt.s32 	%p41, %r48, 29;
	@%p41 bra 	$L__BB19_94;
	and.b16  	%rs145, %rs311, 255;
	setp.eq.s16 	%p42, %rs145, 0;
	and.b16  	%rs146, %rs68, 255;
	setp.eq.s16 	%p43, %rs146, 0;
	or.pred  	%p44, %p42, %p43;
	@%p44 bra 	$L__BB19_93;
	min.s64 	%rd329, %rd87, %rd329;
	mov.b16 	%rs311, 1;
	bra.uni 	$L__BB19_94;
$L__BB19_93:
	setp.eq.s16 	%p45, %rs145, 0;
	selp.b16 	%rs311, %rs68, %rs311, %p45;
	selp.b64 	%rd329, %rd87, %rd329, %p45;
$L__BB19_94:
	cvt.u32.u16 	%r111, %rs311;
	and.b32  	%r92, %r111, 255;
	mov.b32 	%r108, 4;
	mov.b32 	%r109, 31;
	mov.b32 	%r110, -1;
	// begin inline asm
	shfl.sync.down.b32 %r91, %r92, %r108, %r109, %r110;
	// end inline asm
	// begin inline asm
	shfl.sync.down.b32 %r96, %r97, %r108, %r109, %r110;
	// end inline asm
	mov.b64 	{%r102, %r107}, %rd329;
	// begin inline asm
	shfl.sync.down.b32 %r101, %r102, %r108, %r109, %r110;
	// end inline asm
	// begin inline asm
	shfl.sync.down.b32 %r106, %r107, %r108, %r109, %r110;
	// end inline asm
	mov.b64 	%rd91, {%r101, %r106};
	cvt.u16.u32 	%rs71, %r91;
	setp.gt.s32 	%p46, %r48, 27;
	@%p46 bra 	$L__BB19_98;
	and.b16  	%rs149, %rs311, 255;
	setp.eq.s16 	%p47, %rs149, 0;
	and.b16  	%rs150, %rs71, 255;
	setp.eq.s16 	%p48, %rs150, 0;
	or.pred  	%p49, %p47, %p48;
	@%p49 bra 	$L__BB19_97;
	min.s64 	%rd329, %rd91, %rd329;
	mov.b16 	%rs311, 1;
	bra.uni 	$L__BB19_98;
$L__BB19_97:
	setp.eq.s16 	%p50, %rs149, 0;
	selp.b16 	%rs311, %rs71, %rs311, %p50;
	selp.b64 	%rd329, %rd91, %rd329, %p50;
$L__BB19_98:
	cvt.u32.u16 	%r132, %rs311;
	and.b32  	%r113, %r132, 255;
	mov.b32 	%r129, 8;
	mov.b32 	%r130, 31;
	mov.b32 	%r131, -1;
	// begin inline asm
	shfl.sync.down.b32 %r112, %r113, %r129, %r130, %r131;
	// end inline asm
	// begin inline asm
	shfl.sync.down.b32 %r117, %r118, %r129, %r130, %r131;
	// end inline asm
	mov.b64 	{%r123, %r128}, %rd329;
	// begin inline asm
	shfl.sync.down.b32 %r122, %r123, %r129, %r130, %r131;
	// end inline asm
	// begin inline asm
	shfl.sync.down.b32 %r127, %r128, %r129, %r130, %r131;
	// end inline asm
	mov.b64 	%rd95, {%r122, %r127};
	cvt.u16.u32 	%rs74, %r112;
	setp.gt.s32 	%p51, %r48, 23;
	@%p51 bra 	$L__BB19_102;
	and.b16  	%rs153, %rs311, 255;
	setp.eq.s16 	%p52, %rs153, 0;
	and.b16  	%rs154, %rs74, 255;
	setp.eq.s16 	%p53, %rs154, 0;
	or.pred  	%p54, %p52, %p53;
	@%p54 bra 	$L__BB19_101;
	min.s64 	%rd329, %rd95, %rd329;
	mov.b16 	%rs311, 1;
	bra.uni 	$L__BB19_102;
$L__BB19_101:
	setp.eq.s16 	%p55, %rs153, 0;
	selp.b16 	%rs311, %rs74, %rs311, %p55;
	selp.b64 	%rd329, %rd95, %rd329, %p55;
$L__BB19_102:
	cvt.u32.u16 	%r153, %rs311;
	and.b32  	%r134, %r153, 255;
	mov.b32 	%r150, 16;
	mov.b32 	%r151, 31;
	mov.b32 	%r152, -1;
	// begin inline asm
	shfl.sync.down.b32 %r133, %r134, %r150, %r151, %r152;
	// end inline asm
	// begin inline asm
	shfl.sync.down.b32 %r138, %r139, %r150, %r151, %r152;
	// end inline asm
	mov.b64 	{%r144, %r149}, %rd329;
	// begin inline asm
	shfl.sync.down.b32 %r143, %r144, %r150, %r151, %r152;
	// end inline asm
	// begin inline asm
	shfl.sync.down.b32 %r148, %r149, %r150, %r151, %r152;
	// end inline asm
	mov.b64 	%rd99, {%r143, %r148};
	cvt.u16.u32 	%rs77, %r133;
	setp.gt.s32 	%p56, %r48, 15;
	@%p56 bra 	$L__BB19_106;
	and.b16  	%rs157, %rs311, 255;
	setp.eq.s16 	%p57, %rs157, 0;
	and.b16  	%rs158, %rs77, 255;
	setp.eq.s16 	%p58, %rs158, 0;
	or.pred  	%p59, %p57, %p58;
	@%p59 bra 	$L__BB19_105;
	min.s64 	%rd329, %rd99, %rd329;
	mov.b16 	%rs311, 1;
	bra.uni 	$L__BB19_106;
$L__BB19_105:
	setp.eq.s16 	%p60, %rs157, 0;
	selp.b16 	%rs311, %rs77, %rs311, %p60;
	selp.b64 	%rd329, %rd99, %rd329, %p60;
$L__BB19_106:
	setp.ne.s32 	%p61, %r48, 0;
	@%p61 bra 	$L__BB19_108;
	shr.u32 	%r154, %r16, 1;
	and.b32  	%r155, %r154, 496;
	mov.u32 	%r156, _ZZN3cub18CUB_300001_SM_10006detail6reduce28DeviceReduceSingleTileKernelINS2_10policy_hubIN4cuda3std3__45tupleIJblEEEjN6thrust24THRUST_300001_SM_1000_NS8cuda_cub9__find_if7functorIS9_EEE10Policy1000EPS9_SI_iSF_S9_S9_NS7_10__identityEEEvT0_T1_T2_T3_T4_T6_E12temp_storage;
	add.s32 	%r157, %r156, %r155;
	st.shared.u8 	[%r157+8], %rs311;
	st.shared.u64 	[%r157+16], %rd329;
$L__BB19_108:
	bar.sync 	0;
	setp.ne.s32 	%p62, %r16, 0;
	@%p62 bra 	$L__BB19_110;
	ld.shared.u8 	%rs161, [_ZZN3cub18CUB_300001_SM_10006detail6reduce28DeviceReduceSingleTileKernelINS2_10policy_hubIN4cuda3std3__45tupleIJblEEEjN6thrust24THRUST_300001_SM_1000_NS8cuda_cub9__find_if7functorIS9_EEE10Policy1000EPS9_SI_iSF_S9_S9_NS7_10__identityEEEvT0_T1_T2_T3_T4_T6_E12temp_storage+24];
	ld.shared.u64 	%rd202, [_ZZN3cub18CUB_300001_SM_10006detail6reduce28DeviceReduceSingleTileKernelINS2_10policy_hubIN4cuda3std3__45tupleIJblEEEjN6thrust24THRUST_300001_SM_1000_NS8cuda_cub9__find_if7functorIS9_EEE10Policy1000EPS9_SI_iSF_S9_S9_NS7_10__identityEEEvT0_T1_T2_T3_T4_T6_E12temp_storage+32];
	and.b16  	%rs162, %rs311, 255;
	setp.eq.s16 	%p63, %rs162, 0;
	setp.eq.s16 	%p64, %rs161, 0;
	min.s64 	%rd203, %rd202, %rd329;
	selp.b16 	%rs163, %rs311, 1, %p64;
	selp.b16 	%rs164, %rs161, %rs163, %p63;
	and.b16  	%rs165, %rs164, 255;
	selp.b64 	%rd204, %rd329, %rd203, %p64;
	selp.b64 	%rd205, %rd202, %rd204, %p63;
	ld.shared.u8 	%rs166, [_ZZN3cub18CUB_300001_SM_10006detail6reduce28DeviceReduceSingleTileKernelINS2_10policy_hubIN4cuda3std3__45tupleIJblEEEjN6thrust24THRUST_300001_SM_1000_NS8cuda_cub9__find_if7functorIS9_EEE10Policy1000EPS9_SI_iSF_S9_S9_NS7_10__identityEEEvT0_T1_T2_T3_T4_T6_E12temp_storage+40];
	ld.shared.u64 	%rd206, [_ZZN3cub18CUB_300001_SM_10006detail6reduce28DeviceReduceSingleTileKernelINS2_10policy_hubIN4cuda3std3__45tupleIJblEEEjN6thrust24THRUST_300001_SM_1000_NS8cuda_cub9__find_if7functorIS9_EEE10Policy1000EPS9_SI_iSF_S9_S9_NS7_10__identityEEEvT0_T1_T2_T3_T4_T6_E12temp_storage+48];
	setp.eq.s16 	%p65, %rs165, 0;
	setp.eq.s16 	%p66, %rs166, 0;
	min.s64 	%rd207, %rd206, %rd205;
	selp.b16 	%rs167, %rs164, 1, %p66;
	selp.b16 	%rs168, %rs166, %rs167, %p65;
	and.b16  	%rs169, %rs168, 255;
	selp.b64 	%rd208, %rd205, %rd207, %p66;
	selp.b64 	%rd209, %rd206, %rd208, %p65;
	ld.shared.u8 	%rs170, [_ZZN3cub18CUB_300001_SM_10006detail6reduce28DeviceReduceSingleTileKernelINS2_10policy_hubIN4cuda3std3__45tupleIJblEEEjN6thrust24THRUST_300001_SM_1000_NS8cuda_cub9__find_if7functorIS9_EEE10Policy1000EPS9_SI_iSF_S9_S9_NS7_10__identityEEEvT0_T1_T2_T3_T4_T6_E12temp_storage+56];
	ld.shared.u64 	%rd210, [_ZZN3cub18CUB_300001_SM_10006detail6reduce28DeviceReduceSingleTileKernelINS2_10policy_hubIN4cuda3std3__45tupleIJblEEEjN6thrust24THRUST_300001_SM_1000_NS8cuda_cub9__find_if7functorIS9_EEE10Policy1000EPS9_SI_iSF_S9_S9_NS7_10__identityEEEvT0_T1_T2_T3_T4_T6_E12temp_storage+64];
	setp.eq.s16 	%p67, %rs169, 0;
	setp.eq.s16 	%p68, %rs170, 0;
	min.s64 	%rd211, %rd210, %rd209;
	selp.b16 	%rs171, %rs168, 1, %p68;
	selp.b16 	%rs172, %rs170, %rs171, %p67;
	and.b16  	%rs173, %rs172, 255;
	selp.b64 	%rd212, %rd209, %rd211, %p68;
	selp.b64 	%rd213, %rd210, %rd212, %p67;
	ld.shared.u8 	%rs174, [_ZZN3cub18CUB_300001_SM_10006detail6reduce28DeviceReduceSingleTileKernelINS2_10policy_hubIN4cuda3std3__45tupleIJblEEEjN6thrust24THRUST_300001_SM_1000_NS8cuda_cub9__find_if7functorIS9_EEE10Policy1000EPS9_SI_iSF_S9_S9_NS7_10__identityEEEvT0_T1_T2_T3_T4_T6_E12temp_storage+72];
	ld.shared.u64 	%rd214, [_ZZN3cub18CUB_300001_SM_10006detail6reduce28DeviceReduceSingleTileKernelINS2_10policy_hubIN4cuda3std3__45tupleIJblEEEjN6thrust24THRUST_300001_SM_1000_NS8cuda_cub9__find_if7functorIS9_EEE10Policy1000EPS9_SI_iSF_S9_S9_NS7_10__identityEEEvT0_T1_T2_T3_T4_T6_E12temp_storage+80];
	setp.eq.s16 	%p69, %rs173, 0;
	setp.eq.s16 	%p70, %rs174, 0;
	min.s64 	%rd215, %rd214, %rd213;
	selp.b16 	%rs175, %rs172, 1, %p70;
	selp.b16 	%rs176, %rs174, %rs175, %p69;
	and.b16  	%rs177, %rs176, 255;
	selp.b64 	%rd216, %rd213, %rd215, %p70;
	selp.b64 	%rd217, %rd214, %rd216, %p69;
	ld.shared.u8 	%rs178, [_ZZN3cub18CUB_300001_SM_10006detail6reduce28DeviceReduceSingleTileKernelINS2_10policy_hubIN4cuda3std3__45tupleIJblEEEjN6thrust24THRUST_300001_SM_1000_NS8cuda_cub9__find_if7functorIS9_EEE10Policy1000EPS9_SI_iSF_S9_S9_NS7_10__identityEEEvT0_T1_T2_T3_T4_T6_E12temp_storage+88];
	ld.shared.u64 	%rd218, [_ZZN3cub18CUB_300001_SM_10006detail6reduce28DeviceReduceSingleTileKernelINS2_10policy_hubIN4cuda3std3__45tupleIJblEEEjN6thrust24THRUST_300001_SM_1000_NS8cuda_cub9__find_if7functorIS9_EEE10Policy1000EPS9_SI_iSF_S9_S9_NS7_10__identityEEEvT0_T1_T2_T3_T4_T6_E12temp_storage+96];
	setp.eq.s16 	%p71, %rs177, 0;
	setp.eq.s16 	%p72, %rs178, 0;
	min.s64 	%rd219, %rd218, %rd217;
	selp.b16 	%rs179, %rs176, 1, %p72;
	selp.b16 	%rs180, %rs178, %rs179, %p71;
	and.b16  	%rs181, %rs180, 255;
	selp.b64 	%rd220, %rd217, %rd219, %p72;
	selp.b64 	%rd221, %rd218, %rd220, %p71;
	ld.shared.u8 	%rs182, [_ZZN3cub18CUB_300001_SM_10006detail6reduce28DeviceReduceSingleTileKernelINS2_10policy_hubIN4cuda3std3__45tupleIJblEEEjN6thrust24THRUST_300001_SM_1000_NS8cuda_cub9__find_if7functorIS9_EEE10Policy1000EPS9_SI_iSF_S9_S9_NS7_10__identityEEEvT0_T1_T2_T3_T4_T6_E12temp_storage+104];
	ld.shared.u64 	%rd222, [_ZZN3cub18CUB_300001_SM_10006detail6reduce28DeviceReduceSingleTileKernelINS2_10policy_hubIN4cuda3std3__45tupleIJblEEEjN6thrust24THRUST_300001_SM_1000_NS8cuda_cub9__find_if7functorIS9_EEE10Policy1000EPS9_SI_iSF_S9_S9_NS7_10__identityEEEvT0_T1_T2_T3_T4_T6_E12temp_storage+112];
	setp.eq.s16 	%p73, %rs181, 0;
	setp.eq.s16 	%p74, %rs182, 0;
	min.s64 	%rd223, %rd222, %rd221;
	selp.b16 	%rs183, %rs180, 1, %p74;
	selp.b16 	%rs184, %rs182, %rs183, %p73;
	and.b16  	%rs185, %rs184, 255;
	selp.b64 	%rd224, %rd221, %rd223, %p74;
	selp.b64 	%rd225, %rd222, %rd224, %p73;
	ld.shared.u8 	%rs186, [_ZZN3cub18CUB_300001_SM_10006detail6reduce28DeviceReduceSingleTileKernelINS2_10policy_hubIN4cuda3std3__45tupleIJblEEEjN6thrust24THRUST_300001_SM_1000_NS8cuda_cub9__find_if7functorIS9_EEE10Policy1000EPS9_SI_iSF_S9_S9_NS7_10__identityEEEvT0_T1_T2_T3_T4_T6_E12temp_storage+120];
	ld.shared.u64 	%rd226, [_ZZN3cub18CUB_300001_SM_10006detail6reduce28DeviceReduceSingleTileKernelINS2_10policy_hubIN4cuda3std3__45tupleIJblEEEjN6thrust24THRUST_300001_SM_1000_NS8cuda_cub9__find_if7functorIS9_EEE10Policy1000EPS9_SI_iSF_S9_S9_NS7_10__identityEEEvT0_T1_T2_T3_T4_T6_E12temp_storage+128];
	setp.eq.s16 	%p75, %rs185, 0;
	setp.eq.s16 	%p76, %rs186, 0;
	min.s64 	%rd227, %rd226, %rd225;
	selp.b16 	%rs187, %rs184, 1, %p76;
	selp.b16 	%rs311, %rs186, %rs187, %p75;
	selp.b64 	%rd228, %rd225, %rd227, %p76;
	selp.b64 	%rd329, %rd226, %rd228, %p75;
$L__BB19_110:
	mov.u32 	%r391, %tid.x;
	setp.ne.s32 	%p184, %r391, 0;
	@%p184 bra 	$L__BB19_112;
	setp.eq.s16 	%p185, %rs82, 0;
	and.b16  	%rs302, %rs311, 255;
	setp.eq.s16 	%p186, %rs302, 0;
	min.s64 	%rd319, %rd329, %rd106;
	selp.b16 	%rs303, %rs82, 1, %p186;
	selp.b16 	%rs304, %rs311, %rs303, %p185;
	selp.b64 	%rd320, %rd106, %rd319, %p186;
	selp.b64 	%rd321, %rd329, %rd320, %p185;
	st.global.u8 	[%rd1], %rs304;
	st.global.u64 	[%rd1+8], %rd321;
$L__BB19_112:
	ret;

}
	// .globl	_ZN3cub18CUB_300001_SM_10006detail6reduce28DeviceReduceSingleTileKernelINS2_10policy_hubIN4cuda3std3__45tupleIJblEEEyN6thrust24THRUST_300001_SM_1000_NS8cuda_cub9__find_if7functorIS9_EEE10Policy1000ENSB_12zip_iteratorINS8_IJNSD_26transform_input_iterator_tIbNSC_6detail35transform_pair_of_input_iterators_tIbNSB_6detail15normal_iteratorINSB_10device_ptrIKfEEEESR_NS7_8equal_toIfEEEENS7_10__not_fn_tINS7_10__identityEEEEENSB_17counting_iteratorIlNSB_11use_defaultES10_S10_EEEEEEEPS9_ySF_S9_S9_SW_EEvT0_T1_T2_T3_T4_T6_
.visible .entry _ZN3cub18CUB_300001_SM_10006detail6reduce28DeviceReduceSingleTileKernelINS2_10policy_hubIN4cuda3std3__45tupleIJblEEEyN6thrust24THRUST_300001_SM_1000_NS8cuda_cub9__find_if7functorIS9_EEE10Policy1000ENSB_12zip_iteratorINS8_IJNSD_26transform_input_iterator_tIbNSC_6detail35transform_pair_of_input_iterators_tIbNSB_6detail15normal_iteratorINSB_10device_ptrIKfEEEESR_NS7_8equal_toIfEEEENS7_10__not_fn_tINS7_10__identityEEEEENSB_17counting_iteratorIlNSB_11use_defaultES10_S10_EEEEEEEPS9_ySF_S9_S9_SW_EEvT0_T1_T2_T3_T4_T6_(
	.param .align 8 .b8 _ZN3cub18CUB_300001_SM_10006detail6reduce28DeviceReduceSingleTileKernelINS2_10policy_hubIN4cuda3std3__45tupleIJblEEEyN6thrust24THRUST_300001_SM_1000_NS8cuda_cub9__find_if7functorIS9_EEE10Policy1000ENSB_12zip_iteratorINS8_IJNSD_26transform_input_iterator_tIbNSC_6detail35transform_pair_of_input_iterators_tIbNSB_6detail15normal_iteratorINSB_10device_ptrIKfEEEESR_NS7_8equal_toIfEEEENS7_10__not_fn_tINS7_10__identityEEEEENSB_17counting_iteratorIlNSB_11use_defaultES10_S10_EEEEEEEPS9_ySF_S9_S9_SW_EEvT0_T1_T2_T3_T4_T6__param_0[40],
	.param .u64 .ptr .align 1 _ZN3cub18CUB_300001_SM_10006detail6reduce28DeviceReduceSingleTileKernelINS2_10policy_hubIN4cuda3std3__45tupleIJblEEEyN6thrust24THRUST_300001_SM_1000_NS8cuda_cub9__find_if7functorIS9_EEE10Policy1000ENSB_12zip_iteratorINS8_IJNSD_26transform_input_iterator_tIbNSC_6detail35transform_pair_of_input_iterators_tIbNSB_6detail15normal_iteratorINSB_10device_ptrIKfEEEESR_NS7_8equal_toIfEEEENS7_10__not_fn_tINS7_10__identityEEEEENSB_17counting_iteratorIlNSB_11use_defaultES10_S10_EEEEEEEPS9_ySF_S9_S9_SW_EEvT0_T1_T2_T3_T4_T6__param_1,
	.param .u64 _ZN3cub18CUB_300001_SM_10006detail6reduce28DeviceReduceSingleTileKernelINS2_10policy_hubIN4cuda3std3__45tupleIJblEEEyN6thrust24THRUST_300001_SM_1000_NS8cuda_cub9__find_if7functorIS9_EEE10Policy1000ENSB_12zip_iteratorINS8_IJNSD_26transform_input_iterator_tIbNSC_6detail35transform_pair_of_input_iterators_tIbNSB_6detail15normal_iteratorINSB_10device_ptrIKfEEEESR_NS7_8equal_toIfEEEENS7_10__not_fn_tINS7_10__identityEEEEENSB_17counting_iteratorIlNSB_11use_defaultES10_S10_EEEEEEEPS9_ySF_S9_S9_SW_EEvT0_T1_T2_T3_T4_T6__param_2,
	.param .align 1 .b8 _ZN3cub18CUB_300001_SM_10006detail6reduce28DeviceReduceSingleTileKernelINS2_10policy_hubIN4cuda3std3__45tupleIJblEEEyN6thrust24THRUST_300001_SM_1000_NS8cuda_cub9__find_if7functorIS9_EEE10Policy1000ENSB_12zip_iteratorINS8_IJNSD_26transform_input_iterator_tIbNSC_6detail35transform_pair_of_input_iterators_tIbNSB_6detail15normal_iteratorINSB_10device_ptrIKfEEEESR_NS7_8equal_toIfEEEENS7_10__not_fn_tINS7_10__identityEEEEENSB_17counting_iteratorIlNSB_11use_defaultES10_S10_EEEEEEEPS9_ySF_S9_S9_SW_EEvT0_T1_T2_T3_T4_T6__param_3[1],
	.param .align 8 .b8 _ZN3cub18CUB_300001_SM_10006detail6reduce28DeviceReduceSingleTileKernelINS2_10policy_hubIN4cuda3std3__45tupleIJblEEEyN6thrust24THRUST_300001_SM_1000_NS8cuda_cub9__find_if7functorIS9_EEE10Policy1000ENSB_12zip_iteratorINS8_IJNSD_26transform_input_iterator_tIbNSC_6detail35transform_pair_of_input_iterators_tIbNSB_6detail15normal_iteratorINSB_10device_ptrIKfEEEESR_NS7_8equal_toIfEEEENS7_10__not_fn_tINS7_10__identityEEEEENSB_17counting_iteratorIlNSB_11use_defaultES10_S10_EEEEEEEPS9_ySF_S9_S9_SW_EEvT0_T1_T2_T3_T4_T6__param_4[16],
	.param .align 1 .b8 _ZN3cub18CUB_300001_SM_10006detail6reduce28DeviceReduceSingleTileKernelINS2_10policy_hubIN4cuda3std3__45tupleIJblEEEyN6thrust24THRUST_300001_SM_1000_NS8cuda_cub9__find_if7functorIS9_EEE10Policy1000ENSB_12zip_iteratorINS8_IJNSD_26transform_input_iterator_tIbNSC_6detail35transform_pair_of_input_iterators_tIbNSB_6detail15normal_iteratorINSB_10device_ptrIKfEEEESR_NS7_8equal_toIfEEEENS7_10__not_fn_tINS7_10__identityEEEEENSB_17counting_iteratorIlNSB_11use_defaultES10_S10_EEEEEEEPS9_ySF_S9_S9_SW_EEvT0_T1_T2_T3_T4_T6__param_5[1]
)
.maxntid 256
.minnctapersm 1
{
	.reg .pred 	%p<331>;
	.reg .b16 	%rs<424>;
	.reg .b32 	%r<434>;
	.reg .b32 	%f<81>;
	.reg .b64 	%rd<450>;
	// demoted variable
	.shared .align 8 .b8 _ZZN3cub18CUB_300001_SM_10006detail6reduce28DeviceReduceSingleTileKernelINS2_10policy_hubIN4cuda3std3__45tupleIJblEEEyN6thrust24THRUST_300001_SM_1000_NS8cuda_cub9__find_if7functorIS9_EEE10Policy1000ENSB_12zip_iteratorINS8_IJNSD_26transform_input_iterator_tIbNSC_6detail35transform_pair_of_input_iterators_tIbNSB_6detail15normal_iteratorINSB_10device_ptrIKfEEEESR_NS7_8equal_toIfEEEENS7_10__not_fn_tINS7_10__identityEEEEENSB_17counting_iteratorIlNSB_11use_defaultES10_S10_EEEEEEEPS9_ySF_S9_S9_SW_EEvT0_T1_T2_T3_T4_T6_E12temp_storage[152];
	ld.param.u64 	%rd125, [_ZN3cub18CUB_300001_SM_10006detail6reduce28DeviceReduceSingleTileKernelINS2_10policy_hubIN4cuda3std3__45tupleIJblEEEyN6thrust24THRUST_300001_SM_1000_NS8cuda_cub9__find_if7functorIS9_EEE10Policy1000ENSB_12zip_iteratorINS8_IJNSD_26transform_input_iterator_tIbNSC_6detail35transform_pair_of_input_iterators_tIbNSB_6detail15normal_iteratorINSB_10device_ptrIKfEEEESR_NS7_8equal_toIfEEEENS7_10__not_fn_tINS7_10__identityEEEEENSB_17counting_iteratorIlNSB_11use_defaultES10_S10_EEEEEEEPS9_ySF_S9_S9_SW_EEvT0_T1_T2_T3_T4_T6__param_4+8];
	ld.param.u64 	%rd123, [_ZN3cub18CUB_300001_SM_10006detail6reduce28DeviceReduceSingleTileKernelINS2_10policy_hubIN4cuda3std3__45tupleIJblEEEyN6thrust24THRUST_300001_SM_1000_NS8cuda_cub9__find_if7functorIS9_EEE10Policy1000ENSB_12zip_iteratorINS8_IJNSD_26transform_input_iterator_tIbNSC_6detail35transform_pair_of_input_iterators_tIbNSB_6detail15normal_iteratorINSB_10device_ptrIKfEEEESR_NS7_8equal_toIfEEEENS7_10__not_fn_tINS7_10__identityEEEEENSB_17counting_iteratorIlNSB_11use_defaultES10_S10_EEEEEEEPS9_ySF_S9_S9_SW_EEvT0_T1_T2_T3_T4_T6__param_0+32];
	ld.param.u64 	%rd122, [_ZN3cub18CUB_300001_SM_10006detail6reduce28DeviceReduceSingleTileKernelINS2_10policy_hubIN4cuda3std3__45tupleIJblEEEyN6thrust24THRUST_300001_SM_1000_NS8cuda_cub9__find_if7functorIS9_EEE10Policy1000ENSB_12zip_iteratorINS8_IJNSD_26transform_input_iterator_tIbNSC_6detail35transform_pair_of_input_iterators_tIbNSB_6detail15normal_iteratorINSB_10device_ptrIKfEEEESR_NS7_8equal_toIfEEEENS7_10__not_fn_tINS7_10__identityEEEEENSB_17counting_iteratorIlNSB_11use_defaultES10_S10_EEEEEEEPS9_ySF_S9_S9_SW_EEvT0_T1_T2_T3_T4_T6__param_0+8];
	ld.param.u64 	%rd121, [_ZN3cub18CUB_300001_SM_10006detail6reduce28DeviceReduceSingleTileKernelINS2_10policy_hubIN4cuda3std3__45tupleIJblEEEyN6thrust24THRUST_300001_SM_1000_NS8cuda_cub9__find_if7functorIS9_EEE10Policy1000ENSB_12zip_iteratorINS8_IJNSD_26transform_input_iterator_tIbNSC_6detail35transform_pair_of_input_iterators_tIbNSB_6detail15normal_iteratorINSB_10device_ptrIKfEEEESR_NS7_8equal_toIfEEEENS7_10__not_fn_tINS7_10__identityEEEEENSB_17counting_iteratorIlNSB_11use_defaultES10_S10_EEEEEEEPS9_ySF_S9_S9_SW_EEvT0_T1_T2_T3_T4_T6__param_0];
	ld.param.u64 	%rd126, [_ZN3cub18CUB_300001_SM_10006detail6reduce28DeviceReduceSingleTileKernelINS2_10policy_hubIN4cuda3std3__45tupleIJblEEEyN6thrust24THRUST_300001_SM_1000_NS8cuda_cub9__find_if7functorIS9_EEE10Policy1000ENSB_12zip_iteratorINS8_IJNSD_26transform_input_iterator_tIbNSC_6detail35transform_pair_of_input_iterators_tIbNSB_6detail15normal_iteratorINSB_10device_ptrIKfEEEESR_NS7_8equal_toIfEEEENS7_10__not_fn_tINS7_10__identityEEEEENSB_17counting_iteratorIlNSB_11use_defaultES10_S10_EEEEEEEPS9_ySF_S9_S9_SW_EEvT0_T1_T2_T3_T4_T6__param_1];
	ld.param.u64 	%rd124, [_ZN3cub18CUB_300001_SM_10006detail6reduce28DeviceReduceSingleTileKernelINS2_10policy_hubIN4cuda3std3__45tupleIJblEEEyN6thrust24THRUST_300001_SM_1000_NS8cuda_cub9__find_if7functorIS9_EEE10Policy1000ENSB_12zip_iteratorINS8_IJNSD_26transform_input_iterator_tIbNSC_6detail35transform_pair_of_input_iterators_tIbNSB_6detail15normal_iteratorINSB_10device_ptrIKfEEEESR_NS7_8equal_toIfEEEENS7_10__not_fn_tINS7_10__identityEEEEENSB_17counting_iteratorIlNSB_11use_defaultES10_S10_EEEEEEEPS9_ySF_S9_S9_SW_EEvT0_T1_T2_T3_T4_T6__param_2];
	ld.param.u8 	%rs110, [_ZN3cub18CUB_300001_SM_10006detail6reduce28DeviceReduceSingleTileKernelINS2_10policy_hubIN4cuda3std3__45tupleIJblEEEyN6thrust24THRUST_300001_SM_1000_NS8cuda_cub9__find_if7functorIS9_EEE10Policy1000ENSB_12zip_iteratorINS8_IJNSD_26transform_input_iterator_tIbNSC_6detail35transform_pair_of_input_iterators_tIbNSB_6detail15normal_iteratorINSB_10device_ptrIKfEEEESR_NS7_8equal_toIfEEEENS7_10__not_fn_tINS7_10__identityEEEEENSB_17counting_iteratorIlNSB_11use_defaultES10_S10_EEEEEEEPS9_ySF_S9_S9_SW_EEvT0_T1_T2_T3_T4_T6__param_4];
	cvta.to.global.u64 	%rd1, %rd126;
	setp.ne.s64 	%p1, %rd124, 0;
	@%p1 bra 	$L__BB20_3;
	mov.u32 	%r422, %tid.x;
	setp.ne.s32 	%p330, %r422, 0;
	@%p330 bra 	$L__BB20_126;
	st.global.u8 	[%rd1], %rs110;
	st.global.u64 	[%rd1+8], %rd125;
	bra.uni 	$L__BB20_126;
$L__BB20_3:
	cvta.to.global.u64 	%rd2, %rd121;
	cvta.to.global.u64 	%rd3, %rd122;
	setp.gt.u64 	%p2, %rd124, 1023;
	@%p2 bra 	$L__BB20_80;
	cvt.u32.u64 	%r1, %rd124;
	mov.u32 	%r2, %tid.x;
	setp.ge.u32 	%p151, %r2, %r1;
	mov.b16 	%rs391, 0;
	mov.b64 	%rd415, 0;
	mov.u32 	%r426, %r2;
	@%p151 bra 	$L__BB20_6;
	cvt.u64.u32 	%rd272, %r2;
	mul.wide.u32 	%rd273, %r2, 4;
	add.s64 	%rd274, %rd2, %rd273;
	add.s64 	%rd275, %rd3, %rd273;
	add.s64 	%rd415, %rd123, %rd272;
	ld.global.f32 	%f49, [%rd274];
	ld.global.f32 	%f50, [%rd275];
	setp.neu.f32 	%p152, %f49, %f50;
	selp.u16 	%rs391, 1, 0, %p152;
	add.s32 	%r426, %r2, 256;
$L__BB20_6:
	setp.ge.u32 	%p153, %r426, %r1;
	@%p153 bra 	$L__BB20_18;
	not.b32 	%r184, %r426;
	add.s32 	%r5, %r184, %r1;
	shr.u32 	%r185, %r5, 8;
	add.s32 	%r6, %r185, 1;
	and.b32  	%r7, %r6, 7;
	setp.lt.u32 	%p154, %r5, 1792;
	@%p154 bra 	$L__BB20_10;
	and.b32  	%r186, %r6, 33554424;
	neg.s32 	%r424, %r186;
$L__BB20_9:
	.pragma "nounroll";
	cvt.u64.u32 	%rd277, %r426;
	mul.wide.u32 	%rd278, %r426, 4;
	add.s64 	%rd279, %rd2, %rd278;
	add.s64 	%rd280, %rd3, %rd278;
	add.s64 	%rd281, %rd123, %rd277;
	ld.global.f32 	%f51, [%rd279];
	ld.global.f32 	%f52, [%rd280];
	setp.neu.f32 	%p155, %f51, %f52;
	selp.u16 	%rs232, 1, 0, %p155;
	and.b16  	%rs233, %rs391, 255;
	setp.ne.s16 	%p157, %rs233, 0;
	and.pred  	%p158, %p157, %p155;
	min.s64 	%rd282, %rd281, %rd415;
	setp.eq.s16 	%p159, %rs233, 0;
	selp.b64 	%rd283, %rd281, %rd415, %p159;
	selp.b16 	%rs234, %rs232, %rs391, %p159;
	selp.b64 	%rd284, %rd282, %rd283, %p158;
	selp.b16 	%rs235, 1, %rs234, %p158;
	and.b16  	%rs236, %rs235, 255;
	add.s64 	%rd285, %rd281, 256;
	ld.global.f32 	%f53, [%rd279+1024];
	ld.global.f32 	%f54, [%rd280+1024];
	setp.neu.f32 	%p160, %f53, %f54;
	selp.u16 	%rs237, 1, 0, %p160;
	setp.ne.s16 	%p162, %rs236, 0;
	and.pred  	%p163, %p162, %p160;
	min.s64 	%rd286, %rd285, %rd284;
	setp.eq.s16 	%p164, %rs236, 0;
	selp.b64 	%rd287, %rd285, %rd284, %p164;
	selp.b16 	%rs238, %rs237, %rs235, %p164;
	selp.b64 	%rd288, %rd286, %rd287, %p163;
	selp.b16 	%rs239, 1, %rs238, %p163;
	and.b16  	%rs240, %rs239, 255;
	add.s64 	%rd289, %rd281, 512;
	ld.global.f32 	%f55, [%rd279+2048];
	ld.global.f32 	%f56, [%rd280+2048];
	setp.neu.f32 	%p165, %f55, %f56;
	selp.u16 	%rs241, 1, 0, %p165;
	setp.ne.s16 	%p167, %rs240, 0;
	and.pred  	%p168, %p167, %p165;
	min.s64 	%rd290, %rd289, %rd288;
	setp.eq.s16 	%p169, %rs240, 0;
	selp.b64 	%rd291, %rd289, %rd288, %p169;
	selp.b16 	%rs242, %rs241, %rs239, %p169;
	selp.b64 	%rd292, %rd290, %rd291, %p168;
	selp.b16 	%rs243, 1, %rs242, %p168;
	and.b16  	%rs244, %rs243, 255;
	add.s64 	%rd293, %rd281, 768;
	ld.global.f32 	%f57, [%rd279+3072];
	ld.global.f32 	%f58, [%rd280+3072];
	setp.neu.f32 	%p170, %f57, %f58;
	selp.u16 	%rs245, 1, 0, %p170;
	setp.ne.s16 	%p172, %rs244, 0;
	and.pred  	%p173, %p172, %p170;
	min.s64 	%rd294, %rd293, %rd292;
	setp.eq.s16 	%p174, %rs244, 0;
	selp.b64 	%rd295, %rd293, %rd292, %p174;
	selp.b16 	%rs246, %rs245, %rs243, %p174;
	selp.b64 	%rd296, %rd294, %rd295, %p173;
	selp.b16 	%rs247, 1, %rs246, %p173;
	and.b16  	%rs248, %rs247, 255;
	add.s64 	%rd297, %rd281, 1024;
	ld.global.f32 	%f59, [%rd279+4096];
	ld.global.f32 	%f60, [%rd280+4096];
	setp.neu.f32 	%p175, %f59, %f60;
	selp.u16 	%rs249, 1, 0, %p175;
	setp.ne.s16 	%p177, %rs248, 0;
	and.pred  	%p178, %p177, %p175;
	min.s64 	%rd298, %rd297, %rd296;
	setp.eq.s16 	%p179, %rs248, 0;
	selp.b64 	%rd299, %rd297, %rd296, %p179;
	selp.b16 	%rs250, %rs249, %rs247, %p179;
	selp.b64 	%rd300, %rd298, %rd299, %p178;
	selp.b16 	%rs251, 1, %rs250, %p178;
	and.b16  	%rs252, %rs251, 255;
	add.s64 	%rd301, %rd281, 1280;
	ld.global.f32 	%f61, [%rd279+5120];
	ld.global.f32 	%f62, [%rd280+5120];
	setp.neu.f32 	%p180, %f61, %f62;
	selp.u16 	%rs253, 1, 0, %p180;
	setp.ne.s16 	%p182, %rs252, 0;
	and.pred  	%p183, %p182, %p180;
	min.s64 	%rd302, %rd301, %rd300;
	setp.eq.s16 	%p184, %rs252, 0;
	selp.b64 	%rd303, %rd301, %rd300, %p184;
	selp.b16 	%rs254, %rs253, %rs251, %p184;
	selp.b64 	%rd304, %rd302, %rd303, %p183;
	selp.b16 	%rs255, 1, %rs254, %p183;
	and.b16  	%rs256, %rs255, 255;
	add.s64 	%rd305, %rd281, 1536;
	ld.global.f32 	%f63, [%rd279+6144];
	ld.global.f32 	%f64, [%rd280+6144];
	setp.neu.f32 	%p185, %f63, %f64;
	selp.u16 	%rs257, 1, 0, %p185;
	setp.ne.s16 	%p187, %rs256, 0;
	and.pred  	%p188, %p187, %p185;
	min.s64 	%rd306, %rd305, %rd304;
	setp.eq.s16 	%p189, %rs256, 0;
	selp.b64 	%rd307, %rd305, %rd304, %p189;
	selp.b16 	%rs258, %rs257, %rs255, %p189;
	selp.b64 	%rd308, %rd306, %rd307, %p188;
	selp.b16 	%rs259, 1, %rs258, %p188;
	and.b16  	%rs260, %rs259, 255;
	add.s64 	%rd309, %rd281, 1792;
	ld.global.f32 	%f65, [%rd279+7168];
	ld.global.f32 	%f66, [%rd280+7168];
	setp.neu.f32 	%p190, %f65, %f66;
	selp.u16 	%rs261, 1, 0, %p190;
	setp.ne.s16 	%p192, %rs260, 0;
	and.pred  	%p193, %p192, %p190;
	min.s64 	%rd310, %rd309, %rd308;
	setp.eq.s16 	%p194, %rs260, 0;
	selp.b64 	%rd311, %rd309, %rd308, %p194;
	selp.b16 	%rs262, %rs261, %rs259, %p194;
	selp.b64 	%rd415, %rd310, %rd311, %p193;
	selp.b16 	%rs391, 1, %rs262, %p193;
	add.s32 	%r426, %r426, 2048;
	add.s32 	%r424, %r424, 8;
	setp.ne.s32 	%p195, %r424, 0;
	@%p195 bra 	$L__BB20_9;
$L__BB20_10:
	setp.eq.s32 	%p196, %r7, 0;
	@%p196 bra 	$L__BB20_18;
	setp.lt.u32 	%p197, %r7, 4;
	@%p197 bra 	$L__BB20_13;
	cvt.u64.u32 	%rd313, %r426;
	mul.wide.u32 	%rd314, %r426, 4;
	add.s64 	%rd315, %rd2, %rd314;
	add.s64 	%rd316, %rd3, %rd314;
	add.s64 	%rd317, %rd123, %rd313;
	ld.global.f32 	%f67, [%rd315];
	ld.global.f32 	%f68, [%rd316];
	setp.neu.f32 	%p198, %f67, %f68;
	selp.u16 	%rs264, 1, 0, %p198;
	and.b16  	%rs265, %rs391, 255;
	setp.ne.s16 	%p200, %rs265, 0;
	and.pred  	%p201, %p200, %p198;
	min.s64 	%rd318, %rd317, %rd415;
	setp.eq.s16 	%p202, %rs265, 0;
	selp.b64 	%rd319, %rd317, %rd415, %p202;
	selp.b16 	%rs266, %rs264, %rs391, %p202;
	selp.b64 	%rd320, %rd318, %rd319, %p201;
	selp.b16 	%rs267, 1, %rs266, %p201;
	and.b16  	%rs268, %rs267, 255;
	add.s32 	%r187, %r426, 256;
	cvt.u64.u32 	%rd321, %r187;
	add.s64 	%rd322, %rd123, %rd321;
	ld.global.f32 	%f69, [%rd315+1024];
	ld.global.f32 	%f70, [%rd316+1024];
	setp.neu.f32 	%p203, %f69, %f70;
	selp.u16 	%rs269, 1, 0, %p203;
	setp.ne.s16 	%p205, %rs268, 0;
	and.pred  	%p206, %p205, %p203;
	min.s64 	%rd323, %rd322, %rd320;
	setp.eq.s16 	%p207, %rs268, 0;
	selp.b64 	%rd324, %rd322, %rd320, %p207;
	selp.b16 	%rs270, %rs269, %rs267, %p207;
	selp.b64 	%rd325, %rd323, %rd324, %p206;
	selp.b16 	%rs271, 1, %rs270, %p206;
	and.b16  	%rs272, %rs271, 255;
	add.s32 	%r188, %r426, 512;
	cvt.u64.u32 	%rd326, %r188;
	add.s64 	%rd327, %rd123, %rd326;
	ld.global.f32 	%f71, [%rd315+2048];
	ld.global.f32 	%f72, [%rd316+2048];
	setp.neu.f32 	%p208, %f71, %f72;
	selp.u16 	%rs273, 1, 0, %p208;
	setp.ne.s16 	%p210, %rs272, 0;
	and.pred  	%p211, %p210, %p208;
	min.s64 	%rd328, %rd327, %rd325;
	setp.eq.s16 	%p212, %rs272, 0;
	selp.b64 	%rd329, %rd327, %rd325, %p212;
	selp.b16 	%rs274, %rs273, %rs271, %p212;
	selp.b64 	%rd330, %rd328, %rd329, %p211;
	selp.b16 	%rs275, 1, %rs274, %p211;
	and.b16  	%rs276, %rs275, 255;
	add.s32 	%r189, %r426, 768;
	cvt.u64.u32 	%rd331, %r189;
	add.s64 	%rd332, %rd123, %rd331;
	ld.global.f32 	%f73, [%rd315+3072];
	ld.global.f32 	%f74, [%rd316+3072];
	setp.neu.f32 	%p213, %f73, %f74;
	selp.u16 	%rs277, 1, 0, %p213;
	setp.ne.s16 	%p215, %rs276, 0;
	and.pred  	%p216, %p215, %p213;
	min.s64 	%rd333, %rd332, %rd330;
	setp.eq.s16 	%p217, %rs276, 0;
	selp.b64 	%rd334, %rd332, %rd330, %p217;
	selp.b16 	%rs278, %rs277, %rs275, %p217;
	selp.b64 	%rd415, %rd333, %rd334, %p216;
	selp.b16 	%rs391, 1, %rs278, %p216;
	add.s32 	%r426, %r426, 1024;
$L__BB20_13:
	and.b32  	%r190, %r6, 3;
	setp.eq.s32 	%p218, %r190, 0;
	@%p218 bra 	$L__BB20_18;
	setp.eq.s32 	%p219, %r190, 1;
	@%p219 bra 	$L__BB20_16;
	cvt.u64.u32 	%rd336, %r426;
	mul.wide.u32 	%rd337, %r426, 4;
	add.s64 	%rd338, %rd2, %rd337;
	add.s64 	%rd339, %rd3, %rd337;
	add.s64 	%rd340, %rd123, %rd336;
	ld.global.f32 	%f75, [%rd338];
	ld.global.f32 	%f76, [%rd339];
	setp.neu.f32 	%p220, %f75, %f76;
	selp.u16 	%rs280, 1, 0, %p220;
	and.b16  	%rs281, %rs391, 255;
	setp.ne.s16 	%p222, %rs281, 0;
	and.pred  	%p223, %p222, %p220;
	min.s64 	%rd341, %rd340, %rd415;
	setp.eq.s16 	%p224, %rs281, 0;
	selp.b64 	%rd342, %rd340, %rd415, %p224;
	selp.b16 	%rs282, %rs280, %rs391, %p224;
	selp.b64 	%rd343, %rd341, %rd342, %p223;
	selp.b16 	%rs283, 1, %rs282, %p223;
	and.b16  	%rs284, %rs283, 255;
	add.s32 	%r191, %r426, 256;
	cvt.u64.u32 	%rd344, %r191;
	add.s64 	%rd345, %rd123, %rd344;
	ld.global.f32 	%f77, [%rd338+1024];
	ld.global.f32 	%f78, [%rd339+1024];
	setp.neu.f32 	%p225, %f77, %f78;
	selp.u16 	%rs285, 1, 0, %p225;
	setp.ne.s16 	%p227, %rs284, 0;
	and.pred  	%p228, %p227, %p225;
	min.s64 	%rd346, %rd345, %rd343;
	setp.eq.s16 	%p229, %rs284, 0;
	selp.b64 	%rd347, %rd345, %rd343, %p229;
	selp.b16 	%rs286, %rs285, %rs283, %p229;
	selp.b64 	%rd415, %rd346, %rd347, %p228;
	selp.b16 	%rs391, 1, %rs286, %p228;
	add.s32 	%r426, %r426, 512;
$L__BB20_16:
	and.b32  	%r192, %r5, 256;
	setp.ne.s32 	%p230, %r192, 0;
	@%p230 bra 	$L__BB20_18;
	cvt.u64.u32 	%rd348, %r426;
	mul.wide.u32 	%rd349, %r426, 4;
	add.s64 	%rd350, %rd2, %rd349;
	add.s64 	%rd351, %rd3, %rd349;
	add.s64 	%rd352, %rd123, %rd348;
	ld.global.f32 	%f79, [%rd350];
	ld.global.f32 	%f80, [%rd351];
	setp.neu.f32 	%p231, %f79, %f80;
	selp.u16 	%rs287, 1, 0, %p231;
	and.b16  	%rs288, %rs391, 255;
	setp.ne.s16 	%p233, %rs288, 0;
	and.pred  	%p234, %p233, %p231;
	min.s64 	%rd353, %rd352, %rd415;
	setp.eq.s16 	%p235, %rs288, 0;
	selp.b64 	%rd354, %rd352, %rd415, %p235;
	selp.b16 	%rs289, %rs287, %rs391, %p235;
	selp.b64 	%rd415, %rd353, %rd354, %p234;
	selp.b16 	%rs391, 1, %rs289, %p234;
$L__BB20_18:
	setp.lt.u64 	%p236, %rd124, 256;
	@%p236 bra 	$L__BB20_43;
	// begin inline asm
	mov.u32 %r311, %laneid;
	// end inline asm
	cvt.u32.u16 	%r332, %rs391;
	and.b32  	%r313, %r332, 255;
	mov.b32 	%r329, 1;
	mov.b32 	%r330, 31;
	mov.b32 	%r331, -1;
	// begin inline asm
	shfl.sync.down.b32 %r312, %r313, %r329, %r330, %r331;
	// end inline asm
	// begin inline asm
	shfl.sync.down.b32 %r317, %r318, %r329, %r330, %r331;
	// end inline asm
	mov.b64 	{%r323, %r328}, %rd415;
	// begin inline asm
	shfl.sync.down.b32 %r322, %r323, %r329, %r330, %r331;
	// end inline asm
	// begin inline asm
	shfl.sync.down.b32 %r327, %r328, %r329, %r330, %r331;
	// end inline asm
	mov.b64 	%rd19, {%r322, %r327};
	cvt.u16.u32 	%rs15, %r312;
	setp.gt.s32 	%p286, %r311, 30;
	@%p286 bra 	$L__BB20_23;
	and.b16  	%rs331, %rs391, 255;
	setp.eq.s16 	%p287, %rs331, 0;
	and.b16  	%rs332, %rs15, 255;
	setp.eq.s16 	%p288, %rs332, 0;
	or.pred  	%p289, %p287, %p288;
	@%p289 bra 	$L__BB20_22;
	min.s64 	%rd415, %rd19, %rd415;
	mov.b16 	%rs391, 1;
	bra.uni 	$L__BB20_23;
$L__BB20_22:
	setp.eq.s16 	%p290, %rs331, 0;
	selp.b64 	%rd415, %rd19, %rd415, %p290;
	selp.b16 	%rs391, %rs15, %rs391, %p290;
$L__BB20_23:
	cvt.u32.u16 	%r353, %rs391;
	and.b32  	%r334, %r353, 255;
	mov.b32 	%r350, 2;
	mov.b32 	%r351, 31;
	mov.b32 	%r352, -1;
	// begin inline asm
	shfl.sync.down.b32 %r333, %r334, %r350, %r351, %r352;
	// end inline asm
	// begin inline asm
	shfl.sync.down.b32 %r338, %r339, %r350, %r351, %r352;
	// end inline asm
	mov.b64 	{%r344, %r349}, %rd415;
	// begin inline asm
	shfl.sync.down.b32 %r343, %r344, %r350, %r351, %r352;
	// end inline asm
	// begin inline asm
	shfl.sync.down.b32 %r348, %r349, %r350, %r351, %r352;
	// end inline asm
	mov.b64 	%rd23, {%r343, %r348};
	cvt.u16.u32 	%rs18, %r333;
	setp.gt.s32 	%p291, %r311, 29;
	@%p291 bra 	$L__BB20_27;
	and.b16  	%rs335, %rs391, 255;
	setp.eq.s16 	%p292, %rs335, 0;
	and.b16  	%rs336, %rs18, 255;
	setp.eq.s16 	%p293, %rs336, 0;
	or.pred  	%p294, %p292, %p293;
	@%p294 bra 	$L__BB20_26;
	min.s64 	%rd415, %rd23, %rd415;
	mov.b16 	%rs391, 1;
	bra.uni 	$L__BB20_27;
$L__BB20_26:
	setp.eq.s16 	%p295, %rs335, 0;
	selp.b16 	%rs391, %rs18, %rs391, %p295;
	selp.b64 	%rd415, %rd23, %rd415, %p295;
$L__BB20_27:
	cvt.u32.u16 	%r374, %rs391;
	and.b32  	%r355, %r374, 255;
	mov.b32 	%r371, 4;
	mov.b32 	%r372, 31;
	mov.b32 	%r373, -1;
	// begin inline asm
	shfl.sync.down.b32 %r354, %r355, %r371, %r372, %r373;
	// end inline asm
	// begin inline asm
	shfl.sync.down.b32 %r359, %r360, %r371, %r372, %r373;
	// end inline asm
	mov.b64 	{%r365, %r370}, %rd415;
	// begin inline asm
	shfl.sync.down.b32 %r364, %r365, %r371, %r372, %r373;
	// end inline asm
	// begin inline asm
	shfl.sync.down.b32 %r369, %r370, %r371, %r372, %r373;
	// end inline asm
	mov.b64 	%rd27, {%r364, %r369};
	cvt.u16.u32 	%rs21, %r354;
	setp.gt.s32 	%p296, %r311, 27;
	@%p296 bra 	$L__BB20_31;
	and.b16  	%rs339, %rs391, 255;
	setp.eq.s16 	%p297, %rs339, 0;
	and.b16  	%rs340, %rs21, 255;
	setp.eq.s16 	%p298, %rs340, 0;
	or.pred  	%p299, %p297, %p298;
	@%p299 bra 	$L__BB20_30;
	min.s64 	%rd415, %rd27, %rd415;
	mov.b16 	%rs391, 1;
	bra.uni 	$L__BB20_31;
$L__BB20_30:
	setp.eq.s16 	%p300, %rs339, 0;
	selp.b16 	%rs391, %rs21, %rs391, %p300;
	selp.b64 	%rd415, %rd27, %rd415, %p300;
$L__BB20_31:
	cvt.u32.u16 	%r395, %rs391;
	and.b32  	%r376, %r395, 255;
	mov.b32 	%r392, 8;
	mov.b32 	%r393, 31;
	mov.b32 	%r394, -1;
	// begin inline asm
	shfl.sync.down.b32 %r375, %r376, %r392, %r393, %r394;
	// end inline asm
	// begin inline asm
	shfl.sync.down.b32 %r380, %r381, %r392, %r393, %r394;
	// end inline asm
	mov.b64 	{%r386, %r391}, %rd415;
	// begin inline asm
	shfl.sync.down.b32 %r385, %r386, %r392, %r393, %r394;
	// end inline asm
	// begin inline asm
	shfl.sync.down.b32 %r390, %r391, %r392, %r393, %r394;
	// end inline asm
	mov.b64 	%rd31, {%r385, %r390};
	cvt.u16.u32 	%rs24, %r375;
	setp.gt.s32 	%p301, %r311, 23;
	@%p301 bra 	$L__BB20_35;
	and.b16  	%rs343, %rs391, 255;
	setp.eq.s16 	%p302, %rs343, 0;
	and.b16  	%rs344, %rs24, 255;
	setp.eq.s16 	%p303, %rs344, 0;
	or.pred  	%p304, %p302, %p303;
	@%p304 bra 	$L__BB20_34;
	min.s64 	%rd415, %rd31, %rd415;
	mov.b16 	%rs391, 1;
	bra.uni 	$L__BB20_35;
$L__BB20_34:
	setp.eq.s16 	%p305, %rs343, 0;
	selp.b16 	%rs391, %rs24, %rs391, %p305;
	selp.b64 	%rd415, %rd31, %rd415, %p305;
$L__BB20_35:
	cvt.u32.u16 	%r416, %rs391;
	and.b32  	%r397, %r416, 255;
	mov.b32 	%r413, 16;
	mov.b32 	%r414, 31;
	mov.b32 	%r415, -1;
	// begin inline asm
	shfl.sync.down.b32 %r396, %r397, %r413, %r414, %r415;
	// end inline asm
	// begin inline asm
	shfl.sync.down.b32 %r401, %r402, %r413, %r414, %r415;
	// end inline asm
	mov.b64 	{%r407, %r412}, %rd415;
	// begin inline asm
	shfl.sync.down.b32 %r406, %r407, %r413, %r414, %r415;
	// end inline asm
	// begin inline asm
	shfl.sync.down.b32 %r411, %r412, %r413, %r414, %r415;
	// end inline asm
	mov.b64 	%rd35, {%r406, %r411};
	cvt.u16.u32 	%rs27, %r396;
	setp.gt.s32 	%p306, %r311, 15;
	@%p306 bra 	$L__BB20_39;
	and.b16  	%rs347, %rs391, 255;
	setp.eq.s16 	%p307, %rs347, 0;
	and.b16  	%rs348, %rs27, 255;
	setp.eq.s16 	%p308, %rs348, 0;
	or.pred  	%p309, %p307, %p308;
	@%p309 bra 	$L__BB20_38;
	min.s64 	%rd415, %rd35, %rd415;
	mov.b16 	%rs391, 1;
	bra.uni 	$L__BB20_39;
$L__BB20_38:
	setp.eq.s16 	%p310, %rs347, 0;
	selp.b16 	%rs391, %rs27, %rs391, %p310;
	selp.b64 	%rd415, %rd35, %rd415, %p310;
$L__BB20_39:
	setp.ne.s32 	%p311, %r311, 0;
	@%p311 bra 	$L__BB20_41;
	shr.u32 	%r417, %r2, 1;
	and.b32  	%r418, %r417, 496;
	mov.u32 	%r419, _ZZN3cub18CUB_300001_SM_10006detail6reduce28DeviceReduceSingleTileKernelINS2_10policy_hubIN4cuda3std3__45tupleIJblEEEyN6thrust24THRUST_300001_SM_1000_NS8cuda_cub9__find_if7functorIS9_EEE10Policy1000ENSB_12zip_iteratorINS8_IJNSD_26transform_input_iterator_tIbNSC_6detail35transform_pair_of_input_iterators_tIbNSB_6detail15normal_iteratorINSB_10device_ptrIKfEEEESR_NS7_8equal_toIfEEEENS7_10__not_fn_tINS7_10__identityEEEEENSB_17counting_iteratorIlNSB_11use_defaultES10_S10_EEEEEEEPS9_ySF_S9_S9_SW_EEvT0_T1_T2_T3_T4_T6_E12temp_storage;
	add.s32 	%r420, %r419, %r418;
	st.shared.u8 	[%r420+8], %rs391;
	st.shared.u64 	[%r420+16], %rd415;
$L__BB20_41:
	bar.sync 	0;
	setp.ne.s32 	%p312, %r2, 0;
	@%p312 bra 	$L__BB20_124;
	ld.shared.u8 	%rs351, [_ZZN3cub18CUB_300001_SM_10006detail6reduce28DeviceReduceSingleTileKernelINS2_10policy_hubIN4cuda3std3__45tupleIJblEEEyN6thrust24THRUST_300001_SM_1000_NS8cuda_cub9__find_if7functorIS9_EEE10Policy1000ENSB_12zip_iteratorINS8_IJNSD_26transform_input_iterator_tIbNSC_6detail35transform_pair_of_input_iterators_tIbNSB_6detail15normal_iteratorINSB_10device_ptrIKfEEEESR_NS7_8equal_toIfEEEENS7_10__not_fn_tINS7_10__identityEEEEENSB_17counting_iteratorIlNSB_11use_defaultES10_S10_EEEEEEEPS9_ySF_S9_S9_SW_EEvT0_T1_T2_T3_T4_T6_E12temp_storage+24];
	ld.shared.u64 	%rd376, [_ZZN3cub18CUB_300001_SM_10006detail6reduce28DeviceReduceSingleTileKernelINS2_10policy_hubIN4cuda3std3__45tupleIJblEEEyN6thrust24THRUST_300001_SM_1000_NS8cuda_cub9__find_if7functorIS9_EEE10Policy1000ENSB_12zip_iteratorINS8_IJNSD_26transform_input_iterator_tIbNSC_6detail35transform_pair_of_input_iterators_tIbNSB_6detail15normal_iteratorINSB_10device_ptrIKfEEEESR_NS7_8equal_toIfEEEENS7_10__not_fn_tINS7_10__identityEEEEENSB_17counting_iteratorIlNSB_11use_defaultES10_S10_EEEEEEEPS9_ySF_S9_S9_SW_EEvT0_T1_T2_T3_T4_T6_E12temp_storage+32];
	and.b16  	%rs352, %rs391, 255;
	setp.eq.s16 	%p313, %rs352, 0;
	setp.eq.s16 	%p314, %rs351, 0;
	min.s64 	%rd377, %rd376, %rd415;
	selp.b16 	%rs353, %rs391, 1, %p314;
	selp.b16 	%rs354, %rs351, %rs353, %p313;
	and.b16  	%rs355, %rs354, 255;
	selp.b64 	%rd378, %rd415, %rd377, %p314;
	selp.b64 	%rd379, %rd376, %rd378, %p313;
	ld.shared.u8 	%rs356, [_ZZN3cub18CUB_300001_SM_10006detail6reduce28DeviceReduceSingleTileKernelINS2_10policy_hubIN4cuda3std3__45tupleIJblEEEyN6thrust24THRUST_300001_SM_1000_NS8cuda_cub9__find_if7functorIS9_EEE10Policy1000ENSB_12zip_iteratorINS8_IJNSD_26transform_input_iterator_tIbNSC_6detail35transform_pair_of_input_iterators_tIbNSB_6detail15normal_iteratorINSB_10device_ptrIKfEEEESR_NS7_8equal_toIfEEEENS7_10__not_fn_tINS7_10__identityEEEEENSB_17counting_iteratorIlNSB_11use_defaultES10_S10_EEEEEEEPS9_ySF_S9_S9_SW_EEvT0_T1_T2_T3_T4_T6_E12temp_storage+40];
	ld.shared.u64 	%rd380, [_ZZN3cub18CUB_300001_SM_10006detail6reduce28DeviceReduceSingleTileKernelINS2_10policy_hubIN4cuda3std3__45tupleIJblEEEyN6thrust24THRUST_300001_SM_1000_NS8cuda_cub9__find_if7functorIS9_EEE10Policy1000ENSB_12zip_iteratorINS8_IJNSD_26transform_input_iterator_tIbNSC_6detail35transform_pair_of_input_iterators_tIbNSB_6detail15normal_iteratorINSB_10device_ptrIKfEEEESR_NS7_8equal_toIfEEEENS7_10__not_fn_tINS7_10__identityEEEEENSB_17counting_iteratorIlNSB_11use_defaultES10_S10_EEEEEEEPS9_ySF_S9_S9_SW_EEvT0_T1_T2_T3_T4_T6_E12temp_storage+48];
	setp.eq.s16 	%p315, %rs355, 0;
	setp.eq.s16 	%p316, %rs356, 0;
	min.s64 	%rd381, %rd380, %rd379;
	selp.b16 	%rs357, %rs354, 1, %p316;
	selp.b16 	%rs358, %rs356, %rs357, %p315;
	and.b16  	%rs359, %rs358, 255;
	selp.b64 	%rd382, %rd379, %rd381, %p316;
	selp.b64 	%rd383, %rd380, %rd382, %p315;
	ld.shared.u8 	%rs360, [_ZZN3cub18CUB_300001_SM_10006detail6reduce28DeviceReduceSingleTileKernelINS2_10policy_hubIN4cuda3std3__45tupleIJblEEEyN6thrust24THRUST_300001_SM_1000_NS8cuda_cub9__find_if7functorIS9_EEE10Policy1000ENSB_12zip_iteratorINS8_IJNSD_26transform_input_iterator_tIbNSC_6detail35transform_pair_of_input_iterators_tIbNSB_6detail15normal_iteratorINSB_10device_ptrIKfEEEESR_NS7_8equal_toIfEEEENS7_10__not_fn_tINS7_10__identityEEEEENSB_17counting_iteratorIlNSB_11use_defaultES10_S10_EEEEEEEPS9_ySF_S9_S9_SW_EEvT0_T1_T2_T3_T4_T6_E12temp_storage+56];
	ld.shared.u64 	%rd384, [_ZZN3cub18CUB_300001_SM_10006detail6reduce28DeviceReduceSingleTileKernelINS2_10policy_hubIN4cuda3std3__45tupleIJblEEEyN6thrust24THRUST_300001_SM_1000_NS8cuda_cub9__find_if7functorIS9_EEE10Policy1000ENSB_12zip_iteratorINS8_IJNSD_26transform_input_iterator_tIbNSC_6detail35transform_pair_of_input_iterators_tIbNSB_6detail15normal_iteratorINSB_10device_ptrIKfEEEESR_NS7_8equal_toIfEEEENS7_10__not_fn_tINS7_10__identityEEEEENSB_17counting_iteratorIlNSB_11use_defaultES10_S10_EEEEEEEPS9_ySF_S9_S9_SW_EEvT0_T1_T2_T3_T4_T6_E12temp_storage+64];
	setp.eq.s16 	%p317, %rs359, 0;
	setp.eq.s16 	%p318, %rs360, 0;
	min.s64 	%rd385, %rd384, %rd383;
	selp.b16 	%rs361, %rs358, 1, %p318;
	selp.b16 	%rs362, %rs360, %rs361, %p317;
	and.b16  	%rs363, %rs362, 255;
	selp.b64 	%rd386, %rd383, %rd385, %p318;
	selp.b64 	%rd387, %rd384, %rd386, %p317;
	ld.shared.u8 	%rs364, [_ZZN3cub18CUB_300001_SM_10006detail6reduce28DeviceReduceSingleTileKernelINS2_10policy_hubIN4cuda3std3__45tupleIJblEEEyN6thrust24THRUST_300001_SM_1000_NS8cuda_cub9__find_if7functorIS9_EEE10Policy1000ENSB_12zip_iteratorINS8_IJNSD_26transform_input_iterator_tIbNSC_6detail35transform_pair_of_input_iterators_tIbNSB_6detail15normal_iteratorINSB_10device_ptrIKfEEEESR_NS7_8equal_toIfEEEENS7_10__not_fn_tINS7_10__identityEEEEENSB_17counting_iteratorIlNSB_11use_defaultES10_S10_EEEEEEEPS9_ySF_S9_S9_SW_EEvT0_T1_T2_T3_T4_T6_E12temp_storage+72];
	ld.shared.u64 	%rd388, [_ZZN3cub18CUB_300001_SM_10006detail6reduce28DeviceReduceSingleTileKernelINS2_10policy_hubIN4cuda3std3__45tupleIJblEEEyN6thrust24THRUST_300001_SM_1000_NS8cuda_cub9__find_if7functorIS9_EEE10Policy1000ENSB_12zip_iteratorINS8_IJNSD_26transform_input_iterator_tIbNSC_6detail35transform_pair_of_input_iterators_tIbNSB_6detail15normal_iteratorINSB_10device_ptrIKfEEEESR_NS7_8equal_toIfEEEENS7_10__not_fn_tINS7_10__identityEEEEENSB_17counting_iteratorIlNSB_11use_defaultES10_S10_EEEEEEEPS9_ySF_S9_S9_SW_EEvT0_T1_T2_T3_T4_T6_E12temp_storage+80];
	setp.eq.s16 	%p319, %rs363, 0;
	setp.eq.s16 	%p320, %rs364, 0;
	min.s64 	%rd389, %rd388, %rd387;
	selp.b16 	%rs365, %rs362, 1, %p320;
	selp.b16 	%rs366, %rs364, %rs365, %p319;
	and.b16  	%rs367, %rs366, 255;
	selp.b64 	%rd390, %rd387, %rd389, %p320;
	selp.b64 	%rd391, %rd388, %rd390, %p319;
	ld.shared.u8 	%rs368, [_ZZN3cub18CUB_300001_SM_10006detail6reduce28DeviceReduceSingleTileKernelINS2_10policy_hubIN4cuda3std3__45tupleIJblEEEyN6thrust24THRUST_300001_SM_1000_NS8cuda_cub9__find_if7functorIS9_EEE10Policy1000ENSB_12zip_iteratorINS8_IJNSD_26transform_input_iterator_tIbNSC_6detail35transform_pair_of_input_iterators_tIbNSB_6detail15normal_iteratorINSB_10device_ptrIKfEEEESR_NS7_8equal_toIfEEEENS7_10__not_fn_tINS7_10__identityEEEEENSB_17counting_iteratorIlNSB_11use_defaultES10_S10_EEEEEEEPS9_ySF_S9_S9_SW_EEvT0_T1_T2_T3_T4_T6_E12temp_storage+88];
	ld.shared.u64 	%rd392, [_ZZN3cub18CUB_300001_SM_10006detail6reduce28DeviceReduceSingleTileKernelINS2_10policy_hubIN4cuda3std3__45tupleIJblEEEyN6thrust24THRUST_300001_SM_1000_NS8cuda_cub9__find_if7functorIS9_EEE10Policy1000ENSB_12zip_iteratorINS8_IJNSD_26transform_input_iterator_tIbNSC_6detail35transform_pair_of_input_iterators_tIbNSB_6detail15normal_iteratorINSB_10device_ptrIKfEEEESR_NS7_8equal_toIfEEEENS7_10__not_fn_tINS7_10__identityEEEEENSB_17counting_iteratorIlNSB_11use_defaultES10_S10_EEEEEEEPS9_ySF_S9_S9_SW_EEvT0_T1_T2_T3_T4_T6_E12temp_storage+96];
	setp.eq.s16 	%p321, %rs367, 0;
	setp.eq.s16 	%p322, %rs368, 0;
	min.s64 	%rd393, %rd392, %rd391;
	selp.b16 	%rs369, %rs366, 1, %p322;
	selp.b16 	%rs370, %rs368, %rs369, %p321;
	and.b16  	%rs371, %rs370, 255;
	selp.b64 	%rd394, %rd391, %rd393, %p322;
	selp.b64 	%rd395, %rd392, %rd394, %p321;
	ld.shared.u8 	%rs372, [_ZZN3cub18CUB_300001_SM_10006detail6reduce28DeviceReduceSingleTileKernelINS2_10policy_hubIN4cuda3std3__45tupleIJblEEEyN6thrust24THRUST_300001_SM_1000_NS8cuda_cub9__find_if7functorIS9_EEE10Policy1000ENSB_12zip_iteratorINS8_IJNSD_26transform_input_iterator_tIbNSC_6detail35transform_pair_of_input_iterators_tIbNSB_6detail15normal_iteratorINSB_10device_ptrIKfEEEESR_NS7_8equal_toIfEEEENS7_10__not_fn_tINS7_10__identityEEEEENSB_17counting_iteratorIlNSB_11use_defaultES10_S10_EEEEEEEPS9_ySF_S9_S9_SW_EEvT0_T1_T2_T3_T4_T6_E12temp_storage+104];
	ld.shared.u64 	%rd396, [_ZZN3cub18CUB_300001_SM_10006detail6reduce28DeviceReduceSingleTileKernelINS2_10policy_hubIN4cuda3std3__45tupleIJblEEEyN6thrust24THRUST_300001_SM_1000_NS8cuda_cub9__find_if7functorIS9_EEE10Policy1000ENSB_12zip_iteratorINS8_IJNSD_26transform_input_iterator_tIbNSC_6detail35transform_pair_of_input_iterators_tIbNSB_6detail15normal_iteratorINSB_10device_ptrIKfEEEESR_NS7_8equal_toIfEEEENS7_10__not_fn_tINS7_10__identityEEEEENSB_17counting_iteratorIlNSB_11use_defaultES10_S10_EEEEEEEPS9_ySF_S9_S9_SW_EEvT0_T1_T2_T3_T4_T6_E12temp_storage+112];
	setp.eq.s16 	%p323, %rs371, 0;
	setp.eq.s16 	%p324, %rs372, 0;
	min.s64 	%rd397, %rd396, %rd395;
	selp.b16 	%rs373, %rs370, 1, %p324;
	selp.b16 	%rs374, %rs372, %rs373, %p323;
	and.b16  	%rs375, %rs374, 255;
	selp.b64 	%rd398, %rd395, %rd397, %p324;
	selp.b64 	%rd399, %rd396, %rd398, %p323;
	ld.shared.u8 	%rs376, [_ZZN3cub18CUB_300001_SM_10006detail6reduce28DeviceReduceSingleTileKernelINS2_10policy_hubIN4cuda3std3__45tupleIJblEEEyN6thrust24THRUST_300001_SM_1000_NS8cuda_cub9__find_if7functorIS9_EEE10Policy1000ENSB_12zip_iteratorINS8_IJNSD_26transform_input_iterator_tIbNSC_6detail35transform_pair_of_input_iterators_tIbNSB_6detail15normal_iteratorINSB_10device_ptrIKfEEEESR_NS7_8equal_toIfEEEENS7_10__not_fn_tINS7_10__identityEEEEENSB_17counting_iteratorIlNSB_11use_defaultES10_S10_EEEEEEEPS9_ySF_S9_S9_SW_EEvT0_T1_T2_T3_T4_T6_E12temp_storage+120];
	ld.shared.u64 	%rd400, [_ZZN3cub18CUB_300001_SM_10006detail6reduce28DeviceReduceSingleTileKernelINS2_10policy_hubIN4cuda3std3__45tupleIJblEEEyN6thrust24THRUST_300001_SM_1000_NS8cuda_cub9__find_if7functorIS9_EEE10Policy1000ENSB_12zip_iteratorINS8_IJNSD_26transform_input_iterator_tIbNSC_6detail35transform_pair_of_input_iterators_tIbNSB_6detail15normal_iteratorINSB_10device_ptrIKfEEEESR_NS7_8equal_toIfEEEENS7_10__not_fn_tINS7_10__identityEEEEENSB_17counting_iteratorIlNSB_11use_defaultES10_S10_EEEEEEEPS9_ySF_S9_S9_SW_EEvT0_T1_T2_T3_T4_T6_E12temp_storage+128];
	setp.eq.s16 	%p325, %rs375, 0;
	setp.eq.s16 	%p326, %rs376, 0;
	min.s64 	%rd401, %rd400, %rd399;
	selp.b16 	%rs377, %rs374, 1, %p326;
	selp.b16 	%rs391, %rs376, %rs377, %p325;
	selp.b64 	%rd402, %rd399, %rd401, %p326;
	selp.b64 	%rd415, %rd400, %rd402, %p325;
	bra.uni 	$L__BB20_124;
$L__BB20_43:
	// begin inline asm
	mov.u32 %r193, %laneid;
	// end inline asm
	and.b32  	%r214, %r2, 992;
	add.s32 	%r215, %r214, 32;
	setp.gt.u32 	%p237, %r215, %r1;
	not.b32 	%r216, %r214;
	add.s32 	%r217, %r1, %r216;
	selp.b32 	%r212, %r217, 31, %p237;
	cvt.u32.u16 	%r218, %rs391;
	and.b32  	%r195, %r218, 255;
	mov.b32 	%r211, 1;
	mov.b32 	%r213, -1;
	// begin inline asm
	shfl.sync.down.b32 %r194, %r195, %r211, %r212, %r213;
	// end inline asm
	// begin inline asm
	shfl.sync.down.b32 %r199, %r200, %r211, %r212, %r213;
	// end inline asm
	mov.b64 	{%r205, %r210}, %rd415;
	// begin inline asm
	shfl.sync.down.b32 %r204, %r205, %r211, %r212, %r213;
	// end inline asm
	// begin inline asm
	shfl.sync.down.b32 %r209, %r210, %r211, %r212, %r213;
	// end inline asm
	mov.b64 	%rd40, {%r204, %r209};
	cvt.u16.u32 	%rs31, %r194;
	setp.ge.s32 	%p238, %r193, %r212;
	@%p238 bra 	$L__BB20_47;
	and.b16  	%rs290, %rs391, 255;
	setp.eq.s16 	%p239, %rs290, 0;
	and.b16  	%rs291, %rs31, 255;
	setp.eq.s16 	%p240, %rs291, 0;
	or.pred  	%p241, %p239, %p240;
	@%p241 bra 	$L__BB20_46;
	min.s64 	%rd415, %rd40, %rd415;
	mov.b16 	%rs391, 1;
	bra.uni 	$L__BB20_47;
$L__BB20_46:
	setp.eq.s16 	%p242, %rs290, 0;
	selp.b16 	%rs391, %rs31, %rs391, %p242;
	selp.b64 	%rd415, %rd40, %rd415, %p242;
$L__BB20_47:
	cvt.u32.u16 	%r239, %rs391;
	and.b32  	%r220, %r239, 255;
	mov.b32 	%r236, 2;
	mov.b32 	%r238, -1;
	// begin inline asm
	shfl.sync.down.b32 %r219, %r220, %r236, %r212, %r238;
	// end inline asm
	// begin inline asm
	shfl.sync.down.b32 %r224, %r225, %r236, %r212, %r238;
	// end inline asm
	mov.b64 	{%r230, %r235}, %rd415;
	// begin inline asm
	shfl.sync.down.b32 %r229, %r230, %r236, %r212, %r238;
	// end inline asm
	// begin inline asm
	shfl.sync.down.b32 %r234, %r235, %r236, %r212, %r238;
	// end inline asm
	mov.b64 	%rd44, {%r229, %r234};
	cvt.u16.u32 	%rs34, %r219;
	add.s32 	%r240, %r193, 2;
	setp.gt.s32 	%p243, %r240, %r212;
	@%p243 bra 	$L__BB20_51;
	and.b16  	%rs294, %rs391, 255;
	setp.eq.s16 	%p244, %rs294, 0;
	and.b16  	%rs295, %rs34, 255;
	setp.eq.s16 	%p245, %rs295, 0;
	or.pred  	%p246, %p244, %p245;
	@%p246 bra 	$L__BB20_50;
	min.s64 	%rd415, %rd44, %rd415;
	mov.b16 	%rs391, 1;
	bra.uni 	$L__BB20_51;
$L__BB20_50:
	setp.eq.s16 	%p247, %rs294, 0;
	selp.b16 	%rs391, %rs34, %rs391, %p247;
	selp.b64 	%rd415, %rd44, %rd415, %p247;
$L__BB20_51:
	cvt.u32.u16 	%r261, %rs391;
	and.b32  	%r242, %r261, 255;
	mov.b32 	%r258, 4;
	mov.b32 	%r260, -1;
	// begin inline asm
	shfl.sync.down.b32 %r241, %r242, %r258, %r212, %r260;
	// end inline asm
	// begin inline asm
	shfl.sync.down.b32 %r246, %r247, %r258, %r212, %r260;
	// end inline asm
	mov.b64 	{%r252, %r257}, %rd415;
	// begin inline asm
	shfl.sync.down.b32 %r251, %r252, %r258, %r212, %r260;
	// end inline asm
	// begin inline asm
	shfl.sync.down.b32 %r256, %r257, %r258, %r212, %r260;
	// end inline asm
	mov.b64 	%rd48, {%r251, %r256};
	cvt.u16.u32 	%rs37, %r241;
	add.s32 	%r262, %r193, 4;
	setp.gt.s32 	%p248, %r262, %r212;
	@%p248 bra 	$L__BB20_55;
	and.b16  	%rs298, %rs391, 255;
	setp.eq.s16 	%p249, %rs298, 0;
	and.b16  	%rs299, %rs37, 255;
	setp.eq.s16 	%p250, %rs299, 0;
	or.pred  	%p251, %p249, %p250;
	@%p251 bra 	$L__BB20_54;
	min.s64 	%rd415, %rd48, %rd415;
	mov.b16 	%rs391, 1;
	bra.uni 	$L__BB20_55;
$L__BB20_54:
	setp.eq.s16 	%p252, %rs298, 0;
	selp.b16 	%rs391, %rs37, %rs391, %p252;
	selp.b64 	%rd415, %rd48, %rd415, %p252;
$L__BB20_55:
	cvt.u32.u16 	%r283, %rs391;
	and.b32  	%r264, %r283, 255;
	mov.b32 	%r280, 8;
	mov.b32 	%r282, -1;
	// begin inline asm
	shfl.sync.down.b32 %r263, %r264, %r280, %r212, %r282;
	// end inline asm
	// begin inline asm
	shfl.sync.down.b32 %r268, %r269, %r280, %r212, %r282;
	// end inline asm
	mov.b64 	{%r274, %r279}, %rd415;
	// begin inline asm
	shfl.sync.down.b32 %r273, %r274, %r280, %r212, %r282;
	// end inline asm
	// begin inline asm
	shfl.sync.down.b32 %r278, %r279, %r280, %r212, %r282;
	// end inline asm
	mov.b64 	%rd52, {%r273, %r278};
	cvt.u16.u32 	%rs40, %r263;
	add.s32 	%r284, %r193, 8;
	setp.gt.s32 	%p253, %r284, %r212;
	@%p253 bra 	$L__BB20_59;
	and.b16  	%rs302, %rs391, 255;
	setp.eq.s16 	%p254, %rs302, 0;
	and.b16  	%rs303, %rs40, 255;
	setp.eq.s16 	%p255, %rs303, 0;
	or.pred  	%p256, %p254, %p255;
	@%p256 bra 	$L__BB20_58;
	min.s64 	%rd415, %rd52, %rd415;
	mov.b16 	%rs391, 1;
	bra.uni 	$L__BB20_59;
$L__BB20_58:
	setp.eq.s16 	%p257, %rs302, 0;
	selp.b16 	%rs391, %rs40, %rs391, %p257;
	selp.b64 	%rd415, %rd52, %rd415, %p257;
$L__BB20_59:
	cvt.u32.u16 	%r305, %rs391;
	and.b32  	%r286, %r305, 255;
	mov.b32 	%r302, 16;
	mov.b32 	%r304, -1;
	// begin inline asm
	shfl.sync.down.b32 %r285, %r286, %r302, %r212, %r304;
	// end inline asm
	// begin inline asm
	shfl.sync.down.b32 %r290, %r291, %r302, %r212, %r304;
	// end inline asm
	mov.b64 	{%r296, %r301}, %rd415;
	// begin inline asm
	shfl.sync.down.b32 %r295, %r296, %r302, %r212, %r304;
	// end inline asm
	// begin inline asm
	shfl.sync.down.b32 %r300, %r301, %r302, %r212, %r304;
	// end inline asm
	mov.b64 	%rd56, {%r295, %r300};
	cvt.u16.u32 	%rs43, %r285;
	add.s32 	%r306, %r193, 16;
	setp.gt.s32 	%p258, %r306, %r212;
	@%p258 bra 	$L__BB20_63;
	and.b16  	%rs306, %rs391, 255;
	setp.eq.s16 	%p259, %rs306, 0;
	and.b16  	%rs307, %rs43, 255;
	setp.eq.s16 	%p260, %rs307, 0;
	or.pred  	%p261, %p259, %p260;
	@%p261 bra 	$L__BB20_62;
	min.s64 	%rd415, %rd56, %rd415;
	mov.b16 	%rs391, 1;
	bra.uni 	$L__BB20_63;
$L__BB20_62:
	setp.eq.s16 	%p262, %rs306, 0;
	selp.b16 	%rs391, %rs43, %rs391, %p262;
	selp.b64 	%rd415, %rd56, %rd415, %p262;
$L__BB20_63:
	setp.ne.s32 	%p263, %r193, 0;
	@%p263 bra 	$L__BB20_65;
	shr.u32 	%r307, %r2, 1;
	and.b32  	%r308, %r307, 496;
	mov.u32 	%r309, _ZZN3cub18CUB_300001_SM_10006detail6reduce28DeviceReduceSingleTileKernelINS2_10policy_hubIN4cuda3std3__45tupleIJblEEEyN6thrust24THRUST_300001_SM_1000_NS8cuda_cub9__find_if7functorIS9_EEE10Policy1000ENSB_12zip_iteratorINS8_IJNSD_26transform_input_iterator_tIbNSC_6detail35transform_pair_of_input_iterators_tIbNSB_6detail15normal_iteratorINSB_10device_ptrIKfEEEESR_NS7_8equal_toIfEEEENS7_10__not_fn_tINS7_10__identityEEEEENSB_17counting_iteratorIlNSB_11use_defaultES10_S10_EEEEEEEPS9_ySF_S9_S9_SW_EEvT0_T1_T2_T3_T4_T6_E12temp_storage;
	add.s32 	%r310, %r309, %r308;
	st.shared.u8 	[%r310+8], %rs391;
	st.shared.u64 	[%r310+16], %rd415;
$L__BB20_65:
	bar.sync 	0;
	setp.ne.s32 	%p264, %r2, 0;
	@%p264 bra 	$L__BB20_124;
	setp.lt.u64 	%p265, %rd124, 33;
	@%p265 bra 	$L__BB20_68;
	ld.shared.u8 	%rs310, [_ZZN3cub18CUB_300001_SM_10006detail6reduce28DeviceReduceSingleTileKernelINS2_10policy_hubIN4cuda3std3__45tupleIJblEEEyN6thrust24THRUST_300001_SM_1000_NS8cuda_cub9__find_if7functorIS9_EEE10Policy1000ENSB_12zip_iteratorINS8_IJNSD_26transform_input_iterator_tIbNSC_6detail35transform_pair_of_input_iterators_tIbNSB_6detail15normal_iteratorINSB_10device_ptrIKfEEEESR_NS7_8equal_toIfEEEENS7_10__not_fn_tINS7_10__identityEEEEENSB_17counting_iteratorIlNSB_11use_defaultES10_S10_EEEEEEEPS9_ySF_S9_S9_SW_EEvT0_T1_T2_T3_T4_T6_E12temp_storage+24];
	ld.shared.u64 	%rd355, [_ZZN3cub18CUB_300001_SM_10006detail6reduce28DeviceReduceSingleTileKernelINS2_10policy_hubIN4cuda3std3__45tupleIJblEEEyN6thrust24THRUST_300001_SM_1000_NS8cuda_cub9__find_if7functorIS9_EEE10Policy1000ENSB_12zip_iteratorINS8_IJNSD_26transform_input_iterator_tIbNSC_6detail35transform_pair_of_input_iterators_tIbNSB_6detail15normal_iteratorINSB_10device_ptrIKfEEEESR_NS7_8equal_toIfEEEENS7_10__not_fn_tINS7_10__identityEEEEENSB_17counting_iteratorIlNSB_11use_defaultES10_S10_EEEEEEEPS9_ySF_S9_S9_SW_EEvT0_T1_T2_T3_T4_T6_E12temp_storage+32];
	and.b16  	%rs311, %rs391, 255;
	setp.eq.s16 	%p266, %rs311, 0;
	setp.eq.s16 	%p267, %rs310, 0;
	min.s64 	%rd356, %rd355, %rd415;
	selp.b16 	%rs312, %rs391, 1, %p267;
	selp.b16 	%rs391, %rs310, %rs312, %p266;
	selp.b64 	%rd357, %rd415, %rd356, %p267;
	selp.b64 	%rd415, %rd355, %rd357, %p266;
$L__BB20_68:
	setp.lt.u64 	%p268, %rd124, 65;
	@%p268 bra 	$L__BB20_70;
	ld.shared.u8 	%rs313, [_ZZN3cub18CUB_300001_SM_10006detail6reduce28DeviceReduceSingleTileKernelINS2_10policy_hubIN4cuda3std3__45tupleIJblEEEyN6thrust24THRUST_300001_SM_1000_NS8cuda_cub9__find_if7functorIS9_EEE10Policy1000ENSB_12zip_iteratorINS8_IJNSD_26transform_input_iterator_tIbNSC_6detail35transform_pair_of_input_iterators_tIbNSB_6detail15normal_iteratorINSB_10device_ptrIKfEEEESR_NS7_8equal_toIfEEEENS7_10__not_fn_tINS7_10__identityEEEEENSB_17counting_iteratorIlNSB_11use_defaultES10_S10_EEEEEEEPS9_ySF_S9_S9_SW_EEvT0_T1_T2_T3_T4_T6_E12temp_storage+40];
	ld.shared.u64 	%rd358, [_ZZN3cub18CUB_300001_SM_10006detail6reduce28DeviceReduceSingleTileKernelINS2_10policy_hubIN4cuda3std3__45tupleIJblEEEyN6thrust24THRUST_300001_SM_1000_NS8cuda_cub9__find_if7functorIS9_EEE10Policy1000ENSB_12zip_iteratorINS8_IJNSD_26transform_input_iterator_tIbNSC_6detail35transform_pair_of_input_iterators_tIbNSB_6detail15normal_iteratorINSB_10device_ptrIKfEEEESR_NS7_8equal_toIfEEEENS7_10__not_fn_tINS7_10__identityEEEEENSB_17counting_iteratorIlNSB_11use_defaultES10_S10_EEEEEEEPS9_ySF_S9_S9_SW_EEvT0_T1_T2_T3_T4_T6_E12temp_storage+48];
	and.b16  	%rs314, %rs391, 255;
	setp.eq.s16 	%p269, %rs314, 0;
	setp.eq.s16 	%p270, %rs313, 0;
	min.s64 	%rd359, %rd358, %rd415;
	selp.b16 	%rs315, %rs391, 1, %p270;
	selp.b16 	%rs391, %rs313, %rs315, %p269;
	selp.b64 	%rd360, %rd415, %rd359, %p270;
	selp.b64 	%rd415, %rd358, %rd360, %p269;
$L__BB20_70:
	setp.lt.u64 	%p271, %rd124, 97;
	@%p271 bra 	$L__BB20_72;
	ld.shared.u8 	%rs316, [_ZZN3cub18CUB_300001_SM_10006detail6reduce28DeviceReduceSingleTileKernelINS2_10policy_hubIN4cuda3std3__45tupleIJblEEEyN6thrust24THRUST_300001_SM_1000_NS8cuda_cub9__find_if7functorIS9_EEE10Policy1000ENSB_12zip_iteratorINS8_IJNSD_26transform_input_iterator_tIbNSC_6detail35transform_pair_of_input_iterators_tIbNSB_6detail15normal_iteratorINSB_10device_ptrIKfEEEESR_NS7_8equal_toIfEEEENS7_10__not_fn_tINS7_10__identityEEEEENSB_17counting_iteratorIlNSB_11use_defaultES10_S10_EEEEEEEPS9_ySF_S9_S9_SW_EEvT0_T1_T2_T3_T4_T6_E12temp_storage+56];
	ld.shared.u64 	%rd361, [_ZZN3cub18CUB_300001_SM_10006detail6reduce28DeviceReduceSingleTileKernelINS2_10policy_hubIN4cuda3std3__45tupleIJblEEEyN6thrust24THRUST_300001_SM_1000_NS8cuda_cub9__find_if7functorIS9_EEE10Policy1000ENSB_12zip_iteratorINS8_IJNSD_26transform_input_iterator_tIbNSC_6detail35transform_pair_of_input_iterators_tIbNSB_6detail15normal_iteratorINSB_10device_ptrIKfEEEESR_NS7_8equal_toIfEEEENS7_10__not_fn_tINS7_10__identityEEEEENSB_17counting_iteratorIlNSB_11use_defaultES10_S10_EEEEEEEPS9_ySF_S9_S9_SW_EEvT0_T1_T2_T3_T4_T6_E12temp_storage+64];
	and.b16  	%rs317, %rs391, 255;
	setp.eq.s16 	%p272, %rs317, 0;
	setp.eq.s16 	%p273, %rs316, 0;
	min.s64 	%rd362, %rd361, %rd415;
	selp.b16 	%rs318, %rs391, 1, %p273;
	selp.b16 	%rs391, %rs316, %rs318, %p272;
	selp.b64 	%rd363, %rd415, %rd362, %p273;
	selp.b64 	%rd415, %rd361, %rd363, %p272;
$L__BB20_72:
	setp.lt.u64 	%p274, %rd124, 129;
	@%p274 bra 	$L__BB20_74;
	ld.shared.u8 	%rs319, [_ZZN3cub18CUB_300001_SM_10006detail6reduce28DeviceReduceSingleTileKernelINS2_10policy_hubIN4cuda3std3__45tupleIJblEEEyN6thrust24THRUST_300001_SM_1000_NS8cuda_cub9__find_if7functorIS9_EEE10Policy1000ENSB_12zip_iteratorINS8_IJNSD_26transform_input_iterator_tIbNSC_6detail35transform_pair_of_input_iterators_tIbNSB_6detail15normal_iteratorINSB_10device_ptrIKfEEEESR_NS7_8equal_toIfEEEENS7_10__not_fn_tINS7_10__identityEEEEENSB_17counting_iteratorIlNSB_11use_defaultES10_S10_EEEEEEEPS9_ySF_S9_S9_SW_EEvT0_T1_T2_T3_T4_T6_E12temp_storage+72];
	ld.shared.u64 	%rd364, [_ZZN3cub18CUB_300001_SM_10006detail6reduce28DeviceReduceSingleTileKernelINS2_10policy_hubIN4cuda3std3__45tupleIJblEEEyN6thrust24THRUST_300001_SM_1000_NS8cuda_cub9__find_if7functorIS9_EEE10Policy1000ENSB_12zip_iteratorINS8_IJNSD_26transform_input_iterator_tIbNSC_6detail35transform_pair_of_input_iterators_tIbNSB_6detail15normal_iteratorINSB_10device_ptrIKfEEEESR_NS7_8equal_toIfEEEENS7_10__not_fn_tINS7_10__identityEEEEENSB_17counting_iteratorIlNSB_11use_defaultES10_S10_EEEEEEEPS9_ySF_S9_S9_SW_EEvT0_T1_T2_T3_T4_T6_E12temp_storage+80];
	and.b16  	%rs320, %rs391, 255;
	setp.eq.s16 	%p275, %rs320, 0;
	setp.eq.s16 	%p276, %rs319, 0;
	min.s64 	%rd365, %rd364, %rd415;
	selp.b16 	%rs321, %rs391, 1, %p276;
	selp.b16 	%rs391, %rs319, %rs321, %p275;
	selp.b64 	%rd366, %rd415, %rd365, %p276;
	selp.b64 	%rd415, %rd364, %rd366, %p275;
$L__BB20_74:
	setp.lt.u64 	%p277, %rd124, 161;
	@%p277 bra 	$L__BB20_76;
	ld.shared.u8 	%rs322, [_ZZN3cub18CUB_300001_SM_10006detail6reduce28DeviceReduceSingleTileKernelINS2_10policy_hubIN4cuda3std3__45tupleIJblEEEyN6thrust24THRUST_300001_SM_1000_NS8cuda_cub9__find_if7functorIS9_EEE10Policy1000ENSB_12zip_iteratorINS8_IJNSD_26transform_input_iterator_tIbNSC_6detail35transform_pair_of_input_iterators_tIbNSB_6detail15normal_iteratorINSB_10device_ptrIKfEEEESR_NS7_8equal_toIfEEEENS7_10__not_fn_tINS7_10__identityEEEEENSB_17counting_iteratorIlNSB_11use_defaultES10_S10_EEEEEEEPS9_ySF_S9_S9_SW_EEvT0_T1_T2_T3_T4_T6_E12temp_storage+88];
	ld.shared.u64 	%rd367, [_ZZN3cub18CUB_300001_SM_10006detail6reduce28DeviceReduceSingleTileKernelINS2_10policy_hubIN4cuda3std3__45tupleIJblEEEyN6thrust24THRUST_300001_SM_1000_NS8cuda_cub9__find_if7functorIS9_EEE10Policy1000ENSB_12zip_iteratorINS8_IJNSD_26transform_input_iterator_tIbNSC_6detail35transform_pair_of_input_iterators_tIbNSB_6detail15normal_iteratorINSB_10device_ptrIKfEEEESR_NS7_8equal_toIfEEEENS7_10__not_fn_tINS7_10__identityEEEEENSB_17counting_iteratorIlNSB_11use_defaultES10_S10_EEEEEEEPS9_ySF_S9_S9_SW_EEvT0_T1_T2_T3_T4_T6_E12temp_storage+96];
	and.b16  	%rs323, %rs391, 255;
	setp.eq.s16 	%p278, %rs323, 0;
	setp.eq.s16 	%p279, %rs322, 0;
	min.s64 	%rd368, %rd367, %rd415;
	selp.b16 	%rs324, %rs391, 1, %p279;
	selp.b16 	%rs391, %rs322, %rs324, %p278;
	selp.b64 	%rd369, %rd415, %rd368, %p279;
	selp.b64 	%rd415, %rd367, %rd369, %p278;
$L__BB20_76:
	setp.lt.u64 	%p280, %rd124, 193;
	@%p280 bra 	$L__BB20_78;
	ld.shared.u8 	%rs325, [_ZZN3cub18CUB_300001_SM_10006detail6reduce28DeviceReduceSingleTileKernelINS2_10policy_hubIN4cuda3std3__45tupleIJblEEEyN6thrust24THRUST_300001_SM_1000_NS8cuda_cub9__find_if7functorIS9_EEE10Policy1000ENSB_12zip_iteratorINS8_IJNSD_26transform_input_iterator_tIbNSC_6detail35transform_pair_of_input_iterators_tIbNSB_6detail15normal_iteratorINSB_10device_ptrIKfEEEESR_NS7_8equal_toIfEEEENS7_10__not_fn_tINS7_10__identityEEEEENSB_17counting_iteratorIlNSB_11use_defaultES10_S10_EEEEEEEPS9_ySF_S9_S9_SW_EEvT0_T1_T2_T3_T4_T6_E12temp_storage+104];
	ld.shared.u64 	%rd370, [_ZZN3cub18CUB_300001_SM_10006detail6reduce28DeviceReduceSingleTileKernelINS2_10policy_hubIN4cuda3std3__45tupleIJblEEEyN6thrust24THRUST_300001_SM_1000_NS8cuda_cub9__find_if7functorIS9_EEE10Policy1000ENSB_12zip_iteratorINS8_IJNSD_26transform_input_iterator_tIbNSC_6detail35transform_pair_of_input_iterators_tIbNSB_6detail15normal_iteratorINSB_10device_ptrIKfEEEESR_NS7_8equal_toIfEEEENS7_10__not_fn_tINS7_10__identityEEEEENSB_17counting_iteratorIlNSB_11use_defaultES10_S10_EEEEEEEPS9_ySF_S9_S9_SW_EEvT0_T1_T2_T3_T4_T6_E12temp_storage+112];
	and.b16  	%rs326, %rs391, 255;
	setp.eq.s16 	%p281, %rs326, 0;
	setp.eq.s16 	%p282, %rs325, 0;
	min.s64 	%rd371, %rd370, %rd415;
	selp.b16 	%rs327, %rs391, 1, %p282;
	selp.b16 	%rs391, %rs325, %rs327, %p281;
	selp.b64 	%rd372, %rd415, %rd371, %p282;
	selp.b64 	%rd415, %rd370, %rd372, %p281;
$L__BB20_78:
	setp.lt.u64 	%p283, %rd124, 225;
	@%p283 bra 	$L__BB20_124;
	ld.shared.u8 	%rs328, [_ZZN3cub18CUB_300001_SM_10006detail6reduce28DeviceReduceSingleTileKernelINS2_10policy_hubIN4cuda3std3__45tupleIJblEEEyN6thrust24THRUST_300001_SM_1000_NS8cuda_cub9__find_if7functorIS9_EEE10Policy1000ENSB_12zip_iteratorINS8_IJNSD_26transform_input_iterator_tIbNSC_6detail35transform_pair_of_input_iterators_tIbNSB_6detail15normal_iteratorINSB_10device_ptrIKfEEEESR_NS7_8equal_toIfEEEENS7_10__not_fn_tINS7_10__identityEEEEENSB_17counting_iteratorIlNSB_11use_defaultES10_S10_EEEEEEEPS9_ySF_S9_S9_SW_EEvT0_T1_T2_T3_T4_T6_E12temp_storage+120];
	ld.shared.u64 	%rd373, [_ZZN3cub18CUB_300001_SM_10006detail6reduce28DeviceReduceSingleTileKernelINS2_10policy_hubIN4cuda3std3__45tupleIJblEEEyN6thrust24THRUST_300001_SM_1000_NS8cuda_cub9__find_if7functorIS9_EEE10Policy1000ENSB_12zip_iteratorINS8_IJNSD_26transform_input_iterator_tIbNSC_6detail35transform_pair_of_input_iterators_tIbNSB_6detail15normal_iteratorINSB_10device_ptrIKfEEEESR_NS7_8equal_toIfEEEENS7_10__not_fn_tINS7_10__identityEEEEENSB_17counting_iteratorIlNSB_11use_defaultES10_S10_EEEEEEEPS9_ySF_S9_S9_SW_EEvT0_T1_T2_T3_T4_T6_E12temp_storage+128];
	and.b16  	%rs329, %rs391, 255;
	setp.eq.s16 	%p284, %rs329, 0;
	setp.eq.s16 	%p285, %rs328, 0;
	min.s64 	%rd374, %rd373, %rd415;
	selp.b16 	%rs330, %rs391, 1, %p285;
	selp.b16 	%rs391, %rs328, %rs330, %p284;
	selp.b64 	%rd375, %rd415, %rd374, %p285;
	selp.b64 	%rd415, %rd373, %rd375, %p284;
	bra.uni 	$L__BB20_124;
$L__BB20_80:
	mov.u32 	%r21, %tid.x;
	cvt.u64.u32 	%rd73, %r21;
	mul.wide.u32 	%rd128, %r21, 4;
	add.s64 	%rd74, %rd2, %rd128;
	add.s64 	%rd75, %rd3, %rd128;
	ld.global.f32 	%f9, [%rd74];
	ld.global.f32 	%f10, [%rd75];
	setp.eq.f32 	%p3, %f9, %f10;
	add.s32 	%r56, %r21, 256;
	cvt.u64.u32 	%rd129, %r56;
	ld.global.f32 	%f11, [%rd74+1024];
	ld.global.f32 	%f13, [%rd75+1024];
	setp.eq.f32 	%p4, %f11, %f13;
	add.s32 	%r57, %r21, 512;
	cvt.u64.u32 	%rd130, %r57;
	add.s64 	%rd131, %rd123, %rd130;
	ld.global.f32 	%f15, [%rd74+2048];
	ld.global.f32 	%f16, [%rd75+2048];
	setp.eq.f32 	%p5, %f15, %f16;
	add.s64 	%rd132, %rd131, 256;
	ld.global.f32 	%f17, [%rd74+3072];
	ld.global.f32 	%f18, [%rd75+3072];
	setp.neu.f32 	%p7, %f17, %f18;
	and.pred  	%p9, %p3, %p4;
	selp.b64 	%rd133, %rd129, %rd73, %p3;
	add.s64 	%rd134, %rd123, %rd133;
	min.s64 	%rd135, %rd131, %rd134;
	and.pred  	%p10, %p9, %p5;
	selp.b64 	%rd136, %rd134, %rd135, %p5;
	selp.b64 	%rd137, %rd131, %rd136, %p9;
	min.s64 	%rd138, %rd132, %rd137;
	not.pred 	%p11, %p10;
	or.pred  	%p12, %p11, %p7;
	selp.u16 	%rs391, 1, 0, %p12;
	selp.b64 	%rd139, %rd138, %rd137, %p7;
	selp.b64 	%rd415, %rd132, %rd139, %p10;
	add.s64 	%rd77, %rd124, -1024;
	setp.lt.u64 	%p13, %rd77, 1024;
	mov.b64 	%rd435, 1024;
	@%p13 bra 	$L__BB20_88;
	mov.b64 	%rd435, 1024;
$L__BB20_82:
	add.s64 	%rd141, %rd435, %rd73;
	shl.b64 	%rd142, %rd435, 2;
	add.s64 	%rd143, %rd74, %rd142;
	add.s64 	%rd144, %rd75, %rd142;
	add.s64 	%rd80, %rd141, %rd123;
	ld.global.f32 	%f1, [%rd143];
	ld.global.f32 	%f2, [%rd144];
	ld.global.f32 	%f3, [%rd143+1024];
	ld.global.f32 	%f4, [%rd144+1024];
	ld.global.f32 	%f5, [%rd143+2048];
	ld.global.f32 	%f6, [%rd144+2048];
	ld.global.f32 	%f7, [%rd143+3072];
	ld.global.f32 	%f8, [%rd144+3072];
	and.b16  	%rs111, %rs391, 255;
	setp.eq.s16 	%p14, %rs111, 0;
	@%p14 bra 	$L__BB20_85;
	setp.eq.f32 	%p15, %f1, %f2;
	@%p15 bra 	$L__BB20_86;
	min.s64 	%rd415, %rd80, %rd415;
	mov.b16 	%rs391, 1;
	bra.uni 	$L__BB20_86;
$L__BB20_85:
	setp.neu.f32 	%p16, %f1, %f2;
	selp.u16 	%rs391, 1, 0, %p16;
	mov.u64 	%rd415, %rd80;
$L__BB20_86:
	add.s64 	%rd145, %rd80, 256;
	add.s64 	%rd146, %rd80, 512;
	add.s64 	%rd147, %rd80, 768;
	setp.neu.f32 	%p17, %f7, %f8;
	setp.neu.f32 	%p18, %f5, %f6;
	setp.neu.f32 	%p19, %f3, %f4;
	and.b16  	%rs113, %rs391, 255;
	setp.eq.s16 	%p20, %rs113, 0;
	min.s64 	%rd148, %rd145, %rd415;
	selp.b16 	%rs114, 1, %rs391, %p19;
	selp.u16 	%rs115, 1, 0, %p19;
	selp.b16 	%rs116, %rs115, %rs114, %p20;
	and.b16  	%rs117, %rs116, 255;
	selp.b64 	%rd149, %rd148, %rd415, %p19;
	selp.b64 	%rd150, %rd145, %rd149, %p20;
	setp.eq.s16 	%p21, %rs117, 0;
	min.s64 	%rd151, %rd146, %rd150;
	selp.b16 	%rs118, 1, %rs116, %p18;
	selp.u16 	%rs119, 1, 0, %p18;
	selp.b16 	%rs120, %rs119, %rs118, %p21;
	and.b16  	%rs121, %rs120, 255;
	selp.b64 	%rd152, %rd151, %rd150, %p18;
	selp.b64 	%rd153, %rd146, %rd152, %p21;
	setp.eq.s16 	%p22, %rs121, 0;
	min.s64 	%rd154, %rd147, %rd153;
	selp.b16 	%rs122, 1, %rs120, %p17;
	selp.u16 	%rs123, 1, 0, %p17;
	selp.b16 	%rs391, %rs123, %rs122, %p22;
	selp.b64 	%rd155, %rd154, %rd153, %p17;
	selp.b64 	%rd415, %rd147, %rd155, %p22;
	sub.s64 	%rd156, %rd124, %rd435;
	setp.lt.u64 	%p23, %rd156, 1024;
	@%p23 bra 	$L__BB20_100;
	add.s64 	%rd435, %rd435, 1024;
	setp.le.u64 	%p24, %rd435, %rd77;
	@%p24 bra 	$L__BB20_82;
$L__BB20_88:
	setp.le.u64 	%p25, %rd124, %rd435;
	cvt.u32.u64 	%r58, %rd435;
	cvt.u32.u64 	%r59, %rd124;
	sub.s32 	%r60, %r59, %r58;
	setp.ge.s32 	%p26, %r21, %r60;
	or.pred  	%p27, %p25, %p26;
	@%p27 bra 	$L__BB20_100;
	not.b32 	%r63, %r21;
	add.s32 	%r64, %r63, %r59;
	sub.s32 	%r22, %r64, %r58;
	shr.u32 	%r66, %r22, 8;
	add.s32 	%r23, %r66, 1;
	and.b32  	%r24, %r23, 7;
	setp.lt.u32 	%p28, %r22, 1792;
	mov.u32 	%r431, %r21;
	@%p28 bra 	$L__BB20_92;
	and.b32  	%r67, %r23, 33554424;
	neg.s32 	%r429, %r67;
	mov.u32 	%r431, %r21;
$L__BB20_91:
	.pragma "nounroll";
	cvt.u64.u32 	%rd158, %r431;
	add.s64 	%rd159, %rd435, %rd158;
	shl.b64 	%rd160, %rd159, 2;
	add.s64 	%rd161, %rd2, %rd160;
	add.s64 	%rd162, %rd3, %rd160;
	add.s64 	%rd163, %rd159, %rd123;
	ld.global.f32 	%f19, [%rd161];
	ld.global.f32 	%f20, [%rd162];
	setp.neu.f32 	%p29, %f19, %f20;
	selp.u16 	%rs125, 1, 0, %p29;
	and.b16  	%rs126, %rs391, 255;
	setp.ne.s16 	%p31, %rs126, 0;
	and.pred  	%p32, %p31, %p29;
	min.s64 	%rd164, %rd163, %rd415;
	setp.eq.s16 	%p33, %rs126, 0;
	selp.b16 	%rs127, %rs125, %rs391, %p33;
	selp.b64 	%rd165, %rd163, %rd415, %p33;
	selp.b16 	%rs128, 1, %rs127, %p32;
	and.b16  	%rs129, %rs128, 255;
	selp.b64 	%rd166, %rd164, %rd165, %p32;
	add.s64 	%rd167, %rd163, 256;
	ld.global.f32 	%f21, [%rd161+1024];
	ld.global.f32 	%f22, [%rd162+1024];
	setp.neu.f32 	%p34, %f21, %f22;
	selp.u16 	%rs130, 1, 0, %p34;
	setp.ne.s16 	%p36, %rs129, 0;
	and.pred  	%p37, %p36, %p34;
	min.s64 	%rd168, %rd167, %rd166;
	setp.eq.s16 	%p38, %rs129, 0;
	selp.b16 	%rs131, %rs130, %rs128, %p38;
	selp.b64 	%rd169, %rd167, %rd166, %p38;
	selp.b16 	%rs132, 1, %rs131, %p37;
	and.b16  	%rs133, %rs132, 255;
	selp.b64 	%rd170, %rd168, %rd169, %p37;
	add.s64 	%rd171, %rd163, 512;
	ld.global.f32 	%f23, [%rd161+2048];
	ld.global.f32 	%f24, [%rd162+2048];
	setp.neu.f32 	%p39, %f23, %f24;
	selp.u16 	%rs134, 1, 0, %p39;
	setp.ne.s16 	%p41, %rs133, 0;
	and.pred  	%p42, %p41, %p39;
	min.s64 	%rd172, %rd171, %rd170;
	setp.eq.s16 	%p43, %rs133, 0;
	selp.b16 	%rs135, %rs134, %rs132, %p43;
	selp.b64 	%rd173, %rd171, %rd170, %p43;
	selp.b16 	%rs136, 1, %rs135, %p42;
	and.b16  	%rs137, %rs136, 255;
	selp.b64 	%rd174, %rd172, %rd173, %p42;
	add.s64 	%rd175, %rd163, 768;
	ld.global.f32 	%f25, [%rd161+3072];
	ld.global.f32 	%f26, [%rd162+3072];
	setp.neu.f32 	%p44, %f25, %f26;
	selp.u16 	%rs138, 1, 0, %p44;
	setp.ne.s16 	%p46, %rs137, 0;
	and.pred  	%p47, %p46, %p44;
	min.s64 	%rd176, %rd175, %rd174;
	setp.eq.s16 	%p48, %rs137, 0;
	selp.b16 	%rs139, %rs138, %rs136, %p48;
	selp.b64 	%rd177, %rd175, %rd174, %p48;
	selp.b16 	%rs140, 1, %rs139, %p47;
	and.b16  	%rs141, %rs140, 255;
	selp.b64 	%rd178, %rd176, %rd177, %p47;
	add.s64 	%rd179, %rd163, 1024;
	ld.global.f32 	%f27, [%rd161+4096];
	ld.global.f32 	%f28, [%rd162+4096];
	setp.neu.f32 	%p49, %f27, %f28;
	selp.u16 	%rs142, 1, 0, %p49;
	setp.ne.s16 	%p51, %rs141, 0;
	and.pred  	%p52, %p51, %p49;
	min.s64 	%rd180, %rd179, %rd178;
	setp.eq.s16 	%p53, %rs141, 0;
	selp.b16 	%rs143, %rs142, %rs140, %p53;
	selp.b64 	%rd181, %rd179, %rd178, %p53;
	selp.b16 	%rs144, 1, %rs143, %p52;
	and.b16  	%rs145, %rs144, 255;
	selp.b64 	%rd182, %rd180, %rd181, %p52;
	add.s64 	%rd183, %rd163, 1280;
	ld.global.f32 	%f29, [%rd161+5120];
	ld.global.f32 	%f30, [%rd162+5120];
	setp.neu.f32 	%p54, %f29, %f30;
	selp.u16 	%rs146, 1, 0, %p54;
	setp.ne.s16 	%p56, %rs145, 0;
	and.pred  	%p57, %p56, %p54;
	min.s64 	%rd184, %rd183, %rd182;
	setp.eq.s16 	%p58, %rs145, 0;
	selp.b16 	%rs147, %rs146, %rs144, %p58;
	selp.b64 	%rd185, %rd183, %rd182, %p58;
	selp.b16 	%rs148, 1, %rs147, %p57;
	and.b16  	%rs149, %rs148, 255;
	selp.b64 	%rd186, %rd184, %rd185, %p57;
	add.s64 	%rd187, %rd163, 1536;
	ld.global.f32 	%f31, [%rd161+6144];
	ld.global.f32 	%f32, [%rd162+6144];
	setp.neu.f32 	%p59, %f31, %f32;
	selp.u16 	%rs150, 1, 0, %p59;
	setp.ne.s16 	%p61, %rs149, 0;
	and.pred  	%p62, %p61, %p59;
	min.s64 	%rd188, %rd187, %rd186;
	setp.eq.s16 	%p63, %rs149, 0;
	selp.b16 	%rs151, %rs150, %rs148, %p63;
	selp.b64 	%rd189, %rd187, %rd186, %p63;
	selp.b16 	%rs152, 1, %rs151, %p62;
	and.b16  	%rs153, %rs152, 255;
	selp.b64 	%rd190, %rd188, %rd189, %p62;
	add.s64 	%rd191, %rd163, 1792;
	ld.global.f32 	%f33, [%rd161+7168];
	ld.global.f32 	%f34, [%rd162+7168];
	setp.neu.f32 	%p64, %f33, %f34;
	selp.u16 	%rs154, 1, 0, %p64;
	setp.ne.s16 	%p66, %rs153, 0;
	and.pred  	%p67, %p66, %p64;
	min.s64 	%rd192, %rd191, %rd190;
	setp.eq.s16 	%p68, %rs153, 0;
	selp.b16 	%rs155, %rs154, %rs152, %p68;
	selp.b64 	%rd193, %rd191, %rd190, %p68;
	selp.b16 	%rs391, 1, %rs155, %p67;
	selp.b64 	%rd415, %rd192, %rd193, %p67;
	add.s32 	%r431, %r431, 2048;
	add.s32 	%r429, %r429, 8;
	setp.ne.s32 	%p69, %r429, 0;
	@%p69 bra 	$L__BB20_91;
$L__BB20_92:
	setp.eq.s32 	%p70, %r24, 0;
	@%p70 bra 	$L__BB20_100;
	setp.lt.u32 	%p71, %r24, 4;
	@%p71 bra 	$L__BB20_95;
	cvt.u64.u32 	%rd195, %r431;
	add.s64 	%rd196, %rd435, %rd195;
	shl.b64 	%rd197, %rd196, 2;
	add.s64 	%rd198, %rd2, %rd197;
	add.s64 	%rd199, %rd3, %rd197;
	add.s64 	%rd200, %rd196, %rd123;
	ld.global.f32 	%f35, [%rd198];
	ld.global.f32 	%f36, [%rd199];
	setp.neu.f32 	%p72, %f35, %f36;
	selp.u16 	%rs157, 1, 0, %p72;
	and.b16  	%rs158, %rs391, 255;
	setp.ne.s16 	%p74, %rs158, 0;
	and.pred  	%p75, %p74, %p72;
	min.s64 	%rd201, %rd200, %rd415;
	setp.eq.s16 	%p76, %rs158, 0;
	selp.b16 	%rs159, %rs157, %rs391, %p76;
	selp.b64 	%rd202, %rd200, %rd415, %p76;
	selp.b16 	%rs160, 1, %rs159, %p75;
	and.b16  	%rs161, %rs160, 255;
	selp.b64 	%rd203, %rd201, %rd202, %p75;
	add.s32 	%r68, %r431, 256;
	cvt.u64.u32 	%rd204, %r68;
	add.s64 	%rd205, %rd435, %rd204;
	add.s64 	%rd206, %rd205, %rd123;
	ld.global.f32 	%f37, [%rd198+1024];
	ld.global.f32 	%f38, [%rd199+1024];
	setp.neu.f32 	%p77, %f37, %f38;
	selp.u16 	%rs162, 1, 0, %p77;
	setp.ne.s16 	%p79, %rs161, 0;
	and.pred  	%p80, %p79, %p77;
	min.s64 	%rd207, %rd206, %rd203;
	setp.eq.s16 	%p81, %rs161, 0;
	selp.b16 	%rs163, %rs162, %rs160, %p81;
	selp.b64 	%rd208, %rd206, %rd203, %p81;
	selp.b16 	%rs164, 1, %rs163, %p80;
	and.b16  	%rs165, %rs164, 255;
	selp.b64 	%rd209, %rd207, %rd208, %p80;
	add.s32 	%r69, %r431, 512;
	cvt.u64.u32 	%rd210, %r69;
	add.s64 	%rd211, %rd435, %rd210;
	add.s64 	%rd212, %rd211, %rd123;
	ld.global.f32 	%f39, [%rd198+2048];
	ld.global.f32 	%f40, [%rd199+2048];
	setp.neu.f32 	%p82, %f39, %f40;
	selp.u16 	%rs166, 1, 0, %p82;
	setp.ne.s16 	%p84, %rs165, 0;
	and.pred  	%p85, %p84, %p82;
	min.s64 	%rd213, %rd212, %rd209;
	setp.eq.s16 	%p86, %rs165, 0;
	selp.b16 	%rs167, %rs166, %rs164, %p86;
	selp.b64 	%rd214, %rd212, %rd209, %p86;
	selp.b16 	%rs168, 1, %rs167, %p85;
	and.b16  	%rs169, %rs168, 255;
	selp.b64 	%rd215, %rd213, %rd214, %p85;
	add.s32 	%r70, %r431, 768;
	cvt.u64.u32 	%rd216, %r70;
	add.s64 	%rd217, %rd435, %rd216;
	add.s64 	%rd218, %rd217, %rd123;
	ld.global.f32 	%f41, [%rd198+3072];
	ld.global.f32 	%f42, [%rd199+3072];
	setp.neu.f32 	%p87, %f41, %f42;
	selp.u16 	%rs170, 1, 0, %p87;
	setp.ne.s16 	%p89, %rs169, 0;
	and.pred  	%p90, %p89, %p87;
	min.s64 	%rd219, %rd218, %rd215;
	setp.eq.s16 	%p91, %rs169, 0;
	selp.b16 	%rs171, %rs170, %rs168, %p91;
	selp.b64 	%rd220, %rd218, %rd215, %p91;
	selp.b16 	%rs391, 1, %rs171, %p90;
	selp.b64 	%rd415, %rd219, %rd220, %p90;
	add.s32 	%r431, %r431, 1024;
$L__BB20_95:
	and.b32  	%r71, %r23, 3;
	setp.eq.s32 	%p92, %r71, 0;
	@%p92 bra 	$L__BB20_100;
	setp.eq.s32 	%p93, %r71, 1;
	@%p93 bra 	$L__BB20_98;
	cvt.u64.u32 	%rd222, %r431;
	add.s64 	%rd223, %rd435, %rd222;
	shl.b64 	%rd224, %rd223, 2;
	add.s64 	%rd225, %rd2, %rd224;
	add.s64 	%rd226, %rd3, %rd224;
	add.s64 	%rd227, %rd223, %rd123;
	ld.global.f32 	%f43, [%rd225];
	ld.global.f32 	%f44, [%rd226];
	setp.neu.f32 	%p94, %f43, %f44;
	selp.u16 	%rs173, 1, 0, %p94;
	and.b16  	%rs174, %rs391, 255;
	setp.ne.s16 	%p96, %rs174, 0;
	and.pred  	%p97, %p96, %p94;
	min.s64 	%rd228, %rd227, %rd415;
	setp.eq.s16 	%p98, %rs174, 0;
	selp.b16 	%rs175, %rs173, %rs391, %p98;
	selp.b64 	%rd229, %rd227, %rd415, %p98;
	selp.b16 	%rs176, 1, %rs175, %p97;
	and.b16  	%rs177, %rs176, 255;
	selp.b64 	%rd230, %rd228, %rd229, %p97;
	add.s32 	%r72, %r431, 256;
	cvt.u64.u32 	%rd231, %r72;
	add.s64 	%rd232, %rd435, %rd231;
	add.s64 	%rd233, %rd232, %rd123;
	ld.global.f32 	%f45, [%rd225+1024];
	ld.global.f32 	%f46, [%rd226+1024];
	setp.neu.f32 	%p99, %f45, %f46;
	selp.u16 	%rs178, 1, 0, %p99;
	setp.ne.s16 	%p101, %rs177, 0;
	and.pred  	%p102, %p101, %p99;
	min.s64 	%rd234, %rd233, %rd230;
	setp.eq.s16 	%p103, %rs177, 0;
	selp.b16 	%rs179, %rs178, %rs176, %p103;
	selp.b64 	%rd235, %rd233, %rd230, %p103;
	selp.b16 	%rs391, 1, %rs179, %p102;
	selp.b64 	%rd415, %rd234, %rd235, %p102;
	add.s32 	%r431, %r431, 512;
$L__BB20_98:
	and.b32  	%r73, %r22, 256;
	setp.ne.s32 	%p104, %r73, 0;
	@%p104 bra 	$L__BB20_100;
	cvt.u64.u32 	%rd236, %r431;
	add.s64 	%rd237, %rd435, %rd236;
	shl.b64 	%rd238, %rd237, 2;
	add.s64 	%rd239, %rd2, %rd238;
	add.s64 	%rd240, %rd3, %rd238;
	add.s64 	%rd241, %rd237, %rd123;
	ld.global.f32 	%f47, [%rd239];
	ld.global.f32 	%f48, [%rd240];
	setp.neu.f32 	%p105, %f47, %f48;
	selp.u16 	%rs180, 1, 0, %p105;
	and.b16  	%rs181, %rs391, 255;
	setp.ne.s16 	%p107, %rs181, 0;
	and.pred  	%p108, %p107, %p105;
	min.s64 	%rd242, %rd241, %rd415;
	setp.eq.s16 	%p109, %rs181, 0;
	selp.b16 	%rs182, %rs180, %rs391, %p109;
	selp.b64 	%rd243, %rd241, %rd415, %p109;
	selp.b16 	%rs391, 1, %rs182, %p108;
	selp.b64 	%rd415, %rd242, %rd243, %p108;
$L__BB20_100:
	// begin inline asm
	mov.u32 %r74, %laneid;
	// end inline asm
	cvt.u32.u16 	%r95, %rs391;
	and.b32  	%r76, %r95, 255;
	mov.b32 	%r92, 1;
	mov.b32 	%r93, 31;
	mov.b32 	%r94, -1;
	// begin inline asm
	shfl.sync.down.b32 %r75, %r76, %r92, %r93, %r94;
	// end inline asm
	// begin inline asm
	shfl.sync.down.b32 %r80, %r81, %r92, %r93, %r94;
	// end inline asm
	mov.b64 	{%r86, %r91}, %rd415;
	// begin inline asm
	shfl.sync.down.b32 %r85, %r86, %r92, %r93, %r94;
	// end inline asm
	// begin inline asm
	shfl.sync.down.b32 %r90, %r91, %r92, %r93, %r94;
	// end inline asm
	mov.b64 	%rd99, {%r85, %r90};
	cvt.u16.u32 	%rs77, %r75;
	setp.gt.s32 	%p110, %r74, 30;
	@%p110 bra 	$L__BB20_104;
	and.b16  	%rs183, %rs391, 255;
	setp.eq.s16 	%p111, %rs183, 0;
	and.b16  	%rs184, %rs77, 255;
	setp.eq.s16 	%p112, %rs184, 0;
	or.pred  	%p113, %p111, %p112;
	@%p113 bra 	$L__BB20_103;
	min.s64 	%rd415, %rd99, %rd415;
	mov.b16 	%rs391, 1;
	bra.uni 	$L__BB20_104;
$L__BB20_103:
	setp.eq.s16 	%p114, %rs183, 0;
	selp.b16 	%rs391, %rs77, %rs391, %p114;
	selp.b64 	%rd415, %rd99, %rd415, %p114;
$L__BB20_104:
	cvt.u32.u16 	%r116, %rs391;
	and.b32  	%r97, %r116, 255;
	mov.b32 	%r113, 2;
	mov.b32 	%r114, 31;
	mov.b32 	%r115, -1;
	// begin inline asm
	shfl.sync.down.b32 %r96, %r97, %r113, %r114, %r115;
	// end inline asm
	// begin inline asm
	shfl.sync.down.b32 %r101, %r102, %r113, %r114, %r115;
	// end inline asm
	mov.b64 	{%r107, %r112}, %rd415;
	// begin inline asm
	shfl.sync.down.b32 %r106, %r107, %r113, %r114, %r115;
	// end inline asm
	// begin inline asm
	shfl.sync.down.b32 %r111, %r112, %r113, %r114, %r115;
	// end inline asm
	mov.b64 	%rd103, {%r106, %r111};
	cvt.u16.u32 	%rs80, %r96;
	setp.gt.s32 	%p115, %r74, 29;
	@%p115 bra 	$L__BB20_108;
	and.b16  	%rs187, %rs391, 255;
	setp.eq.s16 	%p116, %rs187, 0;
	and.b16  	%rs188, %rs80, 255;
	setp.eq.s16 	%p117, %rs188, 0;
	or.pred  	%p118, %p116, %p117;
	@%p118 bra 	$L__BB20_107;
	min.s64 	%rd415, %rd103, %rd415;
	mov.b16 	%rs391, 1;
	bra.uni 	$L__BB20_108;
$L__BB20_107:
	setp.eq.s16 	%p119, %rs187, 0;
	selp.b16 	%rs391, %rs80, %rs391, %p119;
	selp.b64 	%rd415, %rd103, %rd415, %p119;
$L__BB20_108:
	cvt.u32.u16 	%r137, %rs391;
	and.b32  	%r118, %r137, 255;
	mov.b32 	%r134, 4;
	mov.b32 	%r135, 31;
	mov.b32 	%r136, -1;
	// begin inline asm
	shfl.sync.down.b32 %r117, %r118, %r134, %r135, %r136;
	// end inline asm
	// begin inline asm
	shfl.sync.down.b32 %r122, %r123, %r134, %r135, %r136;
	// end inline asm
	mov.b64 	{%r128, %r133}, %rd415;
	// begin inline asm
	shfl.sync.down.b32 %r127, %r128, %r134, %r135, %r136;
	// end inline asm
	// begin inline asm
	shfl.sync.down.b32 %r132, %r133, %r134, %r135, %r136;
	// end inline asm
	mov.b64 	%rd107, {%r127, %r132};
	cvt.u16.u32 	%rs83, %r117;
	setp.gt.s32 	%p120, %r74, 27;
	@%p120 bra 	$L__BB20_112;
	and.b16  	%rs191, %rs391, 255;
	setp.eq.s16 	%p121, %rs191, 0;
	and.b16  	%rs192, %rs83, 255;
	setp.eq.s16 	%p122, %rs192, 0;
	or.pred  	%p123, %p121, %p122;
	@%p123 bra 	$L__BB20_111;
	min.s64 	%rd415, %rd107, %rd415;
	mov.b16 	%rs391, 1;
	bra.uni 	$L__BB20_112;
$L__BB20_111:
	setp.eq.s16 	%p124, %rs191, 0;
	selp.b16 	%rs391, %rs83, %rs391, %p124;
	selp.b64 	%rd415, %rd107, %rd415, %p124;
$L__BB20_112:
	cvt.u32.u16 	%r158, %rs391;
	and.b32  	%r139, %r158, 255;
	mov.b32 	%r155, 8;
	mov.b32 	%r156, 31;
	mov.b32 	%r157, -1;
	// begin inline asm
	shfl.sync.down.b32 %r138, %r139, %r155, %r156, %r157;
	// end inline asm
	// begin inline asm
	shfl.sync.down.b32 %r143, %r144, %r155, %r156, %r157;
	// end inline asm
	mov.b64 	{%r149, %r154}, %rd415;
	// begin inline asm
	shfl.sync.down.b32 %r148, %r149, %r155, %r156, %r157;
	// end inline asm
	// begin inline asm
	shfl.sync.down.b32 %r153, %r154, %r155, %r156, %r157;
	// end inline asm
	mov.b64 	%rd111, {%r148, %r153};
	cvt.u16.u32 	%rs86, %r138;
	setp.gt.s32 	%p125, %r74, 23;
	@%p125 bra 	$L__BB20_116;
	and.b16  	%rs195, %rs391, 255;
	setp.eq.s16 	%p126, %rs195, 0;
	and.b16  	%rs196, %rs86, 255;
	setp.eq.s16 	%p127, %rs196, 0;
	or.pred  	%p128, %p126, %p127;
	@%p128 bra 	$L__BB20_115;
	min.s64 	%rd415, %rd111, %rd415;
	mov.b16 	%rs391, 1;
	bra.uni 	$L__BB20_116;
$L__BB20_115:
	setp.eq.s16 	%p129, %rs195, 0;
	selp.b16 	%rs391, %rs86, %rs391, %p129;
	selp.b64 	%rd415, %rd111, %rd415, %p129;
$L__BB20_116:
	cvt.u32.u16 	%r179, %rs391;
	and.b32  	%r160, %r179, 255;
	mov.b32 	%r176, 16;
	mov.b32 	%r177, 31;
	mov.b32 	%r178, -1;
	// begin inline asm
	shfl.sync.down.b32 %r159, %r160, %r176, %r177, %r178;
	// end inline asm
	// begin inline asm
	shfl.sync.down.b32 %r164, %r165, %r176, %r177, %r178;
	// end inline asm
	mov.b64 	{%r170, %r175}, %rd415;
	// begin inline asm
	shfl.sync.down.b32 %r169, %r170, %r176, %r177, %r178;
	// end inline asm
	// begin inline asm
	shfl.sync.down.b32 %r174, %r175, %r176, %r177, %r178;
	// end inline asm
	mov.b64 	%rd115, {%r169, %r174};
	cvt.u16.u32 	%rs89, %r159;
	setp.gt.s32 	%p130, %r74, 15;
	@%p130 bra 	$L__BB20_120;
	and.b16  	%rs199, %rs391, 255;
	setp.eq.s16 	%p131, %rs199, 0;
	and.b16  	%rs200, %rs89, 255;
	setp.eq.s16 	%p132, %rs200, 0;
	or.pred  	%p133, %p131, %p132;
	@%p133 bra 	$L__BB20_119;
	min.s64 	%rd415, %rd115, %rd415;
	mov.b16 	%rs391, 1;
	bra.uni 	$L__BB20_120;
$L__BB20_119:
	setp.eq.s16 	%p134, %rs199, 0;
	selp.b16 	%rs391, %rs89, %rs391, %p134;
	selp.b64 	%rd415, %rd115, %rd415, %p134;
$L__BB20_120:
	setp.ne.s32 	%p135, %r74, 0;
	@%p135 bra 	$L__BB20_122;
	shr.u32 	%r180, %r21, 1;
	and.b32  	%r181, %r180, 496;
	mov.u32 	%r182, _ZZN3cub18CUB_300001_SM_10006detail6reduce28DeviceReduceSingleTileKernelINS2_10policy_hubIN4cuda3std3__45tupleIJblEEEyN6thrust24THRUST_300001_SM_1000_NS8cuda_cub9__find_if7functorIS9_EEE10Policy1000ENSB_12zip_iteratorINS8_IJNSD_26transform_input_iterator_tIbNSC_6detail35transform_pair_of_input_iterators_tIbNSB_6detail15normal_iteratorINSB_10device_ptrIKfEEEESR_NS7_8equal_toIfEEEENS7_10__not_fn_tINS7_10__identityEEEEENSB_17counting_iteratorIlNSB_11use_defaultES10_S10_EEEEEEEPS9_ySF_S9_S9_SW_EEvT0_T1_T2_T3_T4_T6_E12temp_storage;
	add.s32 	%r183, %r182, %r181;
	st.shared.u8 	[%r183+8], %rs391;
	st.shared.u64 	[%r183+16], %rd415;
$L__BB20_122:
	bar.sync 	0;
	setp.ne.s32 	%p136, %r21, 0;
	@%p136 bra 	$L__BB20_124;
	ld.shared.u8 	%rs203, [_ZZN3cub18CUB_300001_SM_10006detail6reduce28DeviceReduceSingleTileKernelINS2_10policy_hubIN4cuda3std3__45tupleIJblEEEyN6thrust24THRUST_300001_SM_1000_NS8cuda_cub9__find_if7functorIS9_EEE10Policy1000ENSB_12zip_iteratorINS8_IJNSD_26transform_input_iterator_tIbNSC_6detail35transform_pair_of_input_iterators_tIbNSB_6detail15normal_iteratorINSB_10device_ptrIKfEEEESR_NS7_8equal_toIfEEEENS7_10__not_fn_tINS7_10__identityEEEEENSB_17counting_iteratorIlNSB_11use_defaultES10_S10_EEEEEEEPS9_ySF_S9_S9_SW_EEvT0_T1_T2_T3_T4_T6_E12temp_storage+24];
	ld.shared.u64 	%rd244, [_ZZN3cub18CUB_300001_SM_10006detail6reduce28DeviceReduceSingleTileKernelINS2_10policy_hubIN4cuda3std3__45tupleIJblEEEyN6thrust24THRUST_300001_SM_1000_NS8cuda_cub9__find_if7functorIS9_EEE10Policy1000ENSB_12zip_iteratorINS8_IJNSD_26transform_input_iterator_tIbNSC_6detail35transform_pair_of_input_iterators_tIbNSB_6detail15normal_iteratorINSB_10device_ptrIKfEEEESR_NS7_8equal_toIfEEEENS7_10__not_fn_tINS7_10__identityEEEEENSB_17counting_iteratorIlNSB_11use_defaultES10_S10_EEEEEEEPS9_ySF_S9_S9_SW_EEvT0_T1_T2_T3_T4_T6_E12temp_storage+32];
	and.b16  	%rs204, %rs391, 255;
	setp.eq.s16 	%p137, %rs204, 0;
	setp.eq.s16 	%p138, %rs203, 0;
	min.s64 	%rd245, %rd244, %rd415;
	selp.b16 	%rs205, %rs391, 1, %p138;
	selp.b16 	%rs206, %rs203, %rs205, %p137;
	and.b16  	%rs207, %rs206, 255;
	selp.b64 	%rd246, %rd415, %rd245, %p138;
	selp.b64 	%rd247, %rd244, %rd246, %p137;
	ld.shared.u8 	%rs208, [_ZZN3cub18CUB_300001_SM_10006detail6reduce28DeviceReduceSingleTileKernelINS2_10policy_hubIN4cuda3std3__45tupleIJblEEEyN6thrust24THRUST_300001_SM_1000_NS8cuda_cub9__find_if7functorIS9_EEE10Policy1000ENSB_12zip_iteratorINS8_IJNSD_26transform_input_iterator_tIbNSC_6detail35transform_pair_of_input_iterators_tIbNSB_6detail15normal_iteratorINSB_10device_ptrIKfEEEESR_NS7_8equal_toIfEEEENS7_10__not_fn_tINS7_10__identityEEEEENSB_17counting_iteratorIlNSB_11use_defaultES10_S10_EEEEEEEPS9_ySF_S9_S9_SW_EEvT0_T1_T2_T3_T4_T6_E12temp_storage+40];
	ld.shared.u64 	%rd248, [_ZZN3cub18CUB_300001_SM_10006detail6reduce28DeviceReduceSingleTileKernelINS2_10policy_hubIN4cuda3std3__45tupleIJblEEEyN6thrust24THRUST_300001_SM_1000_NS8cuda_cub9__find_if7functorIS9_EEE10Policy1000ENSB_12zip_iteratorINS8_IJNSD_26transform_input_iterator_tIbNSC_6detail35transform_pair_of_input_iterators_tIbNSB_6detail15normal_iteratorINSB_10device_ptrIKfEEEESR_NS7_8equal_toIfEEEENS7_10__not_fn_tINS7_10__identityEEEEENSB_17counting_iteratorIlNSB_11use_defaultES10_S10_EEEEEEEPS9_ySF_S9_S9_SW_EEvT0_T1_T2_T3_T4_T6_E12temp_storage+48];
	setp.eq.s16 	%p139, %rs207, 0;
	setp.eq.s16 	%p140, %rs208, 0;
	min.s64 	%rd249, %rd248, %rd247;
	selp.b16 	%rs209, %rs206, 1, %p140;
	selp.b16 	%rs210, %rs208, %rs209, %p139;
	and.b16  	%rs211, %rs210, 255;
	selp.b64 	%rd250, %rd247, %rd249, %p140;
	selp.b64 	%rd251, %rd248, %rd250, %p139;
	ld.shared.u8 	%rs212, [_ZZN3cub18CUB_300001_SM_10006detail6reduce28DeviceReduceSingleTileKernelINS2_10policy_hubIN4cuda3std3__45tupleIJblEEEyN6thrust24THRUST_300001_SM_1000_NS8cuda_cub9__find_if7functorIS9_EEE10Policy1000ENSB_12zip_iteratorINS8_IJNSD_26transform_input_iterator_tIbNSC_6detail35transform_pair_of_input_iterators_tIbNSB_6detail15normal_iteratorINSB_10device_ptrIKfEEEESR_NS7_8equal_toIfEEEENS7_10__not_fn_tINS7_10__identityEEEEENSB_17counting_iteratorIlNSB_11use_defaultES10_S10_EEEEEEEPS9_ySF_S9_S9_SW_EEvT0_T1_T2_T3_T4_T6_E12temp_storage+56];
	ld.shared.u64 	%rd252, [_ZZN3cub18CUB_300001_SM_10006detail6reduce28DeviceReduceSingleTileKernelINS2_10policy_hubIN4cuda3std3__45tupleIJblEEEyN6thrust24THRUST_300001_SM_1000_NS8cuda_cub9__find_if7functorIS9_EEE10Policy1000ENSB_12zip_iteratorINS8_IJNSD_26transform_input_iterator_tIbNSC_6detail35transform_pair_of_input_iterators_tIbNSB_6detail15normal_iteratorINSB_10device_ptrIKfEEEESR_NS7_8equal_toIfEEEENS7_10__not_fn_tINS7_10__identityEEEEENSB_17counting_iteratorIlNSB_11use_defaultES10_S10_EEEEEEEPS9_ySF_S9_S9_SW_EEvT0_T1_T2_T3_T4_T6_E12temp_storage+64];
	setp.eq.s16 	%p141, %rs211, 0;
	setp.eq.s16 	%p142, %rs212, 0;
	min.s64 	%rd253, %rd252, %rd251;
	selp.b16 	%rs213, %rs210, 1, %p142;
	selp.b16 	%rs214, %rs212, %rs213, %p141;
	and.b16  	%rs215, %rs214, 255;
	selp.b64 	%rd254, %rd251, %rd253, %p142;
	selp.b64 	%rd255, %rd252, %rd254, %p141;
	ld.shared.u8 	%rs216, [_ZZN3cub18CUB_300001_SM_10006detail6reduce28DeviceReduceSingleTileKernelINS2_10policy_hubIN4cuda3std3__45tupleIJblEEEyN6thrust24THRUST_300001_SM_1000_NS8cuda_cub9__find_if7functorIS9_EEE10Policy1000ENSB_12zip_iteratorINS8_IJNSD_26transform_input_iterator_tIbNSC_6detail35transform_pair_of_input_iterators_tIbNSB_6detail15normal_iteratorINSB_10device_ptrIKfEEEESR_NS7_8equal_toIfEEEENS7_10__not_fn_tINS7_10__identityEEEEENSB_17counting_iteratorIlNSB_11use_defaultES10_S10_EEEEEEEPS9_ySF_S9_S9_SW_EEvT0_T1_T2_T3_T4_T6_E12temp_storage+72];
	ld.shared.u64 	%rd256, [_ZZN3cub18CUB_300001_SM_10006detail6reduce28DeviceReduceSingleTileKernelINS2_10policy_hubIN4cuda3std3__45tupleIJblEEEyN6thrust24THRUST_300001_SM_1000_NS8cuda_cub9__find_if7functorIS9_EEE10Policy1000ENSB_12zip_iteratorINS8_IJNSD_26transform_input_iterator_tIbNSC_6detail35transform_pair_of_input_iterators_tIbNSB_6detail15normal_iteratorINSB_10device_ptrIKfEEEESR_NS7_8equal_toIfEEEENS7_10__not_fn_tINS7_10__identityEEEEENSB_17counting_iteratorIlNSB_11use_defaultES10_S10_EEEEEEEPS9_ySF_S9_S9_SW_EEvT0_T1_T2_T3_T4_T6_E12temp_storage+80];
	setp.eq.s16 	%p143, %rs215, 0;
	setp.eq.s16 	%p144, %rs216, 0;
	min.s64 	%rd257, %rd256, %rd255;
	selp.b16 	%rs217, %rs214, 1, %p144;
	selp.b16 	%rs218, %rs216, %rs217, %p143;
	and.b16  	%rs219, %rs218, 255;
	selp.b64 	%rd258, %rd255, %rd257, %p144;
	selp.b64 	%rd259, %rd256, %rd258, %p143;
	ld.shared.u8 	%rs220, [_ZZN3cub18CUB_300001_SM_10006detail6reduce28DeviceReduceSingleTileKernelINS2_10policy_hubIN4cuda3std3__45tupleIJblEEEyN6thrust24THRUST_300001_SM_1000_NS8cuda_cub9__find_if7functorIS9_EEE10Policy1000ENSB_12zip_iteratorINS8_IJNSD_26transform_input_iterator_tIbNSC_6detail35transform_pair_of_input_iterators_tIbNSB_6detail15normal_iteratorINSB_10device_ptrIKfEEEESR_NS7_8equal_toIfEEEENS7_10__not_fn_tINS7_10__identityEEEEENSB_17counting_iteratorIlNSB_11use_defaultES10_S10_EEEEEEEPS9_ySF_S9_S9_SW_EEvT0_T1_T2_T3_T4_T6_E12temp_storage+88];
	ld.shared.u64 	%rd260, [_ZZN3cub18CUB_300001_SM_10006detail6reduce28DeviceReduceSingleTileKernelINS2_10policy_hubIN4cuda3std3__45tupleIJblEEEyN6thrust24THRUST_300001_SM_1000_NS8cuda_cub9__find_if7functorIS9_EEE10Policy1000ENSB_12zip_iteratorINS8_IJNSD_26transform_input_iterator_tIbNSC_6detail35transform_pair_of_input_iterators_tIbNSB_6detail15normal_iteratorINSB_10device_ptrIKfEEEESR_NS7_8equal_toIfEEEENS7_10__not_fn_tINS7_10__identityEEEEENSB_17counting_iteratorIlNSB_11use_defaultES10_S10_EEEEEEEPS9_ySF_S9_S9_SW_EEvT0_T1_T2_T3_T4_T6_E12temp_storage+96];
	setp.eq.s16 	%p145, %rs219, 0;
	setp.eq.s16 	%p146, %rs220, 0;
	min.s64 	%rd261, %rd260, %rd259;
	selp.b16 	%rs221, %rs218, 1, %p146;
	selp.b16 	%rs222, %rs220, %rs221, %p145;
	and.b16  	%rs223, %rs222, 255;
	selp.b64 	%rd262, %rd259, %rd261, %p146;
	selp.b64 	%rd263, %rd260, %rd262, %p145;
	ld.shared.u8 	%rs224, [_ZZN3cub18CUB_300001_SM_10006detail6reduce28DeviceReduceSingleTileKernelINS2_10policy_hubIN4cuda3std3__45tupleIJblEEEyN6thrust24THRUST_300001_SM_1000_NS8cuda_cub9__find_if7functorIS9_EEE10Policy1000ENSB_12zip_iteratorINS8_IJNSD_26transform_input_iterator_tIbNSC_6detail35transform_pair_of_input_iterators_tIbNSB_6detail15normal_iteratorINSB_10device_ptrIKfEEEESR_NS7_8equal_toIfEEEENS7_10__not_fn_tINS7_10__identityEEEEENSB_17counting_iteratorIlNSB_11use_defaultES10_S10_EEEEEEEPS9_ySF_S9_S9_SW_EEvT0_T1_T2_T3_T4_T6_E12temp_storage+104];
	ld.shared.u64 	%rd264, [_ZZN3cub18CUB_300001_SM_10006detail6reduce28DeviceReduceSingleTileKernelINS2_10policy_hubIN4cuda3std3__45tupleIJblEEEyN6thrust24THRUST_300001_SM_1000_NS8cuda_cub9__find_if7functorIS9_EEE10Policy1000ENSB_12zip_iteratorINS8_IJNSD_26transform_input_iterator_tIbNSC_6detail35transform_pair_of_input_iterators_tIbNSB_6detail15normal_iteratorINSB_10device_ptrIKfEEEESR_NS7_8equal_toIfEEEENS7_10__not_fn_tINS7_10__identityEEEEENSB_17counting_iteratorIlNSB_11use_defaultES10_S10_EEEEEEEPS9_ySF_S9_S9_SW_EEvT0_T1_T2_T3_T4_T6_E12temp_storage+112];
	setp.eq.s16 	%p147, %rs223, 0;
	setp.eq.s16 	%p148, %rs224, 0;
	min.s64 	%rd265, %rd264, %rd263;
	selp.b16 	%rs225, %rs222, 1, %p148;
	selp.b16 	%rs226, %rs224, %rs225, %p147;
	and.b16  	%rs227, %rs226, 255;
	selp.b64 	%rd266, %rd263, %rd265, %p148;
	selp.b64 	%rd267, %rd264, %rd266, %p147;
	ld.shared.u8 	%rs228, [_ZZN3cub18CUB_300001_SM_10006detail6reduce28DeviceReduceSingleTileKernelINS2_10policy_hubIN4cuda3std3__45tupleIJblEEEyN6thrust24THRUST_300001_SM_1000_NS8cuda_cub9__find_if7functorIS9_EEE10Policy1000ENSB_12zip_iteratorINS8_IJNSD_26transform_input_iterator_tIbNSC_6detail35transform_pair_of_input_iterators_tIbNSB_6detail15normal_iteratorINSB_10device_ptrIKfEEEESR_NS7_8equal_toIfEEEENS7_10__not_fn_tINS7_10__identityEEEEENSB_17counting_iteratorIlNSB_11use_defaultES10_S10_EEEEEEEPS9_ySF_S9_S9_SW_EEvT0_T1_T2_T3_T4_T6_E12temp_storage+120];
	ld.shared.u64 	%rd268, [_ZZN3cub18CUB_300001_SM_10006detail6reduce28DeviceReduceSingleTileKernelINS2_10policy_hubIN4cuda3std3__45tupleIJblEEEyN6thrust24THRUST_300001_SM_1000_NS8cuda_cub9__find_if7functorIS9_EEE10Policy1000ENSB_12zip_iteratorINS8_IJNSD_26transform_input_iterator_tIbNSC_6detail35transform_pair_of_input_iterators_tIbNSB_6detail15normal_iteratorINSB_10device_ptrIKfEEEESR_NS7_8equal_toIfEEEENS7_10__not_fn_tINS7_10__identityEEEEENSB_17counting_iteratorIlNSB_11use_defaultES10_S10_EEEEEEEPS9_ySF_S9_S9_SW_EEvT0_T1_T2_T3_T4_T6_E12temp_storage+128];
	setp.eq.s16 	%p149, %rs227, 0;
	setp.eq.s16 	%p150, %rs228, 0;
	min.s64 	%rd269, %rd268, %rd267;
	selp.b16 	%rs229, %rs226, 1, %p150;
	selp.b16 	%rs391, %rs228, %rs229, %p149;
	selp.b64 	%rd270, %rd267, %rd269, %p150;
	selp.b64 	%rd415, %rd268, %rd270, %p149;
$L__BB20_124:
	mov.u32 	%r421, %tid.x;
	setp.ne.s32 	%p327, %r421, 0;
	@%p327 bra 	$L__BB20_126;
	setp.eq.s16 	%p328, %rs110, 0;
	and.b16  	%rs379, %rs391, 255;
	setp.eq.s16 	%p329, %rs379, 0;
	min.s64 	%rd403, %rd415, %rd125;
	selp.b16 	%rs380, %rs110, 1, %p329;
	selp.b16 	%rs381, %rs391, %rs380, %p328;
	selp.b64 	%rd404, %rd125, %rd403, %p329;
	selp.b64 	%rd405, %rd415, %rd404, %p328;
	st.global.u8 	[%rd1], %rs381;
	st.global.u64 	[%rd1+8], %rd405;
$L__BB20_126:
	ret;

}
	// .globl	_ZN3cub18CUB_300001_SM_10006detail6reduce18DeviceReduceKernelINS2_10policy_hubIN4cuda3std3__45tupleIJblEEEyN6thrust24THRUST_300001_SM_1000_NS8cuda_cub9__find_if7functorIS9_EEE10Policy1000ENSB_12zip_iteratorINS8_IJNSD_26transform_input_iterator_tIbNSC_6detail35transform_pair_of_input_iterators_tIbNSB_6detail15normal_iteratorINSB_10device_ptrIKfEEEESR_NS7_8equal_toIfEEEENS7_10__not_fn_tINS7_10__identityEEEEENSB_17counting_iteratorIlNSB_11use_defaultES10_S10_EEEEEEEySF_S9_SW_EEvT0_PT3_T1_NS0_13GridEvenShareIS17_EET2_T4_
.visible .entry _ZN3cub18CUB_300001_SM_10006detail6reduce18DeviceReduceKernelINS2_10policy_hubIN4cuda3std3__45tupleIJblEEEyN6thrust24THRUST_300001_SM_1000_NS8cuda_cub9__find_if7functorIS9_EEE10Policy1000ENSB_12zip_iteratorINS8_IJNSD_26transform_input_iterator_tIbNSC_6detail35transform_pair_of_input_iterators_tIbNSB_6detail15normal_iteratorINSB_10device_ptrIKfEEEESR_NS7_8equal_toIfEEEENS7_10__not_fn_tINS7_10__identityEEEEENSB_17counting_iteratorIlNSB_11use_defaultES10_S10_EEEEEEEySF_S9_SW_EEvT0_PT3_T1_NS0_13GridEvenShareIS17_EET2_T4_(
	.param .align 8 .b8 _ZN3cub18CUB_300001_SM_10006detail6reduce18DeviceReduceKernelINS2_10policy_hubIN4cuda3std3__45tupleIJblEEEyN6thrust24THRUST_300001_SM_1000_NS8cuda_cub9__find_if7functorIS9_EEE10Policy1000ENSB_12zip_iteratorINS8_IJNSD_26transform_input_iterator_tIbNSC_6detail35transform_pair_of_input_iterators_tIbNSB_6detail15normal_iteratorINSB_10device_ptrIKfEEEESR_NS7_8equal_toIfEEEENS7_10__not_fn_tINS7_10__identityEEEEENSB_17counting_iteratorIlNSB_11use_defaultES10_S10_EEEEEEEySF_S9_SW_EEvT0_PT3_T1_NS0_13GridEvenShareIS17_EET2_T4__param_0[40],
	.param .u64 .ptr .align 1 _ZN3cub18CUB_300001_SM_10006detail6reduce18DeviceReduceKernelINS2_10policy_hubIN4cuda3std3__45tupleIJblEEEyN6thrust24THRUST_300001_SM_1000_NS8cuda_cub9__find_if7functorIS9_EEE10Policy1000ENSB_12zip_iteratorINS8_IJNSD_26transform_input_iterator_tIbNSC_6detail35transform_pair_of_input_iterators_tIbNSB_6detail15normal_iteratorINSB_10device_ptrIKfEEEESR_NS7_8equal_toIfEEEENS7_10__not_fn_tINS7_10__identityEEEEENSB_17counting_iteratorIlNSB_11use_defaultES10_S10_EEEEEEEySF_S9_SW_EEvT0_PT3_T1_NS0_13GridEvenShareIS17_EET2_T4__param_1,
	.param .u64 _ZN3cub18CUB_300001_SM_10006detail6reduce18DeviceReduceKernelINS2_10policy_hubIN4cuda3std3__45tupleIJblEEEyN6thrust24THRUST_300001_SM_1000_NS8cuda_cub9__find_if7functorIS9_EEE10Policy1000ENSB_12zip_iteratorINS8_IJNSD_26transform_input_iterator_tIbNSC_6detail35transform_pair_of_input_iterators_tIbNSB_6detail15normal_iteratorINSB_10device_ptrIKfEEEESR_NS7_8equal_toIfEEEENS7_10__not_fn_tINS7_10__identityEEEEENSB_17counting_iteratorIlNSB_11use_defaultES10_S10_EEEEEEEySF_S9_SW_EEvT0_PT3_T1_NS0_13GridEvenShareIS17_EET2_T4__param_2,
	.param .align 8 .b8 _ZN3cub18CUB_300001_SM_10006detail6reduce18DeviceReduceKernelINS2_10policy_hubIN4cuda3std3__45tupleIJblEEEyN6thrust24THRUST_300001_SM_1000_NS8cuda_cub9__find_if7functorIS9_EEE10Policy1000ENSB_12zip_iteratorINS8_IJNSD_26transform_input_iterator_tIbNSC_6detail35transform_pair_of_input_iterators_tIbNSB_6detail15normal_iteratorINSB_10device_ptrIKfEEEESR_NS7_8equal_toIfEEEENS7_10__not_fn_tINS7_10__identityEEEEENSB_17counting_iteratorIlNSB_11use_defaultES10_S10_EEEEEEEySF_S9_SW_EEvT0_PT3_T1_NS0_13GridEvenShareIS17_EET2_T4__param_3[72],
	.param .align 1 .b8 _ZN3cub18CUB_300001_SM_10006detail6reduce18DeviceReduceKernelINS2_10policy_hubIN4cuda3std3__45tupleIJblEEEyN6thrust24THRUST_300001_SM_1000_NS8cuda_cub9__find_if7functorIS9_EEE10Policy1000ENSB_12zip_iteratorINS8_IJNSD_26transform_input_iterator_tIbNSC_6detail35transform_pair_of_input_iterators_tIbNSB_6detail15normal_iteratorINSB_10device_ptrIKfEEEESR_NS7_8equal_toIfEEEENS7_10__not_fn_tINS7_10__identityEEEEENSB_17counting_iteratorIlNSB_11use_defaultES10_S10_EEEEEEEySF_S9_SW_EEvT0_PT3_T1_NS0_13GridEvenShareIS17_EET2_T4__param_4[1],
	.param .align 1 .b8 _ZN3cub18CUB_300001_SM_10006detail6reduce18DeviceReduceKernelINS2_10policy_hubIN4cuda3std3__45tupleIJblEEEyN6thrust24THRUST_300001_SM_1000_NS8cuda_cub9__find_if7functorIS9_EEE10Policy1000ENSB_12zip_iteratorINS8_IJNSD_26transform_input_iterator_tIbNSC_6detail35transform_pair_of_input_iterators_tIbNSB_6detail15normal_iteratorINSB_10device_ptrIKfEEEESR_NS7_8equal_toIfEEEENS7_10__not_fn_tINS7_10__identityEEEEENSB_17counting_iteratorIlNSB_11use_defaultES10_S10_EEEEEEEySF_S9_SW_EEvT0_PT3_T1_NS0_13GridEvenShareIS17_EET2_T4__param_5[1]
)
.maxntid 256
{
	.reg .pred 	%p<327>;
	.reg .b16 	%rs<401>;
	.reg .b32 	%r<453>;
	.reg .b32 	%f<81>;
	.reg .b64 	%rd<471>;
	// demoted variable
	.shared .align 8 .b8 _ZZN3cub18CUB_300001_SM_10006detail6reduce18DeviceReduceKernelINS2_10policy_hubIN4cuda3std3__45tupleIJblEEEyN6thrust24THRUST_300001_SM_1000_NS8cuda_cub9__find_if7functorIS9_EEE10Policy1000ENSB_12zip_iteratorINS8_IJNSD_26transform_input_iterator_tIbNSC_6detail35transform_pair_of_input_iterators_tIbNSB_6detail15normal_iteratorINSB_10device_ptrIKfEEEESR_NS7_8equal_toIfEEEENS7_10__not_fn_tINS7_10__identityEEEEENSB_17counting_iteratorIlNSB_11use_defaultES10_S10_EEEEEEEySF_S9_SW_EEvT0_PT3_T1_NS0_13GridEvenShareIS17_EET2_T4_E12temp_storage[152];
	ld.param.u64 	%rd4, [_ZN3cub18CUB_300001_SM_10006detail6reduce18DeviceReduceKernelINS2_10policy_hubIN4cuda3std3__45tupleIJblEEEyN6thrust24THRUST_300001_SM_1000_NS8cuda_cub9__find_if7functorIS9_EEE10Policy1000ENSB_12zip_iteratorINS8_IJNSD_26transform_input_iterator_tIbNSC_6detail35transform_pair_of_input_iterators_tIbNSB_6detail15normal_iteratorINSB_10device_ptrIKfEEEESR_NS7_8equal_toIfEEEENS7_10__not_fn_tINS7_10__identityEEEEENSB_17counting_iteratorIlNSB_11use_defaultES10_S10_EEEEEEEySF_S9_SW_EEvT0_PT3_T1_NS0_13GridEvenShareIS17_EET2_T4__param_0+32];
	ld.param.u64 	%rd1, [_ZN3cub18CUB_300001_SM_10006detail6reduce18DeviceReduceKernelINS2_10policy_hubIN4cuda3std3__45tupleIJblEEEyN6thrust24THRUST_300001_SM_1000_NS8cuda_cub9__find_if7functorIS9_EEE10Policy1000ENSB_12zip_iteratorINS8_IJNSD_26transform_input_iterator_tIbNSC_6detail35transform_pair_of_input_iterators_tIbNSB_6detail15normal_iteratorINSB_10device_ptrIKfEEEESR_NS7_8equal_toIfEEEENS7_10__not_fn_tINS7_10__identityEEEEENSB_17counting_iteratorIlNSB_11use_defaultES10_S10_EEEEEEEySF_S9_SW_EEvT0_PT3_T1_NS0_13GridEvenShareIS17_EET2_T4__param_3+32];
	ld.param.u32 	%r1, [_ZN3cub18CUB_300001_SM_10006detail6reduce18DeviceReduceKernelINS2_10policy_hubIN4cuda3std3__45tupleIJblEEEyN6thrust24THRUST_300001_SM_1000_NS8cuda_cub9__find_if7functorIS9_EEE10Policy1000ENSB_12zip_iteratorINS8_IJNSD_26transform_input_iterator_tIbNSC_6detail35transform_pair_of_input_iterators_tIbNSB_6detail15normal_iteratorINSB_10device_ptrIKfEEEESR_NS7_8equal_toIfEEEENS7_10__not_fn_tINS7_10__identityEEEEENSB_17counting_iteratorIlNSB_11use_defaultES10_S10_EEEEEEEySF_S9_SW_EEvT0_PT3_T1_NS0_13GridEvenShareIS17_EET2_T4__param_3+40];
	ld.param.u64 	%rd120, [_ZN3cub18CUB_300001_SM_10006detail6reduce18DeviceReduceKernelINS2_10policy_hubIN4cuda3std3__45tupleIJblEEEyN6thrust24THRUST_300001_SM_1000_NS8cuda_cub9__find_if7functorIS9_EEE10Policy1000ENSB_12zip_iteratorINS8_IJNSD_26transform_input_iterator_tIbNSC_6detail35transform_pair_of_input_iterators_tIbNSB_6detail15normal_iteratorINSB_10device_ptrIKfEEEESR_NS7_8equal_toIfEEEENS7_10__not_fn_tINS7_10__identityEEEEENSB_17counting_iteratorIlNSB_11use_defaultES10_S10_EEEEEEEySF_S9_SW_EEvT0_PT3_T1_NS0_13GridEvenShareIS17_EET2_T4__param_0+8];
	ld.param.u64 	%rd121, [_ZN3cub18CUB_300001_SM_10006detail6reduce18DeviceReduceKernelINS2_10policy_hubIN4cuda3std3__45tupleIJblEEEyN6thrust24THRUST_300001_SM_1000_NS8cuda_cub9__find_if7functorIS9_EEE10Policy1000ENSB_12zip_iteratorINS8_IJNSD_26transform_input_iterator_tIbNSC_6detail35transform_pair_of_input_iterators_tIbNSB_6detail15normal_iteratorINSB_10device_ptrIKfEEEESR_NS7_8equal_toIfEEEENS7_10__not_fn_tINS7_10__identityEEEEENSB_17counting_iteratorIlNSB_11use_defaultES10_S10_EEEEEEEySF_S9_SW_EEvT0_PT3_T1_NS0_13GridEvenShareIS17_EET2_T4__param_0];
	cvta.to.global.u64 	%rd2, %rd121;
	cvta.to.global.u64 	%rd3, %rd120;
	mov.u32 	%r2, %ctaid.x;
	shl.b32 	%r47, %r1, 10;
	cvt.s64.s32 	%rd5, %r47;
	shl.b32 	%r48, %r2, 10;
	cvt.u64.u32 	%rd6, %r48;
	sub.s64 	%rd7, %rd1, %rd6;
	setp.gt.u64 	%p1, %rd7, 1023;
	@%p1 bra 	$L__BB21_78;
	cvt.u32.u64 	%r190, %rd6;
	cvt.u32.u64 	%r3, %rd1;
	sub.s32 	%r4, %r3, %r190;
	mov.u32 	%r5, %tid.x;
	setp.ge.s32 	%p150, %r5, %r4;
	mov.b16 	%rs369, 0;
	mov.b64 	%rd438, 0;
	mov.u32 	%r443, %r5;
	@%p150 bra 	$L__BB21_3;
	add.s32 	%r192, %r190, %r5;
	cvt.u64.u32 	%rd272, %r192;
	mul.wide.u32 	%rd273, %r192, 4;
	add.s64 	%rd274, %rd2, %rd273;
	add.s64 	%rd275, %rd3, %rd273;
	add.s64 	%rd438, %rd4, %rd272;
	ld.global.f32 	%f49, [%rd274];
	ld.global.f32 	%f50, [%rd275];
	setp.neu.f32 	%p151, %f49, %f50;
	selp.u16 	%rs369, 1, 0, %p151;
	add.s32 	%r443, %r5, 256;
$L__BB21_3:
	setp.ge.s32 	%p152, %r443, %r4;
	@%p152 bra 	$L__BB21_16;
	not.b32 	%r194, %r443;
	add.s32 	%r8, %r194, %r3;
	sub.s32 	%r195, %r8, %r190;
	shr.u32 	%r196, %r195, 8;
	add.s32 	%r9, %r196, 1;
	and.b32  	%r10, %r9, 7;
	setp.lt.u32 	%p153, %r195, 1792;
	@%p153 bra 	$L__BB21_8;
	add.s32 	%r442, %r443, 1024;
	and.b32  	%r197, %r9, 33554424;
	neg.s32 	%r441, %r197;
$L__BB21_6:
	.pragma "nounroll";
	add.s32 	%r198, %r442, -1024;
	cvt.s64.s32 	%rd277, %r198;
	add.s64 	%rd278, %rd277, %rd6;
	shl.b64 	%rd279, %rd278, 2;
	add.s64 	%rd280, %rd2, %rd279;
	add.s64 	%rd281, %rd3, %rd279;
	add.s64 	%rd282, %rd278, %rd4;
	ld.global.f32 	%f51, [%rd280];
	ld.global.f32 	%f52, [%rd281];
	setp.neu.f32 	%p154, %f51, %f52;
	selp.u16 	%rs214, 1, 0, %p154;
	and.b16  	%rs215, %rs369, 255;
	setp.ne.s16 	%p156, %rs215, 0;
	and.pred  	%p157, %p156, %p154;
	min.s64 	%rd283, %rd282, %rd438;
	setp.eq.s16 	%p158, %rs215, 0;
	selp.b64 	%rd284, %rd282, %rd438, %p158;
	selp.b16 	%rs216, %rs214, %rs369, %p158;
	selp.b64 	%rd285, %rd283, %rd284, %p157;
	selp.b16 	%rs217, 1, %rs216, %p157;
	and.b16  	%rs218, %rs217, 255;
	add.s32 	%r199, %r442, -768;
	cvt.s64.s32 	%rd286, %r199;
	add.s64 	%rd287, %rd286, %rd6;
	add.s64 	%rd288, %rd287, %rd4;
	ld.global.f32 	%f53, [%rd280+1024];
	ld.global.f32 	%f54, [%rd281+1024];
	setp.neu.f32 	%p159, %f53, %f54;
	selp.u16 	%rs219, 1, 0, %p159;
	setp.ne.s16 	%p161, %rs218, 0;
	and.pred  	%p162, %p161, %p159;
	min.s64 	%rd289, %rd288, %rd285;
	setp.eq.s16 	%p163, %rs218, 0;
	selp.b64 	%rd290, %rd288, %rd285, %p163;
	selp.b16 	%rs220, %rs219, %rs217, %p163;
	selp.b64 	%rd291, %rd289, %rd290, %p162;
	selp.b16 	%rs221, 1, %rs220, %p162;
	and.b16  	%rs222, %rs221, 255;
	add.s32 	%r200, %r442, -512;
	cvt.s64.s32 	%rd292, %r200;
	add.s64 	%rd293, %rd292, %rd6;
	add.s64 	%rd294, %rd293, %rd4;
	ld.global.f32 	%f55, [%rd280+2048];
	ld.global.f32 	%f56, [%rd281+2048];
	setp.neu.f32 	%p164, %f55, %f56;
	selp.u16 	%rs223, 1, 0, %p164;
	setp.ne.s16 	%p166, %rs222, 0;
	and.pred  	%p167, %p166, %p164;
	min.s64 	%rd295, %rd294, %rd291;
	setp.eq.s16 	%p168, %rs222, 0;
	selp.b64 	%rd296, %rd294, %rd291, %p168;
	selp.b16 	%rs224, %rs223, %rs221, %p168;
	selp.b64 	%rd297, %rd295, %rd296, %p167;
	selp.b16 	%rs225, 1, %rs224, %p167;
	and.b16  	%rs226, %rs225, 255;
	add.s32 	%r201, %r442, -256;
	cvt.s64.s32 	%rd298, %r201;
	add.s64 	%rd299, %rd298, %rd6;
	add.s64 	%rd300, %rd299, %rd4;
	ld.global.f32 	%f57, [%rd280+3072];
	ld.global.f32 	%f58, [%rd281+3072];
	setp.neu.f32 	%p169, %f57, %f58;
	selp.u16 	%rs227, 1, 0, %p169;
	setp.ne.s16 	%p171, %rs226, 0;
	and.pred  	%p172, %p171, %p169;
	min.s64 	%rd301, %rd300, %rd297;
	setp.eq.s16 	%p173, %rs226, 0;
	selp.b64 	%rd302, %rd300, %rd297, %p173;
	selp.b16 	%rs228, %rs227, %rs225, %p173;
	selp.b64 	%rd303, %rd301, %rd302, %p172;
	selp.b16 	%rs229, 1, %rs228, %p172;
	and.b16  	%rs230, %rs229, 255;
	add.s32 	%r202, %r442, 768;
	cvt.s64.s32 	%rd304, %r442;
	add.s64 	%rd305, %rd304, %rd6;
	add.s64 	%rd306, %rd305, %rd4;
	ld.global.f32 	%f59, [%rd280+4096];
	ld.global.f32 	%f60, [%rd281+4096];
	setp.neu.f32 	%p174, %f59, %f60;
	selp.u16 	%rs231, 1, 0, %p174;
	setp.ne.s16 	%p176, %rs230, 0;
	and.pred  	%p177, %p176, %p174;
	min.s64 	%rd307, %rd306, %rd303;
	setp.eq.s16 	%p178, %rs230, 0;
	selp.b64 	%rd308, %rd306, %rd303, %p178;
	selp.b16 	%rs232, %rs231, %rs229, %p178;
	selp.b64 	%rd309, %rd307, %rd308, %p177;
	selp.b16 	%rs233, 1, %rs232, %p177;
	and.b16  	%rs234, %rs233, 255;
	add.s32 	%r203, %r442, 256;
	cvt.s64.s32 	%rd310, %r203;
	add.s64 	%rd311, %rd310, %rd6;
	add.s64 	%rd312, %rd311, %rd4;
	ld.global.f32 	%f61, [%rd280+5120];
	ld.global.f32 	%f62, [%rd281+5120];
	setp.neu.f32 	%p179, %f61, %f62;
	selp.u16 	%rs235, 1, 0, %p179;
	setp.ne.s16 	%p181, %rs234, 0;
	and.pred  	%p182, %p181, %p179;
	min.s64 	%rd313, %rd312, %rd309;
	setp.eq.s16 	%p183, %rs234, 0;
	selp.b64 	%rd314, %rd312, %rd309, %p183;
	selp.b16 	%rs236, %rs235, %rs233, %p183;
	selp.b64 	%rd315, %rd313, %rd314, %p182;
	selp.b16 	%rs237, 1, %rs236, %p182;
	and.b16  	%rs238, %rs237, 255;
	add.s32 	%r204, %r442, 512;
	cvt.s64.s32 	%rd316, %r204;
	add.s64 	%rd317, %rd316, %rd6;
	add.s64 	%rd318, %rd317, %rd4;
	ld.global.f32 	%f63, [%rd280+6144];
	ld.global.f32 	%f64, [%rd281+6144];
	setp.neu.f32 	%p184, %f63, %f64;
	selp.u16 	%rs239, 1, 0, %p184;
	setp.ne.s16 	%p186, %rs238, 0;
	and.pred  	%p187, %p186, %p184;
	min.s64 	%rd319, %rd318, %rd315;
	setp.eq.s16 	%p188, %rs238, 0;
	selp.b64 	%rd320, %rd318, %rd315, %p188;
	selp.b16 	%rs240, %rs239, %rs237, %p188;
	selp.b64 	%rd321, %rd319, %rd320, %p187;
	selp.b16 	%rs241, 1, %rs240, %p187;
	and.b16  	%rs242, %rs241, 255;
	cvt.s64.s32 	%rd322, %r202;
	add.s64 	%rd323, %rd322, %rd6;
	add.s64 	%rd324, %rd323, %rd4;
	ld.global.f32 	%f65, [%rd280+7168];
	ld.global.f32 	%f66, [%rd281+7168];
	setp.neu.f32 	%p189, %f65, %f66;
	selp.u16 	%rs243, 1, 0, %p189;
	setp.ne.s16 	%p191, %rs242, 0;
	and.pred  	%p192, %p191, %p189;
	min.s64 	%rd325, %rd324, %rd321;
	setp.eq.s16 	%p193, %rs242, 0;
	selp.b64 	%rd326, %rd324, %rd321, %p193;
	selp.b16 	%rs244, %rs243, %rs241, %p193;
	selp.b64 	%rd438, %rd325, %rd326, %p192;
	selp.b16 	%rs369, 1, %rs244, %p192;
	add.s32 	%r442, %r442, 2048;
	add.s32 	%r441, %r441, 8;
	setp.ne.s32 	%p194, %r441, 0;
	@%p194 bra 	$L__BB21_6;
	add.s32 	%r443, %r442, -1024;
$L__BB21_8:
	setp.eq.s32 	%p195, %r10, 0;
	@%p195 bra 	$L__BB21_16;
	setp.lt.u32 	%p196, %r10, 4;
	@%p196 bra 	$L__BB21_11;
	cvt.s64.s32 	%rd328, %r443;
	add.s64 	%rd329, %rd328, %rd6;
	shl.b64 	%rd330, %rd329, 2;
	add.s64 	%rd331, %rd2, %rd330;
	add.s64 	%rd332, %rd3, %rd330;
	add.s64 	%rd333, %rd329, %rd4;
	ld.global.f32 	%f67, [%rd331];
	ld.global.f32 	%f68, [%rd332];
	setp.neu.f32 	%p197, %f67, %f68;
	selp.u16 	%rs246, 1, 0, %p197;
	and.b16  	%rs247, %rs369, 255;
	setp.ne.s16 	%p199, %rs247, 0;
	and.pred  	%p200, %p199, %p197;
	min.s64 	%rd334, %rd333, %rd438;
	setp.eq.s16 	%p201, %rs247, 0;
	selp.b64 	%rd335, %rd333, %rd438, %p201;
	selp.b16 	%rs248, %rs246, %rs369, %p201;
	selp.b64 	%rd336, %rd334, %rd335, %p200;
	selp.b16 	%rs249, 1, %rs248, %p200;
	and.b16  	%rs250, %rs249, 255;
	add.s32 	%r205, %r443, 256;
	cvt.s64.s32 	%rd337, %r205;
	add.s64 	%rd338, %rd337, %rd6;
	add.s64 	%rd339, %rd338, %rd4;
	ld.global.f32 	%f69, [%rd331+1024];
	ld.global.f32 	%f70, [%rd332+1024];
	setp.neu.f32 	%p202, %f69, %f70;
	selp.u16 	%rs251, 1, 0, %p202;
	setp.ne.s16 	%p204, %rs250, 0;
	and.pred  	%p205, %p204, %p202;
	min.s64 	%rd340, %rd339, %rd336;
	setp.eq.s16 	%p206, %rs250, 0;
	selp.b64 	%rd341, %rd339, %rd336, %p206;
	selp.b16 	%rs252, %rs251, %rs249, %p206;
	selp.b64 	%rd342, %rd340, %rd341, %p205;
	selp.b16 	%rs253, 1, %rs252, %p205;
	and.b16  	%rs254, %rs253, 255;
	add.s32 	%r206, %r443, 512;
	cvt.s64.s32 	%rd343, %r206;
	add.s64 	%rd344, %rd343, %rd6;
	add.s64 	%rd345, %rd344, %rd4;
	ld.global.f32 	%f71, [%rd331+2048];
	ld.global.f32 	%f72, [%rd332+2048];
	setp.neu.f32 	%p207, %f71, %f72;
	selp.u16 	%rs255, 1, 0, %p207;
	setp.ne.s16 	%p209, %rs254, 0;
	and.pred  	%p210, %p209, %p207;
	min.s64 	%rd346, %rd345, %rd342;
	setp.eq.s16 	%p211, %rs254, 0;
	selp.b64 	%rd347, %rd345, %rd342, %p211;
	selp.b16 	%rs256, %rs255, %rs253, %p211;
	selp.b64 	%rd348, %rd346, %rd347, %p210;
	selp.b16 	%rs257, 1, %rs256, %p210;
	and.b16  	%rs258, %rs257, 255;
	add.s32 	%r207, %r443, 768;
	cvt.s64.s32 	%rd349, %r207;
	add.s64 	%rd350, %rd349, %rd6;
	add.s64 	%rd351, %rd350, %rd4;
	ld.global.f32 	%f73, [%rd331+3072];
	ld.global.f32 	%f74, [%rd332+3072];
	setp.neu.f32 	%p212, %f73, %f74;
	selp.u16 	%rs259, 1, 0, %p212;
	setp.ne.s16 	%p214, %rs258, 0;
	and.pred  	%p215, %p214, %p212;
	min.s64 	%rd352, %rd351, %rd348;
	setp.eq.s16 	%p216, %rs258, 0;
	selp.b64 	%rd353, %rd351, %rd348, %p216;
	selp.b16 	%rs260, %rs259, %rs257, %p216;
	selp.b64 	%rd438, %rd352, %rd353, %p215;
	selp.b16 	%rs369, 1, %rs260, %p215;
	add.s32 	%r443, %r443, 1024;
$L__BB21_11:
	and.b32  	%r208, %r9, 3;
	setp.eq.s32 	%p217, %r208, 0;
	@%p217 bra 	$L__BB21_16;
	setp.eq.s32 	%p218, %r208, 1;
	@%p218 bra 	$L__BB21_14;
	cvt.s64.s32 	%rd355, %r443;
	add.s64 	%rd356, %rd355, %rd6;
	shl.b64 	%rd357, %rd356, 2;
	add.s64 	%rd358, %rd2, %rd357;
	add.s64 	%rd359, %rd3, %rd357;
	add.s64 	%rd360, %rd356, %rd4;
	ld.global.f32 	%f75, [%rd358];
	ld.global.f32 	%f76, [%rd359];
	setp.neu.f32 	%p219, %f75, %f76;
	selp.u16 	%rs262, 1, 0, %p219;
	and.b16  	%rs263, %rs369, 255;
	setp.ne.s16 	%p221, %rs263, 0;
	and.pred  	%p222, %p221, %p219;
	min.s64 	%rd361, %rd360, %rd438;
	setp.eq.s16 	%p223, %rs263, 0;
	selp.b64 	%rd362, %rd360, %rd438, %p223;
	selp.b16 	%rs264, %rs262, %rs369, %p223;
	selp.b64 	%rd363, %rd361, %rd362, %p222;
	selp.b16 	%rs265, 1, %rs264, %p222;
	and.b16  	%rs266, %rs265, 255;
	add.s32 	%r209, %r443, 256;
	cvt.s64.s32 	%rd364, %r209;
	add.s64 	%rd365, %rd364, %rd6;
	add.s64 	%rd366, %rd365, %rd4;
	ld.global.f32 	%f77, [%rd358+1024];
	ld.global.f32 	%f78, [%rd359+1024];
	setp.neu.f32 	%p224, %f77, %f78;
	selp.u16 	%rs267, 1, 0, %p224;
	setp.ne.s16 	%p226, %rs266, 0;
	and.pred  	%p227, %p226, %p224;
	min.s64 	%rd367, %rd366, %rd363;
	setp.eq.s16 	%p228, %rs266, 0;
	selp.b64 	%rd368, %rd366, %rd363, %p228;
	selp.b16 	%rs268, %rs267, %rs265, %p228;
	selp.b64 	%rd438, %rd367, %rd368, %p227;
	selp.b16 	%rs369, 1, %rs268, %p227;
	add.s32 	%r443, %r443, 512;
$L__BB21_14:
	and.b32  	%r210, %r8, 256;
	setp.ne.s32 	%p229, %r210, 0;
	@%p229 bra 	$L__BB21_16;
	cvt.s64.s32 	%rd369, %r443;
	add.s64 	%rd370, %rd369, %rd6;
	shl.b64 	%rd371, %rd370, 2;
	add.s64 	%rd372, %rd2, %rd371;
	add.s64 	%rd373, %rd3, %rd371;
	add.s64 	%rd374, %rd370, %rd4;
	ld.global.f32 	%f79, [%rd372];
	ld.global.f32 	%f80, [%rd373];
	setp.neu.f32 	%p230, %f79, %f80;
	selp.u16 	%rs269, 1, 0, %p230;
	and.b16  	%rs270, %rs369, 255;
	setp.ne.s16 	%p232, %rs270, 0;
	and.pred  	%p233, %p232, %p230;
	min.s64 	%rd375, %rd374, %rd438;
	setp.eq.s16 	%p234, %rs270, 0;
	selp.b64 	%rd376, %rd374, %rd438, %p234;
	selp.b16 	%rs271, %rs269, %rs369, %p234;
	selp.b64 	%rd438, %rd375, %rd376, %p233;
	selp.b16 	%rs369, 1, %rs271, %p233;
$L__BB21_16:
	setp.lt.s32 	%p235, %r4, 256;
	@%p235 bra 	$L__BB21_41;
	// begin inline asm
	mov.u32 %r329, %laneid;
	// end inline asm
	cvt.u32.u16 	%r350, %rs369;
	and.b32  	%r331, %r350, 255;
	mov.b32 	%r347, 1;
	mov.b32 	%r348, 31;
	mov.b32 	%r349, -1;
	// begin inline asm
	shfl.sync.down.b32 %r330, %r331, %r347, %r348, %r349;
	// end inline asm
	// begin inline asm
	shfl.sync.down.b32 %r335, %r336, %r347, %r348, %r349;
	// end inline asm
	mov.b64 	{%r341, %r346}, %rd438;
	// begin inline asm
	shfl.sync.down.b32 %r340, %r341, %r347, %r348, %r349;
	// end inline asm
	// begin inline asm
	shfl.sync.down.b32 %r345, %r346, %r347, %r348, %r349;
	// end inline asm
	mov.b64 	%rd22, {%r340, %r345};
	cvt.u16.u32 	%rs15, %r330;
	setp.gt.s32 	%p285, %r329, 30;
	@%p285 bra 	$L__BB21_21;
	and.b16  	%rs313, %rs369, 255;
	setp.eq.s16 	%p286, %rs313, 0;
	and.b16  	%rs314, %rs15, 255;
	setp.eq.s16 	%p287, %rs314, 0;
	or.pred  	%p288, %p286, %p287;
	@%p288 bra 	$L__BB21_20;
	min.s64 	%rd438, %rd22, %rd438;
	mov.b16 	%rs369, 1;
	bra.uni 	$L__BB21_21;
$L__BB21_20:
	setp.eq.s16 	%p289, %rs313, 0;
	selp.b64 	%rd438, %rd22, %rd438, %p289;
	selp.b16 	%rs369, %rs15, %rs369, %p289;
$L__BB21_21:
	cvt.u32.u16 	%r371, %rs369;
	and.b32  	%r352, %r371, 255;
	mov.b32 	%r368, 2;
	mov.b32 	%r369, 31;
	mov.b32 	%r370, -1;
	// begin inline asm
	shfl.sync.down.b32 %r351, %r352, %r368, %r369, %r370;
	// end inline asm
	// begin inline asm
	shfl.sync.down.b32 %r356, %r357, %r368, %r369, %r370;
	// end inline asm
	mov.b64 	{%r362, %r367}, %rd438;
	// begin inline asm
	shfl.sync.down.b32 %r361, %r362, %r368, %r369, %r370;
	// end inline asm
	// begin inline asm
	shfl.sync.down.b32 %r366, %r367, %r368, %r369, %r370;
	// end inline asm
	mov.b64 	%rd26, {%r361, %r366};
	cvt.u16.u32 	%rs18, %r351;
	setp.gt.s32 	%p290, %r329, 29;
	@%p290 bra 	$L__BB21_25;
	and.b16  	%rs317, %rs369, 255;
	setp.eq.s16 	%p291, %rs317, 0;
	and.b16  	%rs318, %rs18, 255;
	setp.eq.s16 	%p292, %rs318, 0;
	or.pred  	%p293, %p291, %p292;
	@%p293 bra 	$L__BB21_24;
	min.s64 	%rd438, %rd26, %rd438;
	mov.b16 	%rs369, 1;
	bra.uni 	$L__BB21_25;
$L__BB21_24:
	setp.eq.s16 	%p294, %rs317, 0;
	selp.b64 	%rd438, %rd26, %rd438, %p294;
	selp.b16 	%rs369, %rs18, %rs369, %p294;
$L__BB21_25:
	cvt.u32.u16 	%r392, %rs369;
	and.b32  	%r373, %r392, 255;
	mov.b32 	%r389, 4;
	mov.b32 	%r390, 31;
	mov.b32 	%r391, -1;
	// begin inline asm
	shfl.sync.down.b32 %r372, %r373, %r389, %r390, %r391;
	// end inline asm
	// begin inline asm
	shfl.sync.down.b32 %r377, %r378, %r389, %r390, %r391;
	// end inline asm
	mov.b64 	{%r383, %r388}, %rd438;
	// begin inline asm
	shfl.sync.down.b32 %r382, %r383, %r389, %r390, %r391;
	// end inline asm
	// begin inline asm
	shfl.sync.down.b32 %r387, %r388, %r389, %r390, %r391;
	// end inline asm
	mov.b64 	%rd30, {%r382, %r387};
	cvt.u16.u32 	%rs21, %r372;
	setp.gt.s32 	%p295, %r329, 27;
	@%p295 bra 	$L__BB21_29;
	and.b16  	%rs321, %rs369, 255;
	setp.eq.s16 	%p296, %rs321, 0;
	and.b16  	%rs322, %rs21, 255;
	setp.eq.s16 	%p297, %rs322, 0;
	or.pred  	%p298, %p296, %p297;
	@%p298 bra 	$L__BB21_28;
	min.s64 	%rd438, %rd30, %rd438;
	mov.b16 	%rs369, 1;
	bra.uni 	$L__BB21_29;
$L__BB21_28:
	setp.eq.s16 	%p299, %rs321, 0;
	selp.b16 	%rs369, %rs21, %rs369, %p299;
	selp.b64 	%rd438, %rd30, %rd438, %p299;
$L__BB21_29:
	cvt.u32.u16 	%r413, %rs369;
	and.b32  	%r394, %r413, 255;
	mov.b32 	%r410, 8;
	mov.b32 	%r411, 31;
	mov.b32 	%r412, -1;
	// begin inline asm
	shfl.sync.down.b32 %r393, %r394, %r410, %r411, %r412;
	// end inline asm
	// begin inline asm
	shfl.sync.down.b32 %r398, %r399, %r410, %r411, %r412;
	// end inline asm
	mov.b64 	{%r404, %r409}, %rd438;
	// begin inline asm
	shfl.sync.down.b32 %r403, %r404, %r410, %r411, %r412;
	// end inline asm
	// begin inline asm
	shfl.sync.down.b32 %r408, %r409, %r410, %r411, %r412;
	// end inline asm
	mov.b64 	%rd34, {%r403, %r408};
	cvt.u16.u32 	%rs24, %r393;
	setp.gt.s32 	%p300, %r329, 23;
	@%p300 bra 	$L__BB21_33;
	and.b16  	%rs325, %rs369, 255;
	setp.eq.s16 	%p301, %rs325, 0;
	and.b16  	%rs326, %rs24, 255;
	setp.eq.s16 	%p302, %rs326, 0;
	or.pred  	%p303, %p301, %p302;
	@%p303 bra 	$L__BB21_32;
	min.s64 	%rd438, %rd34, %rd438;
	mov.b16 	%rs369, 1;
	bra.uni 	$L__BB21_33;
$L__BB21_32:
	setp.eq.s16 	%p304, %rs325, 0;
	selp.b16 	%rs369, %rs24, %rs369, %p304;
	selp.b64 	%rd438, %rd34, %rd438, %p304;
$L__BB21_33:
	cvt.u32.u16 	%r434, %rs369;
	and.b32  	%r415, %r434, 255;
	mov.b32 	%r431, 16;
	mov.b32 	%r432, 31;
	mov.b32 	%r433, -1;
	// begin inline asm
	shfl.sync.down.b32 %r414, %r415, %r431, %r432, %r433;
	// end inline asm
	// begin inline asm
	shfl.sync.down.b32 %r419, %r420, %r431, %r432, %r433;
	// end inline asm
	mov.b64 	{%r425, %r430}, %rd438;
	// begin inline asm
	shfl.sync.down.b32 %r424, %r425, %r431, %r432, %r433;
	// end inline asm
	// begin inline asm
	shfl.sync.down.b32 %r429, %r430, %r431, %r432, %r433;
	// end inline asm
	mov.b64 	%rd38, {%r424, %r429};
	cvt.u16.u32 	%rs27, %r414;
	setp.gt.s32 	%p305, %r329, 15;
	@%p305 bra 	$L__BB21_37;
	and.b16  	%rs329, %rs369, 255;
	setp.eq.s16 	%p306, %rs329, 0;
	and.b16  	%rs330, %rs27, 255;
	setp.eq.s16 	%p307, %rs330, 0;
	or.pred  	%p308, %p306, %p307;
	@%p308 bra 	$L__BB21_36;
	min.s64 	%rd438, %rd38, %rd438;
	mov.b16 	%rs369, 1;
	bra.uni 	$L__BB21_37;
$L__BB21_36:
	setp.eq.s16 	%p309, %rs329, 0;
	selp.b16 	%rs369, %rs27, %rs369, %p309;
	selp.b64 	%rd438, %rd38, %rd438, %p309;
$L__BB21_37:
	setp.ne.s32 	%p310, %r329, 0;
	@%p310 bra 	$L__BB21_39;
	shr.u32 	%r435, %r5, 1;
	and.b32  	%r436, %r435, 496;
	mov.u32 	%r437, _ZZN3cub18CUB_300001_SM_10006detail6reduce18DeviceReduceKernelINS2_10policy_hubIN4cuda3std3__45tupleIJblEEEyN6thrust24THRUST_300001_SM_1000_NS8cuda_cub9__find_if7functorIS9_EEE10Policy1000ENSB_12zip_iteratorINS8_IJNSD_26transform_input_iterator_tIbNSC_6detail35transform_pair_of_input_iterators_tIbNSB_6detail15normal_iteratorINSB_10device_ptrIKfEEEESR_NS7_8equal_toIfEEEENS7_10__not_fn_tINS7_10__identityEEEEENSB_17counting_iteratorIlNSB_11use_defaultES10_S10_EEEEEEEySF_S9_SW_EEvT0_PT3_T1_NS0_13GridEvenShareIS17_EET2_T4_E12temp_storage;
	add.s32 	%r438, %r437, %r436;
	st.shared.u8 	[%r438+8], %rs369;
	st.shared.u64 	[%r438+16], %rd438;
$L__BB21_39:
	bar.sync 	0;
	setp.ne.s32 	%p311, %r5, 0;
	@%p311 bra 	$L__BB21_122;
	ld.shared.u8 	%rs333, [_ZZN3cub18CUB_300001_SM_10006detail6reduce18DeviceReduceKernelINS2_10policy_hubIN4cuda3std3__45tupleIJblEEEyN6thrust24THRUST_300001_SM_1000_NS8cuda_cub9__find_if7functorIS9_EEE10Policy1000ENSB_12zip_iteratorINS8_IJNSD_26transform_input_iterator_tIbNSC_6detail35transform_pair_of_input_iterators_tIbNSB_6detail15normal_iteratorINSB_10device_ptrIKfEEEESR_NS7_8equal_toIfEEEENS7_10__not_fn_tINS7_10__identityEEEEENSB_17counting_iteratorIlNSB_11use_defaultES10_S10_EEEEEEEySF_S9_SW_EEvT0_PT3_T1_NS0_13GridEvenShareIS17_EET2_T4_E12temp_storage+24];
	ld.shared.u64 	%rd398, [_ZZN3cub18CUB_300001_SM_10006detail6reduce18DeviceReduceKernelINS2_10policy_hubIN4cuda3std3__45tupleIJblEEEyN6thrust24THRUST_300001_SM_1000_NS8cuda_cub9__find_if7functorIS9_EEE10Policy1000ENSB_12zip_iteratorINS8_IJNSD_26transform_input_iterator_tIbNSC_6detail35transform_pair_of_input_iterators_tIbNSB_6detail15normal_iteratorINSB_10device_ptrIKfEEEESR_NS7_8equal_toIfEEEENS7_10__not_fn_tINS7_10__identityEEEEENSB_17counting_iteratorIlNSB_11use_defaultES10_S10_EEEEEEEySF_S9_SW_EEvT0_PT3_T1_NS0_13GridEvenShareIS17_EET2_T4_E12temp_storage+32];
	and.b16  	%rs334, %rs369, 255;
	setp.eq.s16 	%p312, %rs334, 0;
	setp.eq.s16 	%p313, %rs333, 0;
	min.s64 	%rd399, %rd398, %rd438;
	selp.b16 	%rs335, %rs369, 1, %p313;
	selp.b16 	%rs336, %rs333, %rs335, %p312;
	and.b16  	%rs337, %rs336, 255;
	selp.b64 	%rd400, %rd438, %rd399, %p313;
	selp.b64 	%rd401, %rd398, %rd400, %p312;
	ld.shared.u8 	%rs338, [_ZZN3cub18CUB_300001_SM_10006detail6reduce18DeviceReduceKernelINS2_10policy_hubIN4cuda3std3__45tupleIJblEEEyN6thrust24THRUST_300001_SM_1000_NS8cuda_cub9__find_if7functorIS9_EEE10Policy1000ENSB_12zip_iteratorINS8_IJNSD_26transform_input_iterator_tIbNSC_6detail35transform_pair_of_input_iterators_tIbNSB_6detail15normal_iteratorINSB_10device_ptrIKfEEEESR_NS7_8equal_toIfEEEENS7_10__not_fn_tINS7_10__identityEEEEENSB_17counting_iteratorIlNSB_11use_defaultES10_S10_EEEEEEEySF_S9_SW_EEvT0_PT3_T1_NS0_13GridEvenShareIS17_EET2_T4_E12temp_storage+40];
	ld.shared.u64 	%rd402, [_ZZN3cub18CUB_300001_SM_10006detail6reduce18DeviceReduceKernelINS2_10policy_hubIN4cuda3std3__45tupleIJblEEEyN6thrust24THRUST_300001_SM_1000_NS8cuda_cub9__find_if7functorIS9_EEE10Policy1000ENSB_12zip_iteratorINS8_IJNSD_26transform_input_iterator_tIbNSC_6detail35transform_pair_of_input_iterators_tIbNSB_6detail15normal_iteratorINSB_10device_ptrIKfEEEESR_NS7_8equal_toIfEEEENS7_10__not_fn_tINS7_10__identityEEEEENSB_17counting_iteratorIlNSB_11use_defaultES10_S10_EEEEEEEySF_S9_SW_EEvT0_PT3_T1_NS0_13GridEvenShareIS17_EET2_T4_E12temp_storage+48];
	setp.eq.s16 	%p314, %rs337, 0;
	setp.eq.s16 	%p315, %rs338, 0;
	min.s64 	%rd403, %rd402, %rd401;
	selp.b16 	%rs339, %rs336, 1, %p315;
	selp.b16 	%rs340, %rs338, %rs339, %p314;
	and.b16  	%rs341, %rs340, 255;
	selp.b64 	%rd404, %rd401, %rd403, %p315;
	selp.b64 	%rd405, %rd402, %rd404, %p314;
	ld.shared.u8 	%rs342, [_ZZN3cub18CUB_300001_SM_10006detail6reduce18DeviceReduceKernelINS2_10policy_hubIN4cuda3std3__45tupleIJblEEEyN6thrust24THRUST_300001_SM_1000_NS8cuda_cub9__find_if7functorIS9_EEE10Policy1000ENSB_12zip_iteratorINS8_IJNSD_26transform_input_iterator_tIbNSC_6detail35transform_pair_of_input_iterators_tIbNSB_6detail15normal_iteratorINSB_10device_ptrIKfEEEESR_NS7_8equal_toIfEEEENS7_10__not_fn_tINS7_10__identityEEEEENSB_17counting_iteratorIlNSB_11use_defaultES10_S10_EEEEEEEySF_S9_SW_EEvT0_PT3_T1_NS0_13GridEvenShareIS17_EET2_T4_E12temp_storage+56];
	ld.shared.u64 	%rd406, [_ZZN3cub18CUB_300001_SM_10006detail6reduce18DeviceReduceKernelINS2_10policy_hubIN4cuda3std3__45tupleIJblEEEyN6thrust24THRUST_300001_SM_1000_NS8cuda_cub9__find_if7functorIS9_EEE10Policy1000ENSB_12zip_iteratorINS8_IJNSD_26transform_input_iterator_tIbNSC_6detail35transform_pair_of_input_iterators_tIbNSB_6detail15normal_iteratorINSB_10device_ptrIKfEEEESR_NS7_8equal_toIfEEEENS7_10__not_fn_tINS7_10__identityEEEEENSB_17counting_iteratorIlNSB_11use_defaultES10_S10_EEEEEEEySF_S9_SW_EEvT0_PT3_T1_NS0_13GridEvenShareIS17_EET2_T4_E12temp_storage+64];
	setp.eq.s16 	%p316, %rs341, 0;
	setp.eq.s16 	%p317, %rs342, 0;
	min.s64 	%rd407, %rd406, %rd405;
	selp.b16 	%rs343, %rs340, 1, %p317;
	selp.b16 	%rs344, %rs342, %rs343, %p316;
	and.b16  	%rs345, %rs344, 255;
	selp.b64 	%rd408, %rd405, %rd407, %p317;
	selp.b64 	%rd409, %rd406, %rd408, %p316;
	ld.shared.u8 	%rs346, [_ZZN3cub18CUB_300001_SM_10006detail6reduce18DeviceReduceKernelINS2_10policy_hubIN4cuda3std3__45tupleIJblEEEyN6thrust24THRUST_300001_SM_1000_NS8cuda_cub9__find_if7functorIS9_EEE10Policy1000ENSB_12zip_iteratorINS8_IJNSD_26transform_input_iterator_tIbNSC_6detail35transform_pair_of_input_iterators_tIbNSB_6detail15normal_iteratorINSB_10device_ptrIKfEEEESR_NS7_8equal_toIfEEEENS7_10__not_fn_tINS7_10__identityEEEEENSB_17counting_iteratorIlNSB_11use_defaultES10_S10_EEEEEEEySF_S9_SW_EEvT0_PT3_T1_NS0_13GridEvenShareIS17_EET2_T4_E12temp_storage+72];
	ld.shared.u64 	%rd410, [_ZZN3cub18CUB_300001_SM_10006detail6reduce18DeviceReduceKernelINS2_10policy_hubIN4cuda3std3__45tupleIJblEEEyN6thrust24THRUST_300001_SM_1000_NS8cuda_cub9__find_if7functorIS9_EEE10Policy1000ENSB_12zip_iteratorINS8_IJNSD_26transform_input_iterator_tIbNSC_6detail35transform_pair_of_input_iterators_tIbNSB_6detail15normal_iteratorINSB_10device_ptrIKfEEEESR_NS7_8equal_toIfEEEENS7_10__not_fn_tINS7_10__identityEEEEENSB_17counting_iteratorIlNSB_11use_defaultES10_S10_EEEEEEEySF_S9_SW_EEvT0_PT3_T1_NS0_13GridEvenShareIS17_EET2_T4_E12temp_storage+80];
	setp.eq.s16 	%p318, %rs345, 0;
	setp.eq.s16 	%p319, %rs346, 0;
	min.s64 	%rd411, %rd410, %rd409;
	selp.b16 	%rs347, %rs344, 1, %p319;
	selp.b16 	%rs348, %rs346, %rs347, %p318;
	and.b16  	%rs349, %rs348, 255;
	selp.b64 	%rd412, %rd409, %rd411, %p319;
	selp.b64 	%rd413, %rd410, %rd412, %p318;
	ld.shared.u8 	%rs350, [_ZZN3cub18CUB_300001_SM_10006detail6reduce18DeviceReduceKernelINS2_10policy_hubIN4cuda3std3__45tupleIJblEEEyN6thrust24THRUST_300001_SM_1000_NS8cuda_cub9__find_if7functorIS9_EEE10Policy1000ENSB_12zip_iteratorINS8_IJNSD_26transform_input_iterator_tIbNSC_6detail35transform_pair_of_input_iterators_tIbNSB_6detail15normal_iteratorINSB_10device_ptrIKfEEEESR_NS7_8equal_toIfEEEENS7_10__not_fn_tINS7_10__identityEEEEENSB_17counting_iteratorIlNSB_11use_defaultES10_S10_EEEEEEEySF_S9_SW_EEvT0_PT3_T1_NS0_13GridEvenShareIS17_EET2_T4_E12temp_storage+88];
	ld.shared.u64 	%rd414, [_ZZN3cub18CUB_300001_SM_10006detail6reduce18DeviceReduceKernelINS2_10policy_hubIN4cuda3std3__45tupleIJblEEEyN6thrust24THRUST_300001_SM_1000_NS8cuda_cub9__find_if7functorIS9_EEE10Policy1000ENSB_12zip_iteratorINS8_IJNSD_26transform_input_iterator_tIbNSC_6detail35transform_pair_of_input_iterators_tIbNSB_6detail15normal_iteratorINSB_10device_ptrIKfEEEESR_NS7_8equal_toIfEEEENS7_10__not_fn_tINS7_10__identityEEEEENSB_17counting_iteratorIlNSB_11use_defaultES10_S10_EEEEEEEySF_S9_SW_EEvT0_PT3_T1_NS0_13GridEvenShareIS17_EET2_T4_E12temp_storage+96];
	setp.eq.s16 	%p320, %rs349, 0;
	setp.eq.s16 	%p321, %rs350, 0;
	min.s64 	%rd415, %rd414, %rd413;
	selp.b16 	%rs351, %rs348, 1, %p321;
	selp.b16 	%rs352, %rs350, %rs351, %p320;
	and.b16  	%rs353, %rs352, 255;
	selp.b64 	%rd416, %rd413, %rd415, %p321;
	selp.b64 	%rd417, %rd414, %rd416, %p320;
	ld.shared.u8 	%rs354, [_ZZN3cub18CUB_300001_SM_10006detail6reduce18DeviceReduceKernelINS2_10policy_hubIN4cuda3std3__45tupleIJblEEEyN6thrust24THRUST_300001_SM_1000_NS8cuda_cub9__find_if7functorIS9_EEE10Policy1000ENSB_12zip_iteratorINS8_IJNSD_26transform_input_iterator_tIbNSC_6detail35transform_pair_of_input_iterators_tIbNSB_6detail15normal_iteratorINSB_10device_ptrIKfEEEESR_NS7_8equal_toIfEEEENS7_10__not_fn_tINS7_10__identityEEEEENSB_17counting_iteratorIlNSB_11use_defaultES10_S10_EEEEEEEySF_S9_SW_EEvT0_PT3_T1_NS0_13GridEvenShareIS17_EET2_T4_E12temp_storage+104];
	ld.shared.u64 	%rd418, [_ZZN3cub18CUB_300001_SM_10006detail6reduce18DeviceReduceKernelINS2_10policy_hubIN4cuda3std3__45tupleIJblEEEyN6thrust24THRUST_300001_SM_1000_NS8cuda_cub9__find_if7functorIS9_EEE10Policy1000ENSB_12zip_iteratorINS8_IJNSD_26transform_input_iterator_tIbNSC_6detail35transform_pair_of_input_iterators_tIbNSB_6detail15normal_iteratorINSB_10device_ptrIKfEEEESR_NS7_8equal_toIfEEEENS7_10__not_fn_tINS7_10__identityEEEEENSB_17counting_iteratorIlNSB_11use_defaultES10_S10_EEEEEEEySF_S9_SW_EEvT0_PT3_T1_NS0_13GridEvenShareIS17_EET2_T4_E12temp_storage+112];
	setp.eq.s16 	%p322, %rs353, 0;
	setp.eq.s16 	%p323, %rs354, 0;
	min.s64 	%rd419, %rd418, %rd417;
	selp.b16 	%rs355, %rs352, 1, %p323;
	selp.b16 	%rs356, %rs354, %rs355, %p322;
	and.b16  	%rs357, %rs356, 255;
	selp.b64 	%rd420, %rd417, %rd419, %p323;
	selp.b64 	%rd421, %rd418, %rd420, %p322;
	ld.shared.u8 	%rs358, [_ZZN3cub18CUB_300001_SM_10006detail6reduce18DeviceReduceKernelINS2_10policy_hubIN4cuda3std3__45tupleIJblEEEyN6thrust24THRUST_300001_SM_1000_NS8cuda_cub9__find_if7functorIS9_EEE10Policy1000ENSB_12zip_iteratorINS8_IJNSD_26transform_input_iterator_tIbNSC_6detail35transform_pair_of_input_iterators_tIbNSB_6detail15normal_iteratorINSB_10device_ptrIKfEEEESR_NS7_8equal_toIfEEEENS7_10__not_fn_tINS7_10__identityEEEEENSB_17counting_iteratorIlNSB_11use_defaultES10_S10_EEEEEEEySF_S9_SW_EEvT0_PT3_T1_NS0_13GridEvenShareIS17_EET2_T4_E12temp_storage+120];
	ld.shared.u64 	%rd422, [_ZZN3cub18CUB_300001_SM_10006detail6reduce18DeviceReduceKernelINS2_10policy_hubIN4cuda3std3__45tupleIJblEEEyN6thrust24THRUST_300001_SM_1000_NS8cuda_cub9__find_if7functorIS9_EEE10Policy1000ENSB_12zip_iteratorINS8_IJNSD_26transform_input_iterator_tIbNSC_6detail35transform_pair_of_input_iterators_tIbNSB_6detail15normal_iteratorINSB_10device_ptrIKfEEEESR_NS7_8equal_toIfEEEENS7_10__not_fn_tINS7_10__identityEEEEENSB_17counting_iteratorIlNSB_11use_defaultES10_S10_EEEEEEEySF_S9_SW_EEvT0_PT3_T1_NS0_13GridEvenShareIS17_EET2_T4_E12temp_storage+128];
	setp.eq.s16 	%p324, %rs357, 0;
	setp.eq.s16 	%p325, %rs358, 0;
	min.s64 	%rd423, %rd422, %rd421;
	selp.b16 	%rs359, %rs356, 1, %p325;
	selp.b16 	%rs369, %rs358, %rs359, %p324;
	selp.b64 	%rd424, %rd421, %rd423, %p325;
	selp.b64 	%rd438, %rd422, %rd424, %p324;
	bra.uni 	$L__BB21_122;
$L__BB21_41:
	// begin inline asm
	mov.u32 %r211, %laneid;
	// end inline asm
	and.b32  	%r232, %r5, 992;
	add.s32 	%r233, %r232, 32;
	setp.gt.s32 	%p236, %r233, %r4;
	not.b32 	%r234, %r232;
	add.s32 	%r235, %r4, %r234;
	selp.b32 	%r230, %r235, 31, %p236;
	cvt.u32.u16 	%r236, %rs369;
	and.b32  	%r213, %r236, 255;
	mov.b32 	%r229, 1;
	mov.b32 	%r231, -1;
	// begin inline asm
	shfl.sync.down.b32 %r212, %r213, %r229, %r230, %r231;
	// end inline asm
	// begin inline asm
	shfl.sync.down.b32 %r217, %r218, %r229, %r230, %r231;
	// end inline asm
	mov.b64 	{%r223, %r228}, %rd438;
	// begin inline asm
	shfl.sync.down.b32 %r222, %r223, %r229, %r230, %r231;
	// end inline asm
	// begin inline asm
	shfl.sync.down.b32 %r227, %r228, %r229, %r230, %r231;
	// end inline asm
	mov.b64 	%rd43, {%r222, %r227};
	cvt.u16.u32 	%rs31, %r212;
	setp.ge.s32 	%p237, %r211, %r230;
	@%p237 bra 	$L__BB21_45;
	and.b16  	%rs272, %rs369, 255;
	setp.eq.s16 	%p238, %rs272, 0;
	and.b16  	%rs273, %rs31, 255;
	setp.eq.s16 	%p239, %rs273, 0;
	or.pred  	%p240, %p238, %p239;
	@%p240 bra 	$L__BB21_44;
	min.s64 	%rd438, %rd43, %rd438;
	mov.b16 	%rs369, 1;
	bra.uni 	$L__BB21_45;
$L__BB21_44:
	setp.eq.s16 	%p241, %rs272, 0;
	selp.b16 	%rs369, %rs31, %rs369, %p241;
	selp.b64 	%rd438, %rd43, %rd438, %p241;
$L__BB21_45:
	cvt.u32.u16 	%r257, %rs369;
	and.b32  	%r238, %r257, 255;
	mov.b32 	%r254, 2;
	mov.b32 	%r256, -1;
	// begin inline asm
	shfl.sync.down.b32 %r237, %r238, %r254, %r230, %r256;
	// end inline asm
	// begin inline asm
	shfl.sync.down.b32 %r242, %r243, %r254, %r230, %r256;
	// end inline asm
	mov.b64 	{%r248, %r253}, %rd438;
	// begin inline asm
	shfl.sync.down.b32 %r247, %r248, %r254, %r230, %r256;
	// end inline asm
	// begin inline asm
	shfl.sync.down.b32 %r252, %r253, %r254, %r230, %r256;
	// end inline asm
	mov.b64 	%rd47, {%r247, %r252};
	cvt.u16.u32 	%rs34, %r237;
	add.s32 	%r258, %r211, 2;
	setp.gt.s32 	%p242, %r258, %r230;
	@%p242 bra 	$L__BB21_49;
	and.b16  	%rs276, %rs369, 255;
	setp.eq.s16 	%p243, %rs276, 0;
	and.b16  	%rs277, %rs34, 255;
	setp.eq.s16 	%p244, %rs277, 0;
	or.pred  	%p245, %p243, %p244;
	@%p245 bra 	$L__BB21_48;
	min.s64 	%rd438, %rd47, %rd438;
	mov.b16 	%rs369, 1;
	bra.uni 	$L__BB21_49;
$L__BB21_48:
	setp.eq.s16 	%p246, %rs276, 0;
	selp.b16 	%rs369, %rs34, %rs369, %p246;
	selp.b64 	%rd438, %rd47, %rd438, %p246;
$L__BB21_49:
	cvt.u32.u16 	%r279, %rs369;
	and.b32  	%r260, %r279, 255;
	mov.b32 	%r276, 4;
	mov.b32 	%r278, -1;
	// begin inline asm
	shfl.sync.down.b32 %r259, %r260, %r276, %r230, %r278;
	// end inline asm
	// begin inline asm
	shfl.sync.down.b32 %r264, %r265, %r276, %r230, %r278;
	// end inline asm
	mov.b64 	{%r270, %r275}, %rd438;
	// begin inline asm
	shfl.sync.down.b32 %r269, %r270, %r276, %r230, %r278;
	// end inline asm
	// begin inline asm
	shfl.sync.down.b32 %r274, %r275, %r276, %r230, %r278;
	// end inline asm
	mov.b64 	%rd51, {%r269, %r274};
	cvt.u16.u32 	%rs37, %r259;
	add.s32 	%r280, %r211, 4;
	setp.gt.s32 	%p247, %r280, %r230;
	@%p247 bra 	$L__BB21_53;
	and.b16  	%rs280, %rs369, 255;
	setp.eq.s16 	%p248, %rs280, 0;
	and.b16  	%rs281, %rs37, 255;
	setp.eq.s16 	%p249, %rs281, 0;
	or.pred  	%p250, %p248, %p249;
	@%p250 bra 	$L__BB21_52;
	min.s64 	%rd438, %rd51, %rd438;
	mov.b16 	%rs369, 1;
	bra.uni 	$L__BB21_53;
$L__BB21_52:
	setp.eq.s16 	%p251, %rs280, 0;
	selp.b16 	%rs369, %rs37, %rs369, %p251;
	selp.b64 	%rd438, %rd51, %rd438, %p251;
$L__BB21_53:
	cvt.u32.u16 	%r301, %rs369;
	and.b32  	%r282, %r301, 255;
	mov.b32 	%r298, 8;
	mov.b32 	%r300, -1;
	// begin inline asm
	shfl.sync.down.b32 %r281, %r282, %r298, %r230, %r300;
	// end inline asm
	// begin inline asm
	shfl.sync.down.b32 %r286, %r287, %r298, %r230, %r300;
	// end inline asm
	mov.b64 	{%r292, %r297}, %rd438;
	// begin inline asm
	shfl.sync.down.b32 %r291, %r292, %r298, %r230, %r300;
	// end inline asm
	// begin inline asm
	shfl.sync.down.b32 %r296, %r297, %r298, %r230, %r300;
	// end inline asm
	mov.b64 	%rd55, {%r291, %r296};
	cvt.u16.u32 	%rs40, %r281;
	add.s32 	%r302, %r211, 8;
	setp.gt.s32 	%p252, %r302, %r230;
	@%p252 bra 	$L__BB21_57;
	and.b16  	%rs284, %rs369, 255;
	setp.eq.s16 	%p253, %rs284, 0;
	and.b16  	%rs285, %rs40, 255;
	setp.eq.s16 	%p254, %rs285, 0;
	or.pred  	%p255, %p253, %p254;
	@%p255 bra 	$L__BB21_56;
	min.s64 	%rd438, %rd55, %rd438;
	mov.b16 	%rs369, 1;
	bra.uni 	$L__BB21_57;
$L__BB21_56:
	setp.eq.s16 	%p256, %rs284, 0;
	selp.b16 	%rs369, %rs40, %rs369, %p256;
	selp.b64 	%rd438, %rd55, %rd438, %p256;
$L__BB21_57:
	cvt.u32.u16 	%r323, %rs369;
	and.b32  	%r304, %r323, 255;
	mov.b32 	%r320, 16;
	mov.b32 	%r322, -1;
	// begin inline asm
	shfl.sync.down.b32 %r303, %r304, %r320, %r230, %r322;
	// end inline asm
	// begin inline asm
	shfl.sync.down.b32 %r308, %r309, %r320, %r230, %r322;
	// end inline asm
	mov.b64 	{%r314, %r319}, %rd438;
	// begin inline asm
	shfl.sync.down.b32 %r313, %r314, %r320, %r230, %r322;
	// end inline asm
	// begin inline asm
	shfl.sync.down.b32 %r318, %r319, %r320, %r230, %r322;
	// end inline asm
	mov.b64 	%rd59, {%r313, %r318};
	cvt.u16.u32 	%rs43, %r303;
	add.s32 	%r324, %r211, 16;
	setp.gt.s32 	%p257, %r324, %r230;
	@%p257 bra 	$L__BB21_61;
	and.b16  	%rs288, %rs369, 255;
	setp.eq.s16 	%p258, %rs288, 0;
	and.b16  	%rs289, %rs43, 255;
	setp.eq.s16 	%p259, %rs289, 0;
	or.pred  	%p260, %p258, %p259;
	@%p260 bra 	$L__BB21_60;
	min.s64 	%rd438, %rd59, %rd438;
	mov.b16 	%rs369, 1;
	bra.uni 	$L__BB21_61;
$L__BB21_60:
	setp.eq.s16 	%p261, %rs288, 0;
	selp.b16 	%rs369, %rs43, %rs369, %p261;
	selp.b64 	%rd438, %rd59, %rd438, %p261;
$L__BB21_61:
	setp.ne.s32 	%p262, %r211, 0;
	@%p262 bra 	$L__BB21_63;
	shr.u32 	%r325, %r5, 1;
	and.b32  	%r326, %r325, 496;
	mov.u32 	%r327, _ZZN3cub18CUB_300001_SM_10006detail6reduce18DeviceReduceKernelINS2_10policy_hubIN4cuda3std3__45tupleIJblEEEyN6thrust24THRUST_300001_SM_1000_NS8cuda_cub9__find_if7functorIS9_EEE10Policy1000ENSB_12zip_iteratorINS8_IJNSD_26transform_input_iterator_tIbNSC_6detail35transform_pair_of_input_iterators_tIbNSB_6detail15normal_iteratorINSB_10device_ptrIKfEEEESR_NS7_8equal_toIfEEEENS7_10__not_fn_tINS7_10__identityEEEEENSB_17counting_iteratorIlNSB_11use_defaultES10_S10_EEEEEEEySF_S9_SW_EEvT0_PT3_T1_NS0_13GridEvenShareIS17_EET2_T4_E12temp_storage;
	add.s32 	%r328, %r327, %r326;
	st.shared.u8 	[%r328+8], %rs369;
	st.shared.u64 	[%r328+16], %rd438;
$L__BB21_63:
	bar.sync 	0;
	setp.ne.s32 	%p263, %r5, 0;
	@%p263 bra 	$L__BB21_122;
	setp.lt.s32 	%p264, %r4, 33;
	@%p264 bra 	$L__BB21_66;
	ld.shared.u8 	%rs292, [_ZZN3cub18CUB_300001_SM_10006detail6reduce18DeviceReduceKernelINS2_10policy_hubIN4cuda3std3__45tupleIJblEEEyN6thrust24THRUST_300001_SM_1000_NS8cuda_cub9__find_if7functorIS9_EEE10Policy1000ENSB_12zip_iteratorINS8_IJNSD_26transform_input_iterator_tIbNSC_6detail35transform_pair_of_input_iterators_tIbNSB_6detail15normal_iteratorINSB_10device_ptrIKfEEEESR_NS7_8equal_toIfEEEENS7_10__not_fn_tINS7_10__identityEEEEENSB_17counting_iteratorIlNSB_11use_defaultES10_S10_EEEEEEEySF_S9_SW_EEvT0_PT3_T1_NS0_13GridEvenShareIS17_EET2_T4_E12temp_storage+24];
	ld.shared.u64 	%rd377, [_ZZN3cub18CUB_300001_SM_10006detail6reduce18DeviceReduceKernelINS2_10policy_hubIN4cuda3std3__45tupleIJblEEEyN6thrust24THRUST_300001_SM_1000_NS8cuda_cub9__find_if7functorIS9_EEE10Policy1000ENSB_12zip_iteratorINS8_IJNSD_26transform_input_iterator_tIbNSC_6detail35transform_pair_of_input_iterators_tIbNSB_6detail15normal_iteratorINSB_10device_ptrIKfEEEESR_NS7_8equal_toIfEEEENS7_10__not_fn_tINS7_10__identityEEEEENSB_17counting_iteratorIlNSB_11use_defaultES10_S10_EEEEEEEySF_S9_SW_EEvT0_PT3_T1_NS0_13GridEvenShareIS17_EET2_T4_E12temp_storage+32];
	and.b16  	%rs293, %rs369, 255;
	setp.eq.s16 	%p265, %rs293, 0;
	setp.eq.s16 	%p266, %rs292, 0;
	min.s64 	%rd378, %rd377, %rd438;
	selp.b16 	%rs294, %rs369, 1, %p266;
	selp.b16 	%rs369, %rs292, %rs294, %p265;
	selp.b64 	%rd379, %rd438, %rd378, %p266;
	selp.b64 	%rd438, %rd377, %rd379, %p265;
$L__BB21_66:
	setp.lt.s32 	%p267, %r4, 65;
	@%p267 bra 	$L__BB21_68;
	ld.shared.u8 	%rs295, [_ZZN3cub18CUB_300001_SM_10006detail6reduce18DeviceReduceKernelINS2_10policy_hubIN4cuda3std3__45tupleIJblEEEyN6thrust24THRUST_300001_SM_1000_NS8cuda_cub9__find_if7functorIS9_EEE10Policy1000ENSB_12zip_iteratorINS8_IJNSD_26transform_input_iterator_tIbNSC_6detail35transform_pair_of_input_iterators_tIbNSB_6detail15normal_iteratorINSB_10device_ptrIKfEEEESR_NS7_8equal_toIfEEEENS7_10__not_fn_tINS7_10__identityEEEEENSB_17counting_iteratorIlNSB_11use_defaultES10_S10_EEEEEEEySF_S9_SW_EEvT0_PT3_T1_NS0_13GridEvenShareIS17_EET2_T4_E12temp_storage+40];
	ld.shared.u64 	%rd380, [_ZZN3cub18CUB_300001_SM_10006detail6reduce18DeviceReduceKernelINS2_10policy_hubIN4cuda3std3__45tupleIJblEEEyN6thrust24THRUST_300001_SM_1000_NS8cuda_cub9__find_if7functorIS9_EEE10Policy1000ENSB_12zip_iteratorINS8_IJNSD_26transform_input_iterator_tIbNSC_6detail35transform_pair_of_input_iterators_tIbNSB_6detail15normal_iteratorINSB_10device_ptrIKfEEEESR_NS7_8equal_toIfEEEENS7_10__not_fn_tINS7_10__identityEEEEENSB_17counting_iteratorIlNSB_11use_defaultES10_S10_EEEEEEEySF_S9_SW_EEvT0_PT3_T1_NS0_13GridEvenShareIS17_EET2_T4_E12temp_storage+48];
	and.b16  	%rs296, %rs369, 255;
	setp.eq.s16 	%p268, %rs296, 0;
	setp.eq.s16 	%p269, %rs295, 0;
	min.s64 	%rd381, %rd380, %rd438;
	selp.b16 	%rs297, %rs369, 1, %p269;
	selp.b16 	%rs369, %rs295, %rs297, %p268;
	selp.b64 	%rd382, %rd438, %rd381, %p269;
	selp.b64 	%rd438, %rd380, %rd382, %p268;
$L__BB21_68:
	setp.lt.s32 	%p270, %r4, 97;
	@%p270 bra 	$L__BB21_70;
	ld.shared.u8 	%rs298, [_ZZN3cub18CUB_300001_SM_10006detail6reduce18DeviceReduceKernelINS2_10policy_hubIN4cuda3std3__45tupleIJblEEEyN6thrust24THRUST_300001_SM_1000_NS8cuda_cub9__find_if7functorIS9_EEE10Policy1000ENSB_12zip_iteratorINS8_IJNSD_26transform_input_iterator_tIbNSC_6detail35transform_pair_of_input_iterators_tIbNSB_6detail15normal_iteratorINSB_10device_ptrIKfEEEESR_NS7_8equal_toIfEEEENS7_10__not_fn_tINS7_10__identityEEEEENSB_17counting_iteratorIlNSB_11use_defaultES10_S10_EEEEEEEySF_S9_SW_EEvT0_PT3_T1_NS0_13GridEvenShareIS17_EET2_T4_E12temp_storage+56];
	ld.shared.u64 	%rd383, [_ZZN3cub18CUB_300001_SM_10006detail6reduce18DeviceReduceKernelINS2_10policy_hubIN4cuda3std3__45tupleIJblEEEyN6thrust24THRUST_300001_SM_1000_NS8cuda_cub9__find_if7functorIS9_EEE10Policy1000ENSB_12zip_iteratorINS8_IJNSD_26transform_input_iterator_tIbNSC_6detail35transform_pair_of_input_iterators_tIbNSB_6detail15normal_iteratorINSB_10device_ptrIKfEEEESR_NS7_8equal_toIfEEEENS7_10__not_fn_tINS7_10__identityEEEEENSB_17counting_iteratorIlNSB_11use_defaultES10_S10_EEEEEEEySF_S9_SW_EEvT0_PT3_T1_NS0_13GridEvenShareIS17_EET2_T4_E12temp_storage+64];
	and.b16  	%rs299, %rs369, 255;
	setp.eq.s16 	%p271, %rs299, 0;
	setp.eq.s16 	%p272, %rs298, 0;
	min.s64 	%rd384, %rd383, %rd438;
	selp.b16 	%rs300, %rs369, 1, %p272;
	selp.b16 	%rs369, %rs298, %rs300, %p271;
	selp.b64 	%rd385, %rd438, %rd384, %p272;
	selp.b64 	%rd438, %rd383, %rd385, %p271;
$L__BB21_70:
	setp.lt.s32 	%p273, %r4, 129;
	@%p273 bra 	$L__BB21_72;
	ld.shared.u8 	%rs301, [_ZZN3cub18CUB_300001_SM_10006detail6reduce18DeviceReduceKernelINS2_10policy_hubIN4cuda3std3__45tupleIJblEEEyN6thrust24THRUST_300001_SM_1000_NS8cuda_cub9__find_if7functorIS9_EEE10Policy1000ENSB_12zip_iteratorINS8_IJNSD_26transform_input_iterator_tIbNSC_6detail35transform_pair_of_input_iterators_tIbNSB_6detail15normal_iteratorINSB_10device_ptrIKfEEEESR_NS7_8equal_toIfEEEENS7_10__not_fn_tINS7_10__identityEEEEENSB_17counting_iteratorIlNSB_11use_defaultES10_S10_EEEEEEEySF_S9_SW_EEvT0_PT3_T1_NS0_13GridEvenShareIS17_EET2_T4_E12temp_storage+72];
	ld.shared.u64 	%rd386, [_ZZN3cub18CUB_300001_SM_10006detail6reduce18DeviceReduceKernelINS2_10policy_hubIN4cuda3std3__45tupleIJblEEEyN6thrust24THRUST_300001_SM_1000_NS8cuda_cub9__find_if7functorIS9_EEE10Policy1000ENSB_12zip_iteratorINS8_IJNSD_26transform_input_iterator_tIbNSC_6detail35transform_pair_of_input_iterators_tIbNSB_6detail15normal_iteratorINSB_10device_ptrIKfEEEESR_NS7_8equal_toIfEEEENS7_10__not_fn_tINS7_10__identityEEEEENSB_17counting_iteratorIlNSB_11use_defaultES10_S10_EEEEEEEySF_S9_SW_EEvT0_PT3_T1_NS0_13GridEvenShareIS17_EET2_T4_E12temp_storage+80];
	and.b16  	%rs302, %rs369, 255;
	setp.eq.s16 	%p274, %rs302, 0;
	setp.eq.s16 	%p275, %rs301, 0;
	min.s64 	%rd387, %rd386, %rd438;
	selp.b16 	%rs303, %rs369, 1, %p275;
	selp.b16 	%rs369, %rs301, %rs303, %p274;
	selp.b64 	%rd388, %rd438, %rd387, %p275;
	selp.b64 	%rd438, %rd386, %rd388, %p274;
$L__BB21_72:
	setp.lt.s32 	%p276, %r4, 161;
	@%p276 bra 	$L__BB21_74;
	ld.shared.u8 	%rs304, [_ZZN3cub18CUB_300001_SM_10006detail6reduce18DeviceReduceKernelINS2_10policy_hubIN4cuda3std3__45tupleIJblEEEyN6thrust24THRUST_300001_SM_1000_NS8cuda_cub9__find_if7functorIS9_EEE10Policy1000ENSB_12zip_iteratorINS8_IJNSD_26transform_input_iterator_tIbNSC_6detail35transform_pair_of_input_iterators_tIbNSB_6detail15normal_iteratorINSB_10device_ptrIKfEEEESR_NS7_8equal_toIfEEEENS7_10__not_fn_tINS7_10__identityEEEEENSB_17counting_iteratorIlNSB_11use_defaultES10_S10_EEEEEEEySF_S9_SW_EEvT0_PT3_T1_NS0_13GridEvenShareIS17_EET2_T4_E12temp_storage+88];
	ld.shared.u64 	%rd389, [_ZZN3cub18CUB_300001_SM_10006detail6reduce18DeviceReduceKernelINS2_10policy_hubIN4cuda3std3__45tupleIJblEEEyN6thrust24THRUST_300001_SM_1000_NS8cuda_cub9__find_if7functorIS9_EEE10Policy1000ENSB_12zip_iteratorINS8_IJNSD_26transform_input_iterator_tIbNSC_6detail35transform_pair_of_input_iterators_tIbNSB_6detail15normal_iteratorINSB_10device_ptrIKfEEEESR_NS7_8equal_toIfEEEENS7_10__not_fn_tINS7_10__identityEEEEENSB_17counting_iteratorIlNSB_11use_defaultES10_S10_EEEEEEEySF_S9_SW_EEvT0_PT3_T1_NS0_13GridEvenShareIS17_EET2_T4_E12temp_storage+96];
	and.b16  	%rs305, %rs369, 255;
	setp.eq.s16 	%p277, %rs305, 0;
	setp.eq.s16 	%p278, %rs304, 0;
	min.s64 	%rd390, %rd389, %rd438;
	selp.b16 	%rs306, %rs369, 1, %p278;
	selp.b16 	%rs369, %rs304, %rs306, %p277;
	selp.b64 	%rd391, %rd438, %rd390, %p278;
	selp.b64 	%rd438, %rd389, %rd391, %p277;
$L__BB21_74:
	setp.lt.s32 	%p279, %r4, 193;
	@%p279 bra 	$L__BB21_76;
	ld.shared.u8 	%rs307, [_ZZN3cub18CUB_300001_SM_10006detail6reduce18DeviceReduceKernelINS2_10policy_hubIN4cuda3std3__45tupleIJblEEEyN6thrust24THRUST_300001_SM_1000_NS8cuda_cub9__find_if7functorIS9_EEE10Policy1000ENSB_12zip_iteratorINS8_IJNSD_26transform_input_iterator_tIbNSC_6detail35transform_pair_of_input_iterators_tIbNSB_6detail15normal_iteratorINSB_10device_ptrIKfEEEESR_NS7_8equal_toIfEEEENS7_10__not_fn_tINS7_10__identityEEEEENSB_17counting_iteratorIlNSB_11use_defaultES10_S10_EEEEEEEySF_S9_SW_EEvT0_PT3_T1_NS0_13GridEvenShareIS17_EET2_T4_E12temp_storage+104];
	ld.shared.u64 	%rd392, [_ZZN3cub18CUB_300001_SM_10006detail6reduce18DeviceReduceKernelINS2_10policy_hubIN4cuda3std3__45tupleIJblEEEyN6thrust24THRUST_300001_SM_1000_NS8cuda_cub9__find_if7functorIS9_EEE10Policy1000ENSB_12zip_iteratorINS8_IJNSD_26transform_input_iterator_tIbNSC_6detail35transform_pair_of_input_iterators_tIbNSB_6detail15normal_iteratorINSB_10device_ptrIKfEEEESR_NS7_8equal_toIfEEEENS7_10__not_fn_tINS7_10__identityEEEEENSB_17counting_iteratorIlNSB_11use_defaultES10_S10_EEEEEEEySF_S9_SW_EEvT0_PT3_T1_NS0_13GridEvenShareIS17_EET2_T4_E12temp_storage+112];
	and.b16  	%rs308, %rs369, 255;
	setp.eq.s16 	%p280, %rs308, 0;
	setp.eq.s16 	%p281, %rs307, 0;
	min.s64 	%rd393, %rd392, %rd438;
	selp.b16 	%rs309, %rs369, 1, %p281;
	selp.b16 	%rs369, %rs307, %rs309, %p280;
	selp.b64 	%rd394, %rd438, %rd393, %p281;
	selp.b64 	%rd438, %rd392, %rd394, %p280;
$L__BB21_76:
	setp.lt.s32 	%p282, %r4, 225;
	@%p282 bra 	$L__BB21_122;
	ld.shared.u8 	%rs310, [_ZZN3cub18CUB_300001_SM_10006detail6reduce18DeviceReduceKernelINS2_10policy_hubIN4cuda3std3__45tupleIJblEEEyN6thrust24THRUST_300001_SM_1000_NS8cuda_cub9__find_if7functorIS9_EEE10Policy1000ENSB_12zip_iteratorINS8_IJNSD_26transform_input_iterator_tIbNSC_6detail35transform_pair_of_input_iterators_tIbNSB_6detail15normal_iteratorINSB_10device_ptrIKfEEEESR_NS7_8equal_toIfEEEENS7_10__not_fn_tINS7_10__identityEEEEENSB_17counting_iteratorIlNSB_11use_defaultES10_S10_EEEEEEEySF_S9_SW_EEvT0_PT3_T1_NS0_13GridEvenShareIS17_EET2_T4_E12temp_storage+120];
	ld.shared.u64 	%rd395, [_ZZN3cub18CUB_300001_SM_10006detail6reduce18DeviceReduceKernelINS2_10policy_hubIN4cuda3std3__45tupleIJblEEEyN6thrust24THRUST_300001_SM_1000_NS8cuda_cub9__find_if7functorIS9_EEE10Policy1000ENSB_12zip_iteratorINS8_IJNSD_26transform_input_iterator_tIbNSC_6detail35transform_pair_of_input_iterators_tIbNSB_6detail15normal_iteratorINSB_10device_ptrIKfEEEESR_NS7_8equal_toIfEEEENS7_10__not_fn_tINS7_10__identityEEEEENSB_17counting_iteratorIlNSB_11use_defaultES10_S10_EEEEEEEySF_S9_SW_EEvT0_PT3_T1_NS0_13GridEvenShareIS17_EET2_T4_E12temp_storage+128];
	and.b16  	%rs311, %rs369, 255;
	setp.eq.s16 	%p283, %rs311, 0;
	setp.eq.s16 	%p284, %rs310, 0;
	min.s64 	%rd396, %rd395, %rd438;
	selp.b16 	%rs312, %rs369, 1, %p284;
	selp.b16 	%rs369, %rs310, %rs312, %p283;
	selp.b64 	%rd397, %rd438, %rd396, %p284;
	selp.b64 	%rd438, %rd395, %rd397, %p283;
	bra.uni 	$L__BB21_122;
$L__BB21_78:
	mov.u32 	%r26, %tid.x;
	add.s64 	%rd122, %rd4, %rd6;
	cvt.u64.u32 	%rd76, %r26;
	add.s64 	%rd123, %rd76, %rd6;
	shl.b64 	%rd124, %rd123, 2;
	add.s64 	%rd125, %rd2, %rd124;
	add.s64 	%rd126, %rd3, %rd124;
	ld.global.f32 	%f9, [%rd125];
	ld.global.f32 	%f10, [%rd126];
	setp.eq.f32 	%p2, %f9, %f10;
	add.s32 	%r49, %r26, 256;
	cvt.u64.u32 	%rd127, %r49;
	ld.global.f32 	%f11, [%rd125+1024];
	ld.global.f32 	%f13, [%rd126+1024];
	setp.eq.f32 	%p3, %f11, %f13;
	add.s32 	%r50, %r26, 512;
	cvt.u64.u32 	%rd128, %r50;
	add.s64 	%rd129, %rd122, %rd128;
	ld.global.f32 	%f15, [%rd125+2048];
	ld.global.f32 	%f16, [%rd126+2048];
	setp.eq.f32 	%p4, %f15, %f16;
	add.s64 	%rd130, %rd129, 256;
	ld.global.f32 	%f17, [%rd125+3072];
	ld.global.f32 	%f18, [%rd126+3072];
	setp.neu.f32 	%p6, %f17, %f18;
	and.pred  	%p8, %p2, %p3;
	selp.b64 	%rd131, %rd127, %rd76, %p2;
	add.s64 	%rd132, %rd122, %rd131;
	min.s64 	%rd133, %rd129, %rd132;
	and.pred  	%p9, %p8, %p4;
	selp.b64 	%rd134, %rd132, %rd133, %p4;
	selp.b64 	%rd135, %rd129, %rd134, %p8;
	min.s64 	%rd136, %rd130, %rd135;
	not.pred 	%p10, %p9;
	or.pred  	%p11, %p10, %p6;
	selp.u16 	%rs369, 1, 0, %p11;
	selp.b64 	%rd137, %rd136, %rd135, %p6;
	selp.b64 	%rd438, %rd130, %rd137, %p9;
	setp.lt.u64 	%p12, %rd7, %rd5;
	@%p12 bra 	$L__BB21_98;
	cvt.u32.u64 	%r52, %rd5;
	cvt.u32.u64 	%r53, %rd6;
	cvt.u32.u64 	%r27, %rd1;
	not.b32 	%r54, %r26;
	add.s32 	%r55, %r54, %r27;
	sub.s32 	%r56, %r55, %r52;
	sub.s32 	%r446, %r56, %r53;
	mov.b32 	%r447, 0;
	mov.u64 	%rd455, %rd6;
$L__BB21_80:
	add.s64 	%rd455, %rd455, %rd5;
	add.s64 	%rd138, %rd1, -1024;
	setp.gt.u64 	%p13, %rd455, %rd138;
	@%p13 bra 	$L__BB21_86;
	add.s64 	%rd139, %rd455, %rd76;
	shl.b64 	%rd140, %rd139, 2;
	add.s64 	%rd141, %rd2, %rd140;
	add.s64 	%rd142, %rd3, %rd140;
	add.s64 	%rd81, %rd139, %rd4;
	ld.global.f32 	%f1, [%rd141];
	ld.global.f32 	%f2, [%rd142];
	ld.global.f32 	%f3, [%rd141+1024];
	ld.global.f32 	%f4, [%rd142+1024];
	ld.global.f32 	%f5, [%rd141+2048];
	ld.global.f32 	%f6, [%rd142+2048];
	ld.global.f32 	%f7, [%rd141+3072];
	ld.global.f32 	%f8, [%rd142+3072];
	and.b16  	%rs93, %rs369, 255;
	setp.eq.s16 	%p14, %rs93, 0;
	@%p14 bra 	$L__BB21_84;
	setp.eq.f32 	%p15, %f1, %f2;
	@%p15 bra 	$L__BB21_85;
	min.s64 	%rd438, %rd81, %rd438;
	mov.b16 	%rs369, 1;
	bra.uni 	$L__BB21_85;
$L__BB21_84:
	setp.neu.f32 	%p16, %f1, %f2;
	selp.u16 	%rs369, 1, 0, %p16;
	mov.u64 	%rd438, %rd81;
$L__BB21_85:
	add.s64 	%rd143, %rd455, %rd76;
	add.s64 	%rd144, %rd143, %rd4;
	add.s64 	%rd145, %rd144, 256;
	add.s64 	%rd146, %rd144, 512;
	add.s64 	%rd147, %rd144, 768;
	setp.neu.f32 	%p17, %f7, %f8;
	setp.neu.f32 	%p18, %f5, %f6;
	setp.neu.f32 	%p19, %f3, %f4;
	cvt.u32.u64 	%r57, %rd5;
	and.b16  	%rs95, %rs369, 255;
	setp.eq.s16 	%p20, %rs95, 0;
	min.s64 	%rd148, %rd145, %rd438;
	selp.b16 	%rs96, 1, %rs369, %p19;
	selp.u16 	%rs97, 1, 0, %p19;
	selp.b16 	%rs98, %rs97, %rs96, %p20;
	and.b16  	%rs99, %rs98, 255;
	selp.b64 	%rd149, %rd148, %rd438, %p19;
	selp.b64 	%rd150, %rd145, %rd149, %p20;
	setp.eq.s16 	%p21, %rs99, 0;
	min.s64 	%rd151, %rd146, %rd150;
	selp.b16 	%rs100, 1, %rs98, %p18;
	selp.u16 	%rs101, 1, 0, %p18;
	selp.b16 	%rs102, %rs101, %rs100, %p21;
	and.b16  	%rs103, %rs102, 255;
	selp.b64 	%rd152, %rd151, %rd150, %p18;
	selp.b64 	%rd153, %rd146, %rd152, %p21;
	setp.eq.s16 	%p22, %rs103, 0;
	min.s64 	%rd154, %rd147, %rd153;
	selp.b16 	%rs104, 1, %rs102, %p17;
	selp.u16 	%rs105, 1, 0, %p17;
	selp.b16 	%rs369, %rs105, %rs104, %p22;
	selp.b64 	%rd155, %rd154, %rd153, %p17;
	selp.b64 	%rd438, %rd147, %rd155, %p22;
	sub.s64 	%rd156, %rd1, %rd455;
	setp.lt.u64 	%p23, %rd156, %rd5;
	add.s32 	%r447, %r447, 1;
	sub.s32 	%r446, %r446, %r57;
	@%p23 bra 	$L__BB21_98;
	bra.uni 	$L__BB21_80;
$L__BB21_86:
	setp.le.u64 	%p24, %rd1, %rd455;
	cvt.u32.u64 	%r58, %rd455;
	cvt.u32.u64 	%r59, %rd1;
	sub.s32 	%r60, %r59, %r58;
	setp.ge.s32 	%p25, %r26, %r60;
	or.pred  	%p26, %p24, %p25;
	@%p26 bra 	$L__BB21_98;
	cvt.u32.u64 	%r62, %rd5;
	cvt.u32.u64 	%r63, %rd6;
	not.b32 	%r64, %r26;
	add.s32 	%r33, %r64, %r27;
	add.s32 	%r65, %r62, %r63;
	sub.s32 	%r66, %r33, %r65;
	mul.lo.s32 	%r67, %r1, %r447;
	shl.b32 	%r68, %r67, 10;
	sub.s32 	%r69, %r66, %r68;
	shr.u32 	%r70, %r69, 8;
	add.s32 	%r34, %r70, 1;
	and.b32  	%r35, %r34, 7;
	setp.lt.u32 	%p27, %r69, 1792;
	mov.u32 	%r450, %r26;
	@%p27 bra 	$L__BB21_90;
	shr.u32 	%r71, %r446, 8;
	add.s32 	%r72, %r71, 1;
	and.b32  	%r73, %r72, 33554424;
	neg.s32 	%r448, %r73;
	mov.u32 	%r450, %r26;
$L__BB21_89:
	.pragma "nounroll";
	cvt.u64.u32 	%rd158, %r450;
	add.s64 	%rd159, %rd455, %rd158;
	shl.b64 	%rd160, %rd159, 2;
	add.s64 	%rd161, %rd2, %rd160;
	add.s64 	%rd162, %rd3, %rd160;
	add.s64 	%rd163, %rd159, %rd4;
	ld.global.f32 	%f19, [%rd161];
	ld.global.f32 	%f20, [%rd162];
	setp.neu.f32 	%p28, %f19, %f20;
	selp.u16 	%rs107, 1, 0, %p28;
	and.b16  	%rs108, %rs369, 255;
	setp.ne.s16 	%p30, %rs108, 0;
	and.pred  	%p31, %p30, %p28;
	min.s64 	%rd164, %rd163, %rd438;
	setp.eq.s16 	%p32, %rs108, 0;
	selp.b16 	%rs109, %rs107, %rs369, %p32;
	selp.b64 	%rd165, %rd163, %rd438, %p32;
	selp.b16 	%rs110, 1, %rs109, %p31;
	and.b16  	%rs111, %rs110, 255;
	selp.b64 	%rd166, %rd164, %rd165, %p31;
	add.s64 	%rd167, %rd163, 256;
	ld.global.f32 	%f21, [%rd161+1024];
	ld.global.f32 	%f22, [%rd162+1024];
	setp.neu.f32 	%p33, %f21, %f22;
	selp.u16 	%rs112, 1, 0, %p33;
	setp.ne.s16 	%p35, %rs111, 0;
	and.pred  	%p36, %p35, %p33;
	min.s64 	%rd168, %rd167, %rd166;
	setp.eq.s16 	%p37, %rs111, 0;
	selp.b16 	%rs113, %rs112, %rs110, %p37;
	selp.b64 	%rd169, %rd167, %rd166, %p37;
	selp.b16 	%rs114, 1, %rs113, %p36;
	and.b16  	%rs115, %rs114, 255;
	selp.b64 	%rd170, %rd168, %rd169, %p36;
	add.s64 	%rd171, %rd163, 512;
	ld.global.f32 	%f23, [%rd161+2048];
	ld.global.f32 	%f24, [%rd162+2048];
	setp.neu.f32 	%p38, %f23, %f24;
	selp.u16 	%rs116, 1, 0, %p38;
	setp.ne.s16 	%p40, %rs115, 0;
	and.pred  	%p41, %p40, %p38;
	min.s64 	%rd172, %rd171, %rd170;
	setp.eq.s16 	%p42, %rs115, 0;
	selp.b16 	%rs117, %rs116, %rs114, %p42;
	selp.b64 	%rd173, %rd171, %rd170, %p42;
	selp.b16 	%rs118, 1, %rs117, %p41;
	and.b16  	%rs119, %rs118, 255;
	selp.b64 	%rd174, %rd172, %rd173, %p41;
	add.s64 	%rd175, %rd163, 768;
	ld.global.f32 	%f25, [%rd161+3072];
	ld.global.f32 	%f26, [%rd162+3072];
	setp.neu.f32 	%p43, %f25, %f26;
	selp.u16 	%rs120, 1, 0, %p43;
	setp.ne.s16 	%p45, %rs119, 0;
	and.pred  	%p46, %p45, %p43;
	min.s64 	%rd176, %rd175, %rd174;
	setp.eq.s16 	%p47, %rs119, 0;
	selp.b16 	%rs121, %rs120, %rs118, %p47;
	selp.b64 	%rd177, %rd175, %rd174, %p47;
	selp.b16 	%rs122, 1, %rs121, %p46;
	and.b16  	%rs123, %rs122, 255;
	selp.b64 	%rd178, %rd176, %rd177, %p46;
	add.s64 	%rd179, %rd163, 1024;
	ld.global.f32 	%f27, [%rd161+4096];
	ld.global.f32 	%f28, [%rd162+4096];
	setp.neu.f32 	%p48, %f27, %f28;
	selp.u16 	%rs124, 1, 0, %p48;
	setp.ne.s16 	%p50, %rs123, 0;
	and.pred  	%p51, %p50, %p48;
	min.s64 	%rd180, %rd179, %rd178;
	setp.eq.s16 	%p52, %rs123, 0;
	selp.b16 	%rs125, %rs124, %rs122, %p52;
	selp.b64 	%rd181, %rd179, %rd178, %p52;
	selp.b16 	%rs126, 1, %rs125, %p51;
	and.b16  	%rs127, %rs126, 255;
	selp.b64 	%rd182, %rd180, %rd181, %p51;
	add.s64 	%rd183, %rd163, 1280;
	ld.global.f32 	%f29, [%rd161+5120];
	ld.global.f32 	%f30, [%rd162+5120];
	setp.neu.f32 	%p53, %f29, %f30;
	selp.u16 	%rs128, 1, 0, %p53;
	setp.ne.s16 	%p55, %rs127, 0;
	and.pred  	%p56, %p55, %p53;
	min.s64 	%rd184, %rd183, %rd182;
	setp.eq.s16 	%p57, %rs127, 0;
	selp.b16 	%rs129, %rs128, %rs126, %p57;
	selp.b64 	%rd185, %rd183, %rd182, %p57;
	selp.b16 	%rs130, 1, %rs129, %p56;
	and.b16  	%rs131, %rs130, 255;
	selp.b64 	%rd186, %rd184, %rd185, %p56;
	add.s64 	%rd187, %rd163, 1536;
	ld.global.f32 	%f31, [%rd161+6144];
	ld.global.f32 	%f32, [%rd162+6144];
	setp.neu.f32 	%p58, %f31, %f32;
	selp.u16 	%rs132, 1, 0, %p58;
	setp.ne.s16 	%p60, %rs131, 0;
	and.pred  	%p61, %p60, %p58;
	min.s64 	%rd188, %rd187, %rd186;
	setp.eq.s16 	%p62, %rs131, 0;
	selp.b16 	%rs133, %rs132, %rs130, %p62;
	selp.b64 	%rd189, %rd187, %rd186, %p62;
	selp.b16 	%rs134, 1, %rs133, %p61;
	and.b16  	%rs135, %rs134, 255;
	selp.b64 	%rd190, %rd188, %rd189, %p61;
	add.s64 	%rd191, %rd163, 1792;
	ld.global.f32 	%f33, [%rd161+7168];
	ld.global.f32 	%f34, [%rd162+7168];
	setp.neu.f32 	%p63, %f33, %f34;
	selp.u16 	%rs136, 1, 0, %p63;
	setp.ne.s16 	%p65, %rs135, 0;
	and.pred  	%p66, %p65, %p63;
	min.s64 	%rd192, %rd191, %rd190;
	setp.eq.s16 	%p67, %rs135, 0;
	selp.b16 	%rs137, %rs136, %rs134, %p67;
	selp.b64 	%rd193, %rd191, %rd190, %p67;
	selp.b16 	%rs369, 1, %rs137, %p66;
	selp.b64 	%rd438, %rd192, %rd193, %p66;
	add.s32 	%r450, %r450, 2048;
	add.s32 	%r448, %r448, 8;
	setp.ne.s32 	%p68, %r448, 0;
	@%p68 bra 	$L__BB21_89;
$L__BB21_90:
	setp.eq.s32 	%p69, %r35, 0;
	@%p69 bra 	$L__BB21_98;
	setp.lt.u32 	%p70, %r35, 4;
	@%p70 bra 	$L__BB21_93;
	cvt.u64.u32 	%rd195, %r450;
	add.s64 	%rd196, %rd455, %rd195;
	shl.b64 	%rd197, %rd196, 2;
	add.s64 	%rd198, %rd2, %rd197;
	add.s64 	%rd199, %rd3, %rd197;
	add.s64 	%rd200, %rd196, %rd4;
	ld.global.f32 	%f35, [%rd198];
	ld.global.f32 	%f36, [%rd199];
	setp.neu.f32 	%p71, %f35, %f36;
	selp.u16 	%rs139, 1, 0, %p71;
	and.b16  	%rs140, %rs369, 255;
	setp.ne.s16 	%p73, %rs140, 0;
	and.pred  	%p74, %p73, %p71;
	min.s64 	%rd201, %rd200, %rd438;
	setp.eq.s16 	%p75, %rs140, 0;
	selp.b16 	%rs141, %rs139, %rs369, %p75;
	selp.b64 	%rd202, %rd200, %rd438, %p75;
	selp.b16 	%rs142, 1, %rs141, %p74;
	and.b16  	%rs143, %rs142, 255;
	selp.b64 	%rd203, %rd201, %rd202, %p74;
	add.s32 	%r74, %r450, 256;
	cvt.u64.u32 	%rd204, %r74;
	add.s64 	%rd205, %rd455, %rd204;
	add.s64 	%rd206, %rd205, %rd4;
	ld.global.f32 	%f37, [%rd198+1024];
	ld.global.f32 	%f38, [%rd199+1024];
	setp.neu.f32 	%p76, %f37, %f38;
	selp.u16 	%rs144, 1, 0, %p76;
	setp.ne.s16 	%p78, %rs143, 0;
	and.pred  	%p79, %p78, %p76;
	min.s64 	%rd207, %rd206, %rd203;
	setp.eq.s16 	%p80, %rs143, 0;
	selp.b16 	%rs145, %rs144, %rs142, %p80;
	selp.b64 	%rd208, %rd206, %rd203, %p80;
	selp.b16 	%rs146, 1, %rs145, %p79;
	and.b16  	%rs147, %rs146, 255;
	selp.b64 	%rd209, %rd207, %rd208, %p79;
	add.s32 	%r75, %r450, 512;
	cvt.u64.u32 	%rd210, %r75;
	add.s64 	%rd211, %rd455, %rd210;
	add.s64 	%rd212, %rd211, %rd4;
	ld.global.f32 	%f39, [%rd198+2048];
	ld.global.f32 	%f40, [%rd199+2048];
	setp.neu.f32 	%p81, %f39, %f40;
	selp.u16 	%rs148, 1, 0, %p81;
	setp.ne.s16 	%p83, %rs147, 0;
	and.pred  	%p84, %p83, %p81;
	min.s64 	%rd213, %rd212, %rd209;
	setp.eq.s16 	%p85, %rs147, 0;
	selp.b16 	%rs149, %rs148, %rs146, %p85;
	selp.b64 	%rd214, %rd212, %rd209, %p85;
	selp.b16 	%rs150, 1, %rs149, %p84;
	and.b16  	%rs151, %rs150, 255;
	selp.b64 	%rd215, %rd213, %rd214, %p84;
	add.s32 	%r76, %r450, 768;
	cvt.u64.u32 	%rd216, %r76;
	add.s64 	%rd217, %rd455, %rd216;
	add.s64 	%rd218, %rd217, %rd4;
	ld.global.f32 	%f41, [%rd198+3072];
	ld.global.f32 	%f42, [%rd199+3072];
	setp.neu.f32 	%p86, %f41, %f42;
	selp.u16 	%rs152, 1, 0, %p86;
	setp.ne.s16 	%p88, %rs151, 0;
	and.pred  	%p89, %p88, %p86;
	min.s64 	%rd219, %rd218, %rd215;
	setp.eq.s16 	%p90, %rs151, 0;
	selp.b16 	%rs153, %rs152, %rs150, %p90;
	selp.b64 	%rd220, %rd218, %rd215, %p90;
	selp.b16 	%rs369, 1, %rs153, %p89;
	selp.b64 	%rd438, %rd219, %rd220, %p89;
	add.s32 	%r450, %r450, 1024;
$L__BB21_93:
	and.b32  	%r77, %r34, 3;
	setp.eq.s32 	%p91, %r77, 0;
	@%p91 bra 	$L__BB21_98;
	setp.eq.s32 	%p92, %r77, 1;
	@%p92 bra 	$L__BB21_96;
	cvt.u64.u32 	%rd222, %r450;
	add.s64 	%rd223, %rd455, %rd222;
	shl.b64 	%rd224, %rd223, 2;
	add.s64 	%rd225, %rd2, %rd224;
	add.s64 	%rd226, %rd3, %rd224;
	add.s64 	%rd227, %rd223, %rd4;
	ld.global.f32 	%f43, [%rd225];
	ld.global.f32 	%f44, [%rd226];
	setp.neu.f32 	%p93, %f43, %f44;
	selp.u16 	%rs155, 1, 0, %p93;
	and.b16  	%rs156, %rs369, 255;
	setp.ne.s16 	%p95, %rs156, 0;
	and.pred  	%p96, %p95, %p93;
	min.s64 	%rd228, %rd227, %rd438;
	setp.eq.s16 	%p97, %rs156, 0;
	selp.b16 	%rs157, %rs155, %rs369, %p97;
	selp.b64 	%rd229, %rd227, %rd438, %p97;
	selp.b16 	%rs158, 1, %rs157, %p96;
	and.b16  	%rs159, %rs158, 255;
	selp.b64 	%rd230, %rd228, %rd229, %p96;
	add.s32 	%r78, %r450, 256;
	cvt.u64.u32 	%rd231, %r78;
	add.s64 	%rd232, %rd455, %rd231;
	add.s64 	%rd233, %rd232, %rd4;
	ld.global.f32 	%f45, [%rd225+1024];
	ld.global.f32 	%f46, [%rd226+1024];
	setp.neu.f32 	%p98, %f45, %f46;
	selp.u16 	%rs160, 1, 0, %p98;
	setp.ne.s16 	%p100, %rs159, 0;
	and.pred  	%p101, %p100, %p98;
	min.s64 	%rd234, %rd233, %rd230;
	setp.eq.s16 	%p102, %rs159, 0;
	selp.b16 	%rs161, %rs160, %rs158, %p102;
	selp.b64 	%rd235, %rd233, %rd230, %p102;
	selp.b16 	%rs369, 1, %rs161, %p101;
	selp.b64 	%rd438, %rd234, %rd235, %p101;
	add.s32 	%r450, %r450, 512;
$L__BB21_96:
	and.b32  	%r79, %r33, 256;
	setp.ne.s32 	%p103, %r79, 0;
	@%p103 bra 	$L__BB21_98;
	cvt.u64.u32 	%rd236, %r450;
	add.s64 	%rd237, %rd455, %rd236;
	shl.b64 	%rd238, %rd237, 2;
	add.s64 	%rd239, %rd2, %rd238;
	add.s64 	%rd240, %rd3, %rd238;
	add.s64 	%rd241, %rd237, %rd4;
	ld.global.f32 	%f47, [%rd239];
	ld.global.f32 	%f48, [%rd240];
	setp.neu.f32 	%p104, %f47, %f48;
	selp.u16 	%rs162, 1, 0, %p104;
	and.b16  	%rs163, %rs369, 255;
	setp.ne.s16 	%p106, %rs163, 0;
	and.pred  	%p107, %p106, %p104;
	min.s64 	%rd242, %rd241, %rd438;
	setp.eq.s16 	%p108, %rs163, 0;
	selp.b16 	%rs164, %rs162, %rs369, %p108;
	selp.b64 	%rd243, %rd241, %rd438, %p108;
	selp.b16 	%rs369, 1, %rs164, %p107;
	selp.b64 	%rd438, %rd242, %rd243, %p107;
$L__BB21_98:
	// begin inline asm
	mov.u32 %r80, %laneid;
	// end inline asm
	cvt.u32.u16 	%r101, %rs369;
	and.b32  	%r82, %r101, 255;
	mov.b32 	%r98, 1;
	mov.b32 	%r99, 31;
	mov.b32 	%r100, -1;
	// begin inline asm
	shfl.sync.down.b32 %r81, %r82, %r98, %r99, %r100;
	// end inline asm
	// begin inline asm
	shfl.sync.down.b32 %r86, %r87, %r98, %r99, %r100;
	// end inline asm
	mov.b64 	{%r92, %r97}, %rd438;
	// begin inline asm
	shfl.sync.down.b32 %r91, %r92, %r98, %r99, %r100;
	// end inline asm
	// begin inline asm
	shfl.sync.down.b32 %r96, %r97, %r98, %r99, %r100;
	// end inline asm
	mov.b64 	%rd97, {%r91, %r96};
	cvt.u16.u32 	%rs76, %r81;
	setp.gt.s32 	%p109, %r80, 30;
	@%p109 bra 	$L__BB21_102;
	and.b16  	%rs165, %rs369, 255;
	setp.eq.s16 	%p110, %rs165, 0;
	and.b16  	%rs166, %rs76, 255;
	setp.eq.s16 	%p111, %rs166, 0;
	or.pred  	%p112, %p110, %p111;
	@%p112 bra 	$L__BB21_101;
	min.s64 	%rd438, %rd97, %rd438;
	mov.b16 	%rs369, 1;
	bra.uni 	$L__BB21_102;
$L__BB21_101:
	setp.eq.s16 	%p113, %rs165, 0;
	selp.b16 	%rs369, %rs76, %rs369, %p113;
	selp.b64 	%rd438, %rd97, %rd438, %p113;
$L__BB21_102:
	cvt.u32.u16 	%r122, %rs369;
	and.b32  	%r103, %r122, 255;
	mov.b32 	%r119, 2;
	mov.b32 	%r120, 31;
	mov.b32 	%r121, -1;
	// begin inline asm
	shfl.sync.down.b32 %r102, %r103, %r119, %r120, %r121;
	// end inline asm
	// begin inline asm
	shfl.sync.down.b32 %r107, %r108, %r119, %r120, %r121;
	// end inline asm
	mov.b64 	{%r113, %r118}, %rd438;
	// begin inline asm
	shfl.sync.down.b32 %r112, %r113, %r119, %r120, %r121;
	// end inline asm
	// begin inline asm
	shfl.sync.down.b32 %r117, %r118, %r119, %r120, %r121;
	// end inline asm
	mov.b64 	%rd101, {%r112, %r117};
	cvt.u16.u32 	%rs79, %r102;
	setp.gt.s32 	%p114, %r80, 29;
	@%p114 bra 	$L__BB21_106;
	and.b16  	%rs169, %rs369, 255;
	setp.eq.s16 	%p115, %rs169, 0;
	and.b16  	%rs170, %rs79, 255;
	setp.eq.s16 	%p116, %rs170, 0;
	or.pred  	%p117, %p115, %p116;
	@%p117 bra 	$L__BB21_105;
	min.s64 	%rd438, %rd101, %rd438;
	mov.b16 	%rs369, 1;
	bra.uni 	$L__BB21_106;
$L__BB21_105:
	setp.eq.s16 	%p118, %rs169, 0;
	selp.b16 	%rs369, %rs79, %rs369, %p118;
	selp.b64 	%rd438, %rd101, %rd438, %p118;
$L__BB21_106:
	cvt.u32.u16 	%r143, %rs369;
	and.b32  	%r124, %r143, 255;
	mov.b32 	%r140, 4;
	mov.b32 	%r141, 31;
	mov.b32 	%r142, -1;
	// begin inline asm
	shfl.sync.down.b32 %r123, %r124, %r140, %r141, %r142;
	// end inline asm
	// begin inline asm
	shfl.sync.down.b32 %r128, %r129, %r140, %r141, %r142;
	// end inline asm
	mov.b64 	{%r134, %r139}, %rd438;
	// begin inline asm
	shfl.sync.down.b32 %r133, %r134, %r140, %r141, %r142;
	// end inline asm
	// begin inline asm
	shfl.sync.down.b32 %r138, %r139, %r140, %r141, %r142;
	// end inline asm
	mov.b64 	%rd105, {%r133, %r138};
	cvt.u16.u32 	%rs82, %r123;
	setp.gt.s32 	%p119, %r80, 27;
	@%p119 bra 	$L__BB21_110;
	and.b16  	%rs173, %rs369, 255;
	setp.eq.s16 	%p120, %rs173, 0;
	and.b16  	%rs174, %rs82, 255;
	setp.eq.s16 	%p121, %rs174, 0;
	or.pred  	%p122, %p120, %p121;
	@%p122 bra 	$L__BB21_109;
	min.s64 	%rd438, %rd105, %rd438;
	mov.b16 	%rs369, 1;
	bra.uni 	$L__BB21_110;
$L__BB21_109:
	setp.eq.s16 	%p123, %rs173, 0;
	selp.b16 	%rs369, %rs82, %rs369, %p123;
	selp.b64 	%rd438, %rd105, %rd438, %p123;
$L__BB21_110:
	cvt.u32.u16 	%r164, %rs369;
	and.b32  	%r145, %r164, 255;
	mov.b32 	%r161, 8;
	mov.b32 	%r162, 31;
	mov.b32 	%r163, -1;
	// begin inline asm
	shfl.sync.down.b32 %r144, %r145, %r161, %r162, %r163;
	// end inline asm
	// begin inline asm
	shfl.sync.down.b32 %r149, %r150, %r161, %r162, %r163;
	// end inline asm
	mov.b64 	{%r155, %r160}, %rd438;
	// begin inline asm
	shfl.sync.down.b32 %r154, %r155, %r161, %r162, %r163;
	// end inline asm
	// begin inline asm
	shfl.sync.down.b32 %r159, %r160, %r161, %r162, %r163;
	// end inline asm
	mov.b64 	%rd109, {%r154, %r159};
	cvt.u16.u32 	%rs85, %r144;
	setp.gt.s32 	%p124, %r80, 23;
	@%p124 bra 	$L__BB21_114;
	and.b16  	%rs177, %rs369, 255;
	setp.eq.s16 	%p125, %rs177, 0;
	and.b16  	%rs178, %rs85, 255;
	setp.eq.s16 	%p126, %rs178, 0;
	or.pred  	%p127, %p125, %p126;
	@%p127 bra 	$L__BB21_113;
	min.s64 	%rd438, %rd109, %rd438;
	mov.b16 	%rs369, 1;
	bra.uni 	$L__BB21_114;
$L__BB21_113:
	setp.eq.s16 	%p128, %rs177, 0;
	selp.b16 	%rs369, %rs85, %rs369, %p128;
	selp.b64 	%rd438, %rd109, %rd438, %p128;
$L__BB21_114:
	cvt.u32.u16 	%r185, %rs369;
	and.b32  	%r166, %r185, 255;
	mov.b32 	%r182, 16;
	mov.b32 	%r183, 31;
	mov.b32 	%r184, -1;
	// begin inline asm
	shfl.sync.down.b32 %r165, %r166, %r182, %r183, %r184;
	// end inline asm
	// begin inline asm
	shfl.sync.down.b32 %r170, %r171, %r182, %r183, %r184;
	// end inline asm
	mov.b64 	{%r176, %r181}, %rd438;
	// begin inline asm
	shfl.sync.down.b32 %r175, %r176, %r182, %r183, %r184;
	// end inline asm
	// begin inline asm
	shfl.sync.down.b32 %r180, %r181, %r182, %r183, %r184;
	// end inline asm
	mov.b64 	%rd113, {%r175, %r180};
	cvt.u16.u32 	%rs88, %r165;
	setp.gt.s32 	%p129, %r80, 15;
	@%p129 bra 	$L__BB21_118;
	and.b16  	%rs181, %rs369, 255;
	setp.eq.s16 	%p130, %rs181, 0;
	and.b16  	%rs182, %rs88, 255;
	setp.eq.s16 	%p131, %rs182, 0;
	or.pred  	%p132, %p130, %p131;
	@%p132 bra 	$L__BB21_117;
	min.s64 	%rd438, %rd113, %rd438;
	mov.b16 	%rs369, 1;
	bra.uni 	$L__BB21_118;
$L__BB21_117:
	setp.eq.s16 	%p133, %rs181, 0;
	selp.b16 	%rs369, %rs88, %rs369, %p133;
	selp.b64 	%rd438, %rd113, %rd438, %p133;
$L__BB21_118:
	setp.ne.s32 	%p134, %r80, 0;
	@%p134 bra 	$L__BB21_120;
	shr.u32 	%r186, %r26, 1;
	and.b32  	%r187, %r186, 496;
	mov.u32 	%r188, _ZZN3cub18CUB_300001_SM_10006detail6reduce18DeviceReduceKernelINS2_10policy_hubIN4cuda3std3__45tupleIJblEEEyN6thrust24THRUST_300001_SM_1000_NS8cuda_cub9__find_if7functorIS9_EEE10Policy1000ENSB_12zip_iteratorINS8_IJNSD_26transform_input_iterator_tIbNSC_6detail35transform_pair_of_input_iterators_tIbNSB_6detail15normal_iteratorINSB_10device_ptrIKfEEEESR_NS7_8equal_toIfEEEENS7_10__not_fn_tINS7_10__identityEEEEENSB_17counting_iteratorIlNSB_11use_defaultES10_S10_EEEEEEEySF_S9_SW_EEvT0_PT3_T1_NS0_13GridEvenShareIS17_EET2_T4_E12temp_storage;
	add.s32 	%r189, %r188, %r187;
	st.shared.u8 	[%r189+8], %rs369;
	st.shared.u64 	[%r189+16], %rd438;
$L__BB21_120:
	bar.sync 	0;
	setp.ne.s32 	%p135, %r26, 0;
	@%p135 bra 	$L__BB21_122;
	ld.shared.u8 	%rs185, [_ZZN3cub18CUB_300001_SM_10006detail6reduce18DeviceReduceKernelINS2_10policy_hubIN4cuda3std3__45tupleIJblEEEyN6thrust24THRUST_300001_SM_1000_NS8cuda_cub9__find_if7functorIS9_EEE10Policy1000ENSB_12zip_iteratorINS8_IJNSD_26transform_input_iterator_tIbNSC_6detail35transform_pair_of_input_iterators_tIbNSB_6detail15normal_iteratorINSB_10device_ptrIKfEEEESR_NS7_8equal_toIfEEEENS7_10__not_fn_tINS7_10__identityEEEEENSB_17counting_iteratorIlNSB_11use_defaultES10_S10_EEEEEEEySF_S9_SW_EEvT0_PT3_T1_NS0_13GridEvenShareIS17_EET2_T4_E12temp_storage+24];
	ld.shared.u64 	%rd244, [_ZZN3cub18CUB_300001_SM_10006detail6reduce18DeviceReduceKernelINS2_10policy_hubIN4cuda3std3__45tupleIJblEEEyN6thrust24THRUST_300001_SM_1000_NS8cuda_cub9__find_if7functorIS9_EEE10Policy1000ENSB_12zip_iteratorINS8_IJNSD_26transform_input_iterator_tIbNSC_6detail35transform_pair_of_input_iterators_tIbNSB_6detail15normal_iteratorINSB_10device_ptrIKfEEEESR_NS7_8equal_toIfEEEENS7_10__not_fn_tINS7_10__identityEEEEENSB_17counting_iteratorIlNSB_11use_defaultES10_S10_EEEEEEEySF_S9_SW_EEvT0_PT3_T1_NS0_13GridEvenShareIS17_EET2_T4_E12temp_storage+32];
	and.b16  	%rs186, %rs369, 255;
	setp.eq.s16 	%p136, %rs186, 0;
	setp.eq.s16 	%p137, %rs185, 0;
	min.s64 	%rd245, %rd244, %rd438;
	selp.b16 	%rs187, %rs369, 1, %p137;
	selp.b16 	%rs188, %rs185, %rs187, %p136;
	and.b16  	%rs189, %rs188, 255;
	selp.b64 	%rd246, %rd438, %rd245, %p137;
	selp.b64 	%rd247, %rd244, %rd246, %p136;
	ld.shared.u8 	%rs190, [_ZZN3cub18CUB_300001_SM_10006detail6reduce18DeviceReduceKernelINS2_10policy_hubIN4cuda3std3__45tupleIJblEEEyN6thrust24THRUST_300001_SM_1000_NS8cuda_cub9__find_if7functorIS9_EEE10Policy1000ENSB_12zip_iteratorINS8_IJNSD_26transform_input_iterator_tIbNSC_6detail35transform_pair_of_input_iterators_tIbNSB_6detail15normal_iteratorINSB_10device_ptrIKfEEEESR_NS7_8equal_toIfEEEENS7_10__not_fn_tINS7_10__identityEEEEENSB_17counting_iteratorIlNSB_11use_defaultES10_S10_EEEEEEEySF_S9_SW_EEvT0_PT3_T1_NS0_13GridEvenShareIS17_EET2_T4_E12temp_storage+40];
	ld.shared.u64 	%rd248, [_ZZN3cub18CUB_300001_SM_10006detail6reduce18DeviceReduceKernelINS2_10policy_hubIN4cuda3std3__45tupleIJblEEEyN6thrust24THRUST_300001_SM_1000_NS8cuda_cub9__find_if7functorIS9_EEE10Policy1000ENSB_12zip_iteratorINS8_IJNSD_26transform_input_iterator_tIbNSC_6detail35transform_pair_of_input_iterators_tIbNSB_6detail15normal_iteratorINSB_10device_ptrIKfEEEESR_NS7_8equal_toIfEEEENS7_10__not_fn_tINS7_10__identityEEEEENSB_17counting_iteratorIlNSB_11use_defaultES10_S10_EEEEEEEySF_S9_SW_EEvT0_PT3_T1_NS0_13GridEvenShareIS17_EET2_T4_E12temp_storage+48];
	setp.eq.s16 	%p138, %rs189, 0;
	setp.eq.s16 	%p139, %rs190, 0;
	min.s64 	%rd249, %rd248, %rd247;
	selp.b16 	%rs191, %rs188, 1, %p139;
	selp.b16 	%rs192, %rs190, %rs191, %p138;
	and.b16  	%rs193, %rs192, 255;
	selp.b64 	%rd250, %rd247, %rd249, %p139;
	selp.b64 	%rd251, %rd248, %rd250, %p138;
	ld.shared.u8 	%rs194, [_ZZN3cub18CUB_300001_SM_10006detail6reduce18DeviceReduceKernelINS2_10policy_hubIN4cuda3std3__45tupleIJblEEEyN6thrust24THRUST_300001_SM_1000_NS8cuda_cub9__find_if7functorIS9_EEE10Policy1000ENSB_12zip_iteratorINS8_IJNSD_26transform_input_iterator_tIbNSC_6detail35transform_pair_of_input_iterators_tIbNSB_6detail15normal_iteratorINSB_10device_ptrIKfEEEESR_NS7_8equal_toIfEEEENS7_10__not_fn_tINS7_10__identityEEEEENSB_17counting_iteratorIlNSB_11use_defaultES10_S10_EEEEEEEySF_S9_SW_EEvT0_PT3_T1_NS0_13GridEvenShareIS17_EET2_T4_E12temp_storage+56];
	ld.shared.u64 	%rd252, [_ZZN3cub18CUB_300001_SM_10006detail6reduce18DeviceReduceKernelINS2_10policy_hubIN4cuda3std3__45tupleIJblEEEyN6thrust24THRUST_300001_SM_1000_NS8cuda_cub9__find_if7functorIS9_EEE10Policy1000ENSB_12zip_iteratorINS8_IJNSD_26transform_input_iterator_tIbNSC_6detail35transform_pair_of_input_iterators_tIbNSB_6detail15normal_iteratorINSB_10device_ptrIKfEEEESR_NS7_8equal_toIfEEEENS7_10__not_fn_tINS7_10__identityEEEEENSB_17counting_iteratorIlNSB_11use_defaultES10_S10_EEEEEEEySF_S9_SW_EEvT0_PT3_T1_NS0_13GridEvenShareIS17_EET2_T4_E12temp_storage+64];
	setp.eq.s16 	%p140, %rs193, 0;
	setp.eq.s16 	%p141, %rs194, 0;
	min.s64 	%rd253, %rd252, %rd251;
	selp.b16 	%rs195, %rs192, 1, %p141;
	selp.b16 	%rs196, %rs194, %rs195, %p140;
	and.b16  	%rs197, %rs196, 255;
	selp.b64 	%rd254, %rd251, %rd253, %p141;
	selp.b64 	%rd255, %rd252, %rd254, %p140;
	ld.shared.u8 	%rs198, [_ZZN3cub18CUB_300001_SM_10006detail6reduce18DeviceReduceKernelINS2_10policy_hubIN4cuda3std3__45tupleIJblEEEyN6thrust24THRUST_300001_SM_1000_NS8cuda_cub9__find_if7functorIS9_EEE10Policy1000ENSB_12zip_iteratorINS8_IJNSD_26transform_input_iterator_tIbNSC_6detail35transform_pair_of_input_iterators_tIbNSB_6detail15normal_iteratorINSB_10device_ptrIKfEEEESR_NS7_8equal_toIfEEEENS7_10__not_fn_tINS7_10__identityEEEEENSB_17counting_iteratorIlNSB_11use_defaultES10_S10_EEEEEEEySF_S9_SW_EEvT0_PT3_T1_NS0_13GridEvenShareIS17_EET2_T4_E12temp_storage+72];
	ld.shared.u64 	%rd256, [_ZZN3cub18CUB_300001_SM_10006detail6reduce18DeviceReduceKernelINS2_10policy_hubIN4cuda3std3__45tupleIJblEEEyN6thrust24THRUST_300001_SM_1000_NS8cuda_cub9__find_if7functorIS9_EEE10Policy1000ENSB_12zip_iteratorINS8_IJNSD_26transform_input_iterator_tIbNSC_6detail35transform_pair_of_input_iterators_tIbNSB_6detail15normal_iteratorINSB_10device_ptrIKfEEEESR_NS7_8equal_toIfEEEENS7_10__not_fn_tINS7_10__identityEEEEENSB_17counting_iteratorIlNSB_11use_defaultES10_S10_EEEEEEEySF_S9_SW_EEvT0_PT3_T1_NS0_13GridEvenShareIS17_EET2_T4_E12temp_storage+80];
	setp.eq.s16 	%p142, %rs197, 0;
	setp.eq.s16 	%p143, %rs198, 0;
	min.s64 	%rd257, %rd256, %rd255;
	selp.b16 	%rs199, %rs196, 1, %p143;
	selp.b16 	%rs200, %rs198, %rs199, %p142;
	and.b16  	%rs201, %rs200, 255;
	selp.b64 	%rd258, %rd255, %rd257, %p143;
	selp.b64 	%rd259, %rd256, %rd258, %p142;
	ld.shared.u8 	%rs202, [_ZZN3cub18CUB_300001_SM_10006detail6reduce18DeviceReduceKernelINS2_10policy_hubIN4cuda3std3__45tupleIJblEEEyN6thrust24THRUST_300001_SM_1000_NS8cuda_cub9__find_if7functorIS9_EEE10Policy1000ENSB_12zip_iteratorINS8_IJNSD_26transform_input_iterator_tIbNSC_6detail35transform_pair_of_input_iterators_tIbNSB_6detail15normal_iteratorINSB_10device_ptrIKfEEEESR_NS7_8equal_toIfEEEENS7_10__not_fn_tINS7_10__identityEEEEENSB_17counting_iteratorIlNSB_11use_defaultES10_S10_EEEEEEEySF_S9_SW_EEvT0_PT3_T1_NS0_13GridEvenShareIS17_EET2_T4_E12temp_storage+88];
	ld.shared.u64 	%rd260, [_ZZN3cub18CUB_300001_SM_10006detail6reduce18DeviceReduceKernelINS2_10policy_hubIN4cuda3std3__45tupleIJblEEEyN6thrust24THRUST_300001_SM_1000_NS8cuda_cub9__find_if7functorIS9_EEE10Policy1000ENSB_12zip_iteratorINS8_IJNSD_26transform_input_iterator_tIbNSC_6detail35transform_pair_of_input_iterators_tIbNSB_6detail15normal_iteratorINSB_10device_ptrIKfEEEESR_NS7_8equal_toIfEEEENS7_10__not_fn_tINS7_10__identityEEEEENSB_17counting_iteratorIlNSB_11use_defaultES10_S10_EEEEEEEySF_S9_SW_EEvT0_PT3_T1_NS0_13GridEvenShareIS17_EET2_T4_E12temp_storage+96];
	setp.eq.s16 	%p144, %rs201, 0;
	setp.eq.s16 	%p145, %rs202, 0;
	min.s64 	%rd261, %rd260, %rd259;
	selp.b16 	%rs203, %rs200, 1, %p145;
	selp.b16 	%rs204, %rs202, %rs203, %p144;
	and.b16  	%rs205, %rs204, 255;
	selp.b64 	%rd262, %rd259, %rd261, %p145;
	selp.b64 	%rd263, %rd260, %rd262, %p144;
	ld.shared.u8 	%rs206, [_ZZN3cub18CUB_300001_SM_10006detail6reduce18DeviceReduceKernelINS2_10policy_hubIN4cuda3std3__45tupleIJblEEEyN6thrust24THRUST_300001_SM_1000_NS8cuda_cub9__find_if7functorIS9_EEE10Policy1000ENSB_12zip_iteratorINS8_IJNSD_26transform_input_iterator_tIbNSC_6detail35transform_pair_of_input_iterators_tIbNSB_6detail15normal_iteratorINSB_10device_ptrIKfEEEESR_NS7_8equal_toIfEEEENS7_10__not_fn_tINS7_10__identityEEEEENSB_17counting_iteratorIlNSB_11use_defaultES10_S10_EEEEEEEySF_S9_SW_EEvT0_PT3_T1_NS0_13GridEvenShareIS17_EET2_T4_E12temp_storage+104];
	ld.shared.u64 	%rd264, [_ZZN3cub18CUB_300001_SM_10006detail6reduce18DeviceReduceKernelINS2_10policy_hubIN4cuda3std3__45tupleIJblEEEyN6thrust24THRUST_300001_SM_1000_NS8cuda_cub9__find_if7functorIS9_EEE10Policy1000ENSB_12zip_iteratorINS8_IJNSD_26transform_input_iterator_tIbNSC_6detail35transform_pair_of_input_iterators_tIbNSB_6detail15normal_iteratorINSB_10device_ptrIKfEEEESR_NS7_8equal_toIfEEEENS7_10__not_fn_tINS7_10__identityEEEEENSB_17counting_iteratorIlNSB_11use_defaultES10_S10_EEEEEEEySF_S9_SW_EEvT0_PT3_T1_NS0_13GridEvenShareIS17_EET2_T4_E12temp_storage+112];
	setp.eq.s16 	%p146, %rs205, 0;
	setp.eq.s16 	%p147, %rs206, 0;
	min.s64 	%rd265, %rd264, %rd263;
	selp.b16 	%rs207, %rs204, 1, %p147;
	selp.b16 	%rs208, %rs206, %rs207, %p146;
	and.b16  	%rs209, %rs208, 255;
	selp.b64 	%rd266, %rd263, %rd265, %p147;
	selp.b64 	%rd267, %rd264, %rd266, %p146;
	ld.shared.u8 	%rs210, [_ZZN3cub18CUB_300001_SM_10006detail6reduce18DeviceReduceKernelINS2_10policy_hubIN4cuda3std3__45tupleIJblEEEyN6thrust24THRUST_300001_SM_1000_NS8cuda_cub9__find_if7functorIS9_EEE10Policy1000ENSB_12zip_iteratorINS8_IJNSD_26transform_input_iterator_tIbNSC_6detail35transform_pair_of_input_iterators_tIbNSB_6detail15normal_iteratorINSB_10device_ptrIKfEEEESR_NS7_8equal_toIfEEEENS7_10__not_fn_tINS7_10__identityEEEEENSB_17counting_iteratorIlNSB_11use_defaultES10_S10_EEEEEEEySF_S9_SW_EEvT0_PT3_T1_NS0_13GridEvenShareIS17_EET2_T4_E12temp_storage+120];
	ld.shared.u64 	%rd268, [_ZZN3cub18CUB_300001_SM_10006detail6reduce18DeviceReduceKernelINS2_10policy_hubIN4cuda3std3__45tupleIJblEEEyN6thrust24THRUST_300001_SM_1000_NS8cuda_cub9__find_if7functorIS9_EEE10Policy1000ENSB_12zip_iteratorINS8_IJNSD_26transform_input_iterator_tIbNSC_6detail35transform_pair_of_input_iterators_tIbNSB_6detail15normal_iteratorINSB_10device_ptrIKfEEEESR_NS7_8equal_toIfEEEENS7_10__not_fn_tINS7_10__identityEEEEENSB_17counting_iteratorIlNSB_11use_defaultES10_S10_EEEEEEEySF_S9_SW_EEvT0_PT3_T1_NS0_13GridEvenShareIS17_EET2_T4_E12temp_storage+128];
	setp.eq.s16 	%p148, %rs209, 0;
	setp.eq.s16 	%p149, %rs210, 0;
	min.s64 	%rd269, %rd268, %rd267;
	selp.b16 	%rs211, %rs208, 1, %p149;
	selp.b16 	%rs369, %rs210, %rs211, %p148;
	selp.b64 	%rd270, %rd267, %rd269, %p149;
	selp.b64 	%rd438, %rd268, %rd270, %p148;
$L__BB21_122:
	mov.u32 	%r439, %tid.x;
	setp.ne.s32 	%p326, %r439, 0;
	@%p326 bra 	$L__BB21_124;
	ld.param.u64 	%rd428, [_ZN3cub18CUB_300001_SM_10006detail6reduce18DeviceReduceKernelINS2_10policy_hubIN4cuda3std3__45tupleIJblEEEyN6thrust24THRUST_300001_SM_1000_NS8cuda_cub9__find_if7functorIS9_EEE10Policy1000ENSB_12zip_iteratorINS8_IJNSD_26transform_input_iterator_tIbNSC_6detail35transform_pair_of_input_iterators_tIbNSB_6detail15normal_iteratorINSB_10device_ptrIKfEEEESR_NS7_8equal_toIfEEEENS7_10__not_fn_tINS7_10__identityEEEEENSB_17counting_iteratorIlNSB_11use_defaultES10_S10_EEEEEEEySF_S9_SW_EEvT0_PT3_T1_NS0_13GridEvenShareIS17_EET2_T4__param_1];
	cvta.to.global.u64 	%rd425, %rd428;
	mul.wide.u32 	%rd426, %r2, 16;
	add.s64 	%rd427, %rd425, %rd426;
	st.global.u8 	[%rd427], %rs369;
	st.global.u64 	[%rd427+8], %rd438;
$L__BB21_124:
	ret;

}
	// .globl	_ZN3cub18CUB_300001_SM_10006detail6reduce28DeviceReduceSingleTileKernelINS2_10policy_hubIN4cuda3std3__45tupleIJblEEEyN6thrust24THRUST_300001_SM_1000_NS8cuda_cub9__find_if7functorIS9_EEE10Policy1000EPS9_SI_iSF_S9_S9_NS7_10__identityEEEvT0_T1_T2_T3_T4_T6_
.visible .entry _ZN3cub18CUB_300001_SM_10006detail6reduce28DeviceReduceSingleTileKernelINS2_10policy_hubIN4cuda3std3__45tupleIJblEEEyN6thrust24THRUST_300001_SM_1000_NS8cuda_cub9__find_if7functorIS9_EEE10Policy1000EPS9_SI_iSF_S9_S9_NS7_10__identityEEEvT0_T1_T2_T3_T4_T6_(
	.param .u64 .ptr .align 1 _ZN3cub18CUB_300001_SM_10006detail6reduce28DeviceReduceSingleTileKernelINS2_10policy_hubIN4cuda3std3__45tupleIJblEEEyN6thrust24THRUST_300001_SM_1000_NS8cuda_cub9__find_if7functorIS9_EEE10Policy1000EPS9_SI_iSF_S9_S9_NS7_10__identityEEEvT0_T1_T2_T3_T4_T6__param_0,
	.param .u64 .ptr .align 1 _ZN3cub18CUB_300001_SM_10006detail6reduce28DeviceReduceSingleTileKernelINS2_10policy_hubIN4cuda3std3__45tupleIJblEEEyN6thrust24THRUST_300001_SM_1000_NS8cuda_cub9__find_if7functorIS9_EEE10Policy1000EPS9_SI_iSF_S9_S9_NS7_10__identityEEEvT0_T1_T2_T3_T4_T6__param_1,
	.param .u32 _ZN3cub18CUB_300001_SM_10006detail6reduce28DeviceReduceSingleTileKernelINS2_10policy_hubIN4cuda3std3__45tupleIJblEEEyN6thrust24THRUST_300001_SM_1000_NS8cuda_cub9__find_if7functorIS9_EEE10Policy1000EPS9_SI_iSF_S9_S9_NS7_10__identityEEEvT0_T1_T2_T3_T4_T6__param_2,
	.param .align 1 .b8 _ZN3cub18CUB_300001_SM_10006detail6reduce28DeviceReduceSingleTileKernelINS2_10policy_hubIN4cuda3std3__45tupleIJblEEEyN6thrust24THRUST_300001_SM_1000_NS8cuda_cub9__find_if7functorIS9_EEE10Policy1000EPS9_SI_iSF_S9_S9_NS7_10__identityEEEvT0_T1_T2_T3_T4_T6__param_3[1],
	.param .align 8 .b8 _ZN3cub18CUB_300001_SM_10006detail6reduce28DeviceReduceSingleTileKernelINS2_10policy_hubIN4cuda3std3__45tupleIJblEEEyN6thrust24THRUST_300001_SM_1000_NS8cuda_cub9__find_if7functorIS9_EEE10Policy1000EPS9_SI_iSF_S9_S9_NS7_10__identityEEEvT0_T1_T2_T3_T4_T6__param_4[16],
	.param .align 1 .b8 _ZN3cub18CUB_300001_SM_10006detail6reduce28DeviceReduceSingleTileKernelINS2_10policy_hubIN4cuda3std3__45tupleIJblEEEyN6thrust24THRUST_300001_SM_1000_NS8cuda_cub9__find_if7functorIS9_EEE10Policy1000EPS9_SI_iSF_S9_S9_NS7_10__identityEEEvT0_T1_T2_T3_T4_T6__param_5[1]
)
.maxntid 256
.minnctapersm 1
{
	.reg .pred 	%p<188>;
	.reg .b16 	%rs<340>;
	.reg .b32 	%r<406>;
	.reg .b64 	%rd<359>;
	// demoted variable
	.shared .align 8 .b8 _ZZN3cub18CUB_300001_SM_10006detail6reduce28DeviceReduceSingleTileKernelINS2_10policy_hubIN4cuda3std3__45tupleIJblEEEyN6thrust24THRUST_300001_SM_1000_NS8cuda_cub9__find_if7functorIS9_EEE10Policy1000EPS9_SI_iSF_S9_S9_NS7_10__identityEEEvT0_T1_T2_T3_T4_T6_E12temp_storage[152];
	ld.param.u64 	%rd106, [_ZN3cub18CUB_300001_SM_10006detail6reduce28DeviceReduceSingleTileKernelINS2_10policy_hubIN4cuda3std3__45tupleIJblEEEyN6thrust24THRUST_300001_SM_1000_NS8cuda_cub9__find_if7functorIS9_EEE10Policy1000EPS9_SI_iSF_S9_S9_NS7_10__identityEEEvT0_T1_T2_T3_T4_T6__param_4+8];
	ld.param.u64 	%rd105, [_ZN3cub18CUB_300001_SM_10006detail6reduce28DeviceReduceSingleTileKernelINS2_10policy_hubIN4cuda3std3__45tupleIJblEEEyN6thrust24THRUST_300001_SM_1000_NS8cuda_cub9__find_if7functorIS9_EEE10Policy1000EPS9_SI_iSF_S9_S9_NS7_10__identityEEEvT0_T1_T2_T3_T4_T6__param_0];
	ld.param.u64 	%rd107, [_ZN3cub18CUB_300001_SM_10006detail6reduce28DeviceReduceSingleTileKernelINS2_10policy_hubIN4cuda3std3__45tupleIJblEEEyN6thrust24THRUST_300001_SM_1000_NS8cuda_cub9__find_if7functorIS9_EEE10Policy1000EPS9_SI_iSF_S9_S9_NS7_10__identityEEEvT0_T1_T2_T3_T4_T6__param_1];
	ld.param.u32 	%r38, [_ZN3cub18CUB_300001_SM_10006detail6reduce28DeviceReduceSingleTileKernelINS2_10policy_hubIN4cuda3std3__45tupleIJblEEEyN6thrust24THRUST_300001_SM_1000_NS8cuda_cub9__find_if7functorIS9_EEE10Policy1000EPS9_SI_iSF_S9_S9_NS7_10__identityEEEvT0_T1_T2_T3_T4_T6__param_2];
	ld.param.u8 	%rs82, [_ZN3cub18CUB_300001_SM_10006detail6reduce28DeviceReduceSingleTileKernelINS2_10policy_hubIN4cuda3std3__45tupleIJblEEEyN6thrust24THRUST_300001_SM_1000_NS8cuda_cub9__find_if7functorIS9_EEE10Policy1000EPS9_SI_iSF_S9_S9_NS7_10__identityEEEvT0_T1_T2_T3_T4_T6__param_4];
	cvta.to.global.u64 	%rd1, %rd107;
	setp.ne.s32 	%p1, %r38, 0;
	@%p1 bra 	$L__BB22_3;
	mov.u32 	%r392, %tid.x;
	setp.ne.s32 	%p187, %r392, 0;
	@%p187 bra 	$L__BB22_112;
	st.global.u8 	[%rd1], %rs82;
	st.global.u64 	[%rd1+8], %rd106;
	bra.uni 	$L__BB22_112;
$L__BB22_3:
	setp.gt.s32 	%p2, %r38, 1023;
	@%p2 bra 	$L__BB22_74;
	mov.u32 	%r1, %tid.x;
	setp.ge.s32 	%p77, %r1, %r38;
	mov.b16 	%rs311, 0;
	mov.b64 	%rd329, 0;
	mov.u32 	%r396, %r1;
	@%p77 bra 	$L__BB22_6;
	mul.wide.u32 	%rd234, %r1, 16;
	add.s64 	%rd231, %rd105, %rd234;
	// begin inline asm
	ld.global.nc.u64 %rd230, [%rd231];
	// end inline asm
	add.s64 	%rd233, %rd231, 8;
	// begin inline asm
	ld.global.nc.u64 %rd329, [%rd233];
	// end inline asm
	cvt.u16.u64 	%rs311, %rd230;
	add.s32 	%r396, %r1, 256;
$L__BB22_6:
	setp.ge.s32 	%p78, %r396, %r38;
	@%p78 bra 	$L__BB22_12;
	not.b32 	%r158, %r396;
	add.s32 	%r4, %r38, %r158;
	and.b32  	%r159, %r4, 768;
	setp.eq.s32 	%p79, %r159, 768;
	@%p79 bra 	$L__BB22_10;
	mul.wide.u32 	%rd236, %r396, 16;
	add.s64 	%rd323, %rd105, %rd236;
	shr.u32 	%r160, %r4, 8;
	add.s32 	%r161, %r160, 1;
	and.b32  	%r162, %r161, 3;
	neg.s32 	%r394, %r162;
$L__BB22_9:
	.pragma "nounroll";
	// begin inline asm
	ld.global.nc.u64 %rd237, [%rd323];
	// end inline asm
	add.s64 	%rd240, %rd323, 8;
	// begin inline asm
	ld.global.nc.u64 %rd239, [%rd240];
	// end inline asm
	cvt.u16.u64 	%rs190, %rd237;
	and.b16  	%rs191, %rs190, 255;
	and.b16  	%rs192, %rs311, 255;
	setp.eq.s16 	%p80, %rs192, 0;
	setp.eq.s16 	%p81, %rs191, 0;
	min.s64 	%rd241, %rd239, %rd329;
	selp.b64 	%rd242, %rd329, %rd241, %p81;
	selp.b64 	%rd329, %rd239, %rd242, %p80;
	selp.b16 	%rs193, %rs311, 1, %p81;
	selp.b16 	%rs311, %rs190, %rs193, %p80;
	add.s32 	%r396, %r396, 256;
	add.s64 	%rd323, %rd323, 4096;
	add.s32 	%r394, %r394, 1;
	setp.ne.s32 	%p82, %r394, 0;
	@%p82 bra 	$L__BB22_9;
$L__BB22_10:
	setp.lt.u32 	%p83, %r4, 768;
	@%p83 bra 	$L__BB22_12;
$L__BB22_11:
	mul.wide.s32 	%rd259, %r396, 16;
	add.s64 	%rd244, %rd105, %rd259;
	// begin inline asm
	ld.global.nc.u64 %rd243, [%rd244];
	// end inline asm
	add.s64 	%rd246, %rd244, 8;
	// begin inline asm
	ld.global.nc.u64 %rd245, [%rd246];
	// end inline asm
	cvt.u16.u64 	%rs194, %rd243;
	and.b16  	%rs195, %rs194, 255;
	and.b16  	%rs196, %rs311, 255;
	setp.eq.s16 	%p84, %rs196, 0;
	setp.eq.s16 	%p85, %rs195, 0;
	min.s64 	%rd260, %rd245, %rd329;
	selp.b64 	%rd261, %rd329, %rd260, %p85;
	selp.b64 	%rd262, %rd245, %rd261, %p84;
	selp.b16 	%rs197, %rs311, 1, %p85;
	selp.b16 	%rs198, %rs194, %rs197, %p84;
	and.b16  	%rs199, %rs198, 255;
	add.s64 	%rd248, %rd244, 4096;
	// begin inline asm
	ld.global.nc.u64 %rd247, [%rd248];
	// end inline asm
	add.s64 	%rd250, %rd244, 4104;
	// begin inline asm
	ld.global.nc.u64 %rd249, [%rd250];
	// end inline asm
	cvt.u16.u64 	%rs200, %rd247;
	and.b16  	%rs201, %rs200, 255;
	setp.eq.s16 	%p86, %rs199, 0;
	setp.eq.s16 	%p87, %rs201, 0;
	min.s64 	%rd263, %rd249, %rd262;
	selp.b64 	%rd264, %rd262, %rd263, %p87;
	selp.b64 	%rd265, %rd249, %rd264, %p86;
	selp.b16 	%rs202, %rs198, 1, %p87;
	selp.b16 	%rs203, %rs200, %rs202, %p86;
	and.b16  	%rs204, %rs203, 255;
	add.s64 	%rd252, %rd244, 8192;
	// begin inline asm
	ld.global.nc.u64 %rd251, [%rd252];
	// end inline asm
	add.s64 	%rd254, %rd244, 8200;
	// begin inline asm
	ld.global.nc.u64 %rd253, [%rd254];
	// end inline asm
	cvt.u16.u64 	%rs205, %rd251;
	and.b16  	%rs206, %rs205, 255;
	setp.eq.s16 	%p88, %rs204, 0;
	setp.eq.s16 	%p89, %rs206, 0;
	min.s64 	%rd266, %rd253, %rd265;
	selp.b64 	%rd267, %rd265, %rd266, %p89;
	selp.b64 	%rd268, %rd253, %rd267, %p88;
	selp.b16 	%rs207, %rs203, 1, %p89;
	selp.b16 	%rs208, %rs205, %rs207, %p88;
	and.b16  	%rs209, %rs208, 255;
	add.s64 	%rd256, %rd244, 12288;
	// begin inline asm
	ld.global.nc.u64 %rd255, [%rd256];
	// end inline asm
	add.s64 	%rd258, %rd244, 12296;
	// begin inline asm
	ld.global.nc.u64 %rd257, [%rd258];
	// end inline asm
	cvt.u16.u64 	%rs210, %rd255;
	and.b16  	%rs211, %rs210, 255;
	setp.eq.s16 	%p90, %rs209, 0;
	setp.eq.s16 	%p91, %rs211, 0;
	min.s64 	%rd269, %rd257, %rd268;
	selp.b64 	%rd270, %rd268, %rd269, %p91;
	selp.b64 	%rd329, %rd257, %rd270, %p90;
	selp.b16 	%rs212, %rs208, 1, %p91;
	selp.b16 	%rs311, %rs210, %rs212, %p90;
	add.s32 	%r396, %r396, 1024;
	setp.lt.s32 	%p92, %r396, %r38;
	@%p92 bra 	$L__BB22_11;
$L__BB22_12:
	setp.lt.s32 	%p93, %r38, 256;
	@%p93 bra 	$L__BB22_37;
	// begin inline asm
	mov.u32 %r281, %laneid;
	// end inline asm
	cvt.u32.u16 	%r302, %rs311;
	and.b32  	%r283, %r302, 255;
	mov.b32 	%r299, 1;
	mov.b32 	%r300, 31;
	mov.b32 	%r301, -1;
	// begin inline asm
	shfl.sync.down.b32 %r282, %r283, %r299, %r300, %r301;
	// end inline asm
	// begin inline asm
	shfl.sync.down.b32 %r287, %r288, %r299, %r300, %r301;
	// end inline asm
	mov.b64 	{%r293, %r298}, %rd329;
	// begin inline asm
	shfl.sync.down.b32 %r292, %r293, %r299, %r300, %r301;
	// end inline asm
	// begin inline asm
	shfl.sync.down.b32 %r297, %r298, %r299, %r300, %r301;
	// end inline asm
	mov.b64 	%rd14, {%r292, %r297};
	cvt.u16.u32 	%rs10, %r282;
	setp.gt.s32 	%p143, %r281, 30;
	@%p143 bra 	$L__BB22_17;
	and.b16  	%rs254, %rs311, 255;
	setp.eq.s16 	%p144, %rs254, 0;
	and.b16  	%rs255, %rs10, 255;
	setp.eq.s16 	%p145, %rs255, 0;
	or.pred  	%p146, %p144, %p145;
	@%p146 bra 	$L__BB22_16;
	min.s64 	%rd329, %rd14, %rd329;
	mov.b16 	%rs311, 1;
	bra.uni 	$L__BB22_17;
$L__BB22_16:
	setp.eq.s16 	%p147, %rs254, 0;
	selp.b64 	%rd329, %rd14, %rd329, %p147;
	selp.b16 	%rs311, %rs10, %rs311, %p147;
$L__BB22_17:
	cvt.u32.u16 	%r323, %rs311;
	and.b32  	%r304, %r323, 255;
	mov.b32 	%r320, 2;
	mov.b32 	%r321, 31;
	mov.b32 	%r322, -1;
	// begin inline asm
	shfl.sync.down.b32 %r303, %r304, %r320, %r321, %r322;
	// end inline asm
	// begin inline asm
	shfl.sync.down.b32 %r308, %r309, %r320, %r321, %r322;
	// end inline asm
	mov.b64 	{%r314, %r319}, %rd329;
	// begin inline asm
	shfl.sync.down.b32 %r313, %r314, %r320, %r321, %r322;
	// end inline asm
	// begin inline asm
	shfl.sync.down.b32 %r318, %r319, %r320, %r321, %r322;
	// end inline asm
	mov.b64 	%rd18, {%r313, %r318};
	cvt.u16.u32 	%rs13, %r303;
	setp.gt.s32 	%p148, %r281, 29;
	@%p148 bra 	$L__BB22_21;
	and.b16  	%rs258, %rs311, 255;
	setp.eq.s16 	%p149, %rs258, 0;
	and.b16  	%rs259, %rs13, 255;
	setp.eq.s16 	%p150, %rs259, 0;
	or.pred  	%p151, %p149, %p150;
	@%p151 bra 	$L__BB22_20;
	min.s64 	%rd329, %rd18, %rd329;
	mov.b16 	%rs311, 1;
	bra.uni 	$L__BB22_21;
$L__BB22_20:
	setp.eq.s16 	%p152, %rs258, 0;
	selp.b64 	%rd329, %rd18, %rd329, %p152;
	selp.b16 	%rs311, %rs13, %rs311, %p152;
$L__BB22_21:
	cvt.u32.u16 	%r344, %rs311;
	and.b32  	%r325, %r344, 255;
	mov.b32 	%r341, 4;
	mov.b32 	%r342, 31;
	mov.b32 	%r343, -1;
	// begin inline asm
	shfl.sync.down.b32 %r324, %r325, %r341, %r342, %r343;
	// end inline asm
	// begin inline asm
	shfl.sync.down.b32 %r329, %r330, %r341, %r342, %r343;
	// end inline asm
	mov.b64 	{%r335, %r340}, %rd329;
	// begin inline asm
	shfl.sync.down.b32 %r334, %r335, %r341, %r342, %r343;
	// end inline asm
	// begin inline asm
	shfl.sync.down.b32 %r339, %r340, %r341, %r342, %r343;
	// end inline asm
	mov.b64 	%rd22, {%r334, %r339};
	cvt.u16.u32 	%rs16, %r324;
	setp.gt.s32 	%p153, %r281, 27;
	@%p153 bra 	$L__BB22_25;
	and.b16  	%rs262, %rs311, 255;
	setp.eq.s16 	%p154, %rs262, 0;
	and.b16  	%rs263, %rs16, 255;
	setp.eq.s16 	%p155, %rs263, 0;
	or.pred  	%p156, %p154, %p155;
	@%p156 bra 	$L__BB22_24;
	min.s64 	%rd329, %rd22, %rd329;
	mov.b16 	%rs311, 1;
	bra.uni 	$L__BB22_25;
$L__BB22_24:
	setp.eq.s16 	%p157, %rs262, 0;
	selp.b64 	%rd329, %rd22, %rd329, %p157;
	selp.b16 	%rs311, %rs16, %rs311, %p157;
$L__BB22_25:
	cvt.u32.u16 	%r365, %rs311;
	and.b32  	%r346, %r365, 255;
	mov.b32 	%r362, 8;
	mov.b32 	%r363, 31;
	mov.b32 	%r364, -1;
	// begin inline asm
	shfl.sync.down.b32 %r345, %r346, %r362, %r363, %r364;
	// end inline asm
	// begin inline asm
	shfl.sync.down.b32 %r350, %r351, %r362, %r363, %r364;
	// end inline asm
	mov.b64 	{%r356, %r361}, %rd329;
	// begin inline asm
	shfl.sync.down.b32 %r355, %r356, %r362, %r363, %r364;
	// end inline asm
	// begin inline asm
	shfl.sync.down.b32 %r360, %r361, %r362, %r363, %r364;
	// end inline asm
	mov.b64 	%rd26, {%r355, %r360};
	cvt.u16.u32 	%rs19, %r345;
	setp.gt.s32 	%p158, %r281, 23;
	@%p158 bra 	$L__BB22_29;
	and.b16  	%rs266, %rs311, 255;
	setp.eq.s16 	%p159, %rs266, 0;
	and.b16  	%rs267, %rs19, 255;
	setp.eq.s16 	%p160, %rs267, 0;
	or.pred  	%p161, %p159, %p160;
	@%p161 bra 	$L__BB22_28;
	min.s64 	%rd329, %rd26, %rd329;
	mov.b16 	%rs311, 1;
	bra.uni 	$L__BB22_29;
$L__BB22_28:
	setp.eq.s16 	%p162, %rs266, 0;
	selp.b64 	%rd329, %rd26, %rd329, %p162;
	selp.b16 	%rs311, %rs19, %rs311, %p162;
$L__BB22_29:
	cvt.u32.u16 	%r386, %rs311;
	and.b32  	%r367, %r386, 255;
	mov.b32 	%r383, 16;
	mov.b32 	%r384, 31;
	mov.b32 	%r385, -1;
	// begin inline asm
	shfl.sync.down.b32 %r366, %r367, %r383, %r384, %r385;
	// end inline asm
	// begin inline asm
	shfl.sync.down.b32 %r371, %r372, %r383, %r384, %r385;
	// end inline asm
	mov.b64 	{%r377, %r382}, %rd329;
	// begin inline asm
	shfl.sync.down.b32 %r376, %r377, %r383, %r384, %r385;
	// end inline asm
	// begin inline asm
	shfl.sync.down.b32 %r381, %r382, %r383, %r384, %r385;
	// end inline asm
	mov.b64 	%rd30, {%r376, %r381};
	cvt.u16.u32 	%rs22, %r366;
	setp.gt.s32 	%p163, %r281, 15;
	@%p163 bra 	$L__BB22_33;
	and.b16  	%rs270, %rs311, 255;
	setp.eq.s16 	%p164, %rs270, 0;
	and.b16  	%rs271, %rs22, 255;
	setp.eq.s16 	%p165, %rs271, 0;
	or.pred  	%p166, %p164, %p165;
	@%p166 bra 	$L__BB22_32;
	min.s64 	%rd329, %rd30, %rd329;
	mov.b16 	%rs311, 1;
	bra.uni 	$L__BB22_33;
$L__BB22_32:
	setp.eq.s16 	%p167, %rs270, 0;
	selp.b64 	%rd329, %rd30, %rd329, %p167;
	selp.b16 	%rs311, %rs22, %rs311, %p167;
$L__BB22_33:
	setp.ne.s32 	%p168, %r281, 0;
	@%p168 bra 	$L__BB22_35;
	shr.u32 	%r387, %r1, 1;
	and.b32  	%r388, %r387, 496;
	mov.u32 	%r389, _ZZN3cub18CUB_300001_SM_10006detail6reduce28DeviceReduceSingleTileKernelINS2_10policy_hubIN4cuda3std3__45tupleIJblEEEyN6thrust24THRUST_300001_SM_1000_NS8cuda_cub9__find_if7functorIS9_EEE10Policy1000EPS9_SI_iSF_S9_S9_NS7_10__identityEEEvT0_T1_T2_T3_T4_T6_E12temp_storage;
	add.s32 	%r390, %r389, %r388;
	st.shared.u8 	[%r390+8], %rs311;
	st.shared.u64 	[%r390+16], %rd329;
$L__BB22_35:
	bar.sync 	0;
	setp.ne.s32 	%p169, %r1, 0;
	@%p169 bra 	$L__BB22_110;
	ld.shared.u8 	%rs274, [_ZZN3cub18CUB_300001_SM_10006detail6reduce28DeviceReduceSingleTileKernelINS2_10policy_hubIN4cuda3std3__45tupleIJblEEEyN6thrust24THRUST_300001_SM_1000_NS8cuda_cub9__find_if7functorIS9_EEE10Policy1000EPS9_SI_iSF_S9_S9_NS7_10__identityEEEvT0_T1_T2_T3_T4_T6_E12temp_storage+24];
	ld.shared.u64 	%rd292, [_ZZN3cub18CUB_300001_SM_10006detail6reduce28DeviceReduceSingleTileKernelINS2_10policy_hubIN4cuda3std3__45tupleIJblEEEyN6thrust24THRUST_300001_SM_1000_NS8cuda_cub9__find_if7functorIS9_EEE10Policy1000EPS9_SI_iSF_S9_S9_NS7_10__identityEEEvT0_T1_T2_T3_T4_T6_E12temp_storage+32];
	and.b16  	%rs275, %rs311, 255;
	setp.eq.s16 	%p170, %rs275, 0;
	setp.eq.s16 	%p171, %rs274, 0;
	min.s64 	%rd293, %rd292, %rd329;
	selp.b64 	%rd294, %rd329, %rd293, %p171;
	selp.b64 	%rd295, %rd292, %rd294, %p170;
	selp.b16 	%rs276, %rs311, 1, %p171;
	selp.b16 	%rs277, %rs274, %rs276, %p170;
	and.b16  	%rs278, %rs277, 255;
	ld.shared.u8 	%rs279, [_ZZN3cub18CUB_300001_SM_10006detail6reduce28DeviceReduceSingleTileKernelINS2_10policy_hubIN4cuda3std3__45tupleIJblEEEyN6thrust24THRUST_300001_SM_1000_NS8cuda_cub9__find_if7functorIS9_EEE10Policy1000EPS9_SI_iSF_S9_S9_NS7_10__identityEEEvT0_T1_T2_T3_T4_T6_E12temp_storage+40];
	ld.shared.u64 	%rd296, [_ZZN3cub18CUB_300001_SM_10006detail6reduce28DeviceReduceSingleTileKernelINS2_10policy_hubIN4cuda3std3__45tupleIJblEEEyN6thrust24THRUST_300001_SM_1000_NS8cuda_cub9__find_if7functorIS9_EEE10Policy1000EPS9_SI_iSF_S9_S9_NS7_10__identityEEEvT0_T1_T2_T3_T4_T6_E12temp_storage+48];
	setp.eq.s16 	%p172, %rs278, 0;
	setp.eq.s16 	%p173, %rs279, 0;
	min.s64 	%rd297, %rd296, %rd295;
	selp.b64 	%rd298, %rd295, %rd297, %p173;
	selp.b64 	%rd299, %rd296, %rd298, %p172;
	selp.b16 	%rs280, %rs277, 1, %p173;
	selp.b16 	%rs281, %rs279, %rs280, %p172;
	and.b16  	%rs282, %rs281, 255;
	ld.shared.u8 	%rs283, [_ZZN3cub18CUB_300001_SM_10006detail6reduce28DeviceReduceSingleTileKernelINS2_10policy_hubIN4cuda3std3__45tupleIJblEEEyN6thrust24THRUST_300001_SM_1000_NS8cuda_cub9__find_if7functorIS9_EEE10Policy1000EPS9_SI_iSF_S9_S9_NS7_10__identityEEEvT0_T1_T2_T3_T4_T6_E12temp_storage+56];
	ld.shared.u64 	%rd300, [_ZZN3cub18CUB_300001_SM_10006detail6reduce28DeviceReduceSingleTileKernelINS2_10policy_hubIN4cuda3std3__45tupleIJblEEEyN6thrust24THRUST_300001_SM_1000_NS8cuda_cub9__find_if7functorIS9_EEE10Policy1000EPS9_SI_iSF_S9_S9_NS7_10__identityEEEvT0_T1_T2_T3_T4_T6_E12temp_storage+64];
	setp.eq.s16 	%p174, %rs282, 0;
	setp.eq.s16 	%p175, %rs283, 0;
	min.s64 	%rd301, %rd300, %rd299;
	selp.b16 	%rs284, %rs281, 1, %p175;
	selp.b16 	%rs285, %rs283, %rs284, %p174;
	and.b16  	%rs286, %rs285, 255;
	selp.b64 	%rd302, %rd299, %rd301, %p175;
	selp.b64 	%rd303, %rd300, %rd302, %p174;
	ld.shared.u8 	%rs287, [_ZZN3cub18CUB_300001_SM_10006detail6reduce28DeviceReduceSingleTileKernelINS2_10policy_hubIN4cuda3std3__45tupleIJblEEEyN6thrust24THRUST_300001_SM_1000_NS8cuda_cub9__find_if7functorIS9_EEE10Policy1000EPS9_SI_iSF_S9_S9_NS7_10__identityEEEvT0_T1_T2_T3_T4_T6_E12temp_storage+72];
	ld.shared.u64 	%rd304, [_ZZN3cub18CUB_300001_SM_10006detail6reduce28DeviceReduceSingleTileKernelINS2_10policy_hubIN4cuda3std3__45tupleIJblEEEyN6thrust24THRUST_300001_SM_1000_NS8cuda_cub9__find_if7functorIS9_EEE10Policy1000EPS9_SI_iSF_S9_S9_NS7_10__identityEEEvT0_T1_T2_T3_T4_T6_E12temp_storage+80];
	setp.eq.s16 	%p176, %rs286, 0;
	setp.eq.s16 	%p177, %rs287, 0;
	min.s64 	%rd305, %rd304, %rd303;
	selp.b16 	%rs288, %rs285, 1, %p177;
	selp.b16 	%rs289, %rs287, %rs288, %p176;
	and.b16  	%rs290, %rs289, 255;
	selp.b64 	%rd306, %rd303, %rd305, %p177;
	selp.b64 	%rd307, %rd304, %rd306, %p176;
	ld.shared.u8 	%rs291, [_ZZN3cub18CUB_300001_SM_10006detail6reduce28DeviceReduceSingleTileKernelINS2_10policy_hubIN4cuda3std3__45tupleIJblEEEyN6thrust24THRUST_300001_SM_1000_NS8cuda_cub9__find_if7functorIS9_EEE10Policy1000EPS9_SI_iSF_S9_S9_NS7_10__identityEEEvT0_T1_T2_T3_T4_T6_E12temp_storage+88];
	ld.shared.u64 	%rd308, [_ZZN3cub18CUB_300001_SM_10006detail6reduce28DeviceReduceSingleTileKernelINS2_10policy_hubIN4cuda3std3__45tupleIJblEEEyN6thrust24THRUST_300001_SM_1000_NS8cuda_cub9__find_if7functorIS9_EEE10Policy1000EPS9_SI_iSF_S9_S9_NS7_10__identityEEEvT0_T1_T2_T3_T4_T6_E12temp_storage+96];
	setp.eq.s16 	%p178, %rs290, 0;
	setp.eq.s16 	%p179, %rs291, 0;
	min.s64 	%rd309, %rd308, %rd307;
	selp.b16 	%rs292, %rs289, 1, %p179;
	selp.b16 	%rs293, %rs291, %rs292, %p178;
	and.b16  	%rs294, %rs293, 255;
	selp.b64 	%rd310, %rd307, %rd309, %p179;
	selp.b64 	%rd311, %rd308, %rd310, %p178;
	ld.shared.u8 	%rs295, [_ZZN3cub18CUB_300001_SM_10006detail6reduce28DeviceReduceSingleTileKernelINS2_10policy_hubIN4cuda3std3__45tupleIJblEEEyN6thrust24THRUST_300001_SM_1000_NS8cuda_cub9__find_if7functorIS9_EEE10Policy1000EPS9_SI_iSF_S9_S9_NS7_10__identityEEEvT0_T1_T2_T3_T4_T6_E12temp_storage+104];
	ld.shared.u64 	%rd312, [_ZZN3cub18CUB_300001_SM_10006detail6reduce28DeviceReduceSingleTileKernelINS2_10policy_hubIN4cuda3std3__45tupleIJblEEEyN6thrust24THRUST_300001_SM_1000_NS8cuda_cub9__find_if7functorIS9_EEE10Policy1000EPS9_SI_iSF_S9_S9_NS7_10__identityEEEvT0_T1_T2_T3_T4_T6_E12temp_storage+112];
	setp.eq.s16 	%p180, %rs294, 0;
	setp.eq.s16 	%p181, %rs295, 0;
	min.s64 	%rd313, %rd312, %rd311;
	selp.b16 	%rs296, %rs293, 1, %p181;
	selp.b16 	%rs297, %rs295, %rs296, %p180;
	and.b16  	%rs298, %rs297, 255;
	selp.b64 	%rd314, %rd311, %rd313, %p181;
	selp.b64 	%rd315, %rd312, %rd314, %p180;
	ld.shared.u8 	%rs299, [_ZZN3cub18CUB_300001_SM_10006detail6reduce28DeviceReduceSingleTileKernelINS2_10policy_hubIN4cuda3std3__45tupleIJblEEEyN6thrust24THRUST_300001_SM_1000_NS8cuda_cub9__find_if7functorIS9_EEE10Policy1000EPS9_SI_iSF_S9_S9_NS7_10__identityEEEvT0_T1_T2_T3_T4_T6_E12temp_storage+120];
	ld.shared.u64 	%rd316, [_ZZN3cub18CUB_300001_SM_10006detail6reduce28DeviceReduceSingleTileKernelINS2_10policy_hubIN4cuda3std3__45tupleIJblEEEyN6thrust24THRUST_300001_SM_1000_NS8cuda_cub9__find_if7functorIS9_EEE10Policy1000EPS9_SI_iSF_S9_S9_NS7_10__identityEEEvT0_T1_T2_T3_T4_T6_E12temp_storage+128];
	setp.eq.s16 	%p182, %rs298, 0;
	setp.eq.s16 	%p183, %rs299, 0;
	min.s64 	%rd317, %rd316, %rd315;
	selp.b16 	%rs300, %rs297, 1, %p183;
	selp.b16 	%rs311, %rs299, %rs300, %p182;
	selp.b64 	%rd318, %rd315, %rd317, %p183;
	selp.b64 	%rd329, %rd316, %rd318, %p182;
	bra.uni 	$L__BB22_110;
$L__BB22_37:
	// begin inline asm
	mov.u32 %r163, %laneid;
	// end inline asm
	and.b32  	%r184, %r1, 992;
	add.s32 	%r185, %r184, 32;
	setp.gt.s32 	%p94, %r185, %r38;
	not.b32 	%r186, %r184;
	add.s32 	%r187, %r38, %r186;
	selp.b32 	%r182, %r187, 31, %p94;
	cvt.u32.u16 	%r188, %rs311;
	and.b32  	%r165, %r188, 255;
	mov.b32 	%r181, 1;
	mov.b32 	%r183, -1;
	// begin inline asm
	shfl.sync.down.b32 %r164, %r165, %r181, %r182, %r183;
	// end inline asm
	// begin inline asm
	shfl.sync.down.b32 %r169, %r170, %r181, %r182, %r183;
	// end inline asm
	mov.b64 	{%r175, %r180}, %rd329;
	// begin inline asm
	shfl.sync.down.b32 %r174, %r175, %r181, %r182, %r183;
	// end inline asm
	// begin inline asm
	shfl.sync.down.b32 %r179, %r180, %r181, %r182, %r183;
	// end inline asm
	mov.b64 	%rd35, {%r174, %r179};
	cvt.u16.u32 	%rs26, %r164;
	setp.ge.s32 	%p95, %r163, %r182;
	@%p95 bra 	$L__BB22_41;
	and.b16  	%rs213, %rs311, 255;
	setp.eq.s16 	%p96, %rs213, 0;
	and.b16  	%rs214, %rs26, 255;
	setp.eq.s16 	%p97, %rs214, 0;
	or.pred  	%p98, %p96, %p97;
	@%p98 bra 	$L__BB22_40;
	min.s64 	%rd329, %rd35, %rd329;
	mov.b16 	%rs311, 1;
	bra.uni 	$L__BB22_41;
$L__BB22_40:
	setp.eq.s16 	%p99, %rs213, 0;
	selp.b16 	%rs311, %rs26, %rs311, %p99;
	selp.b64 	%rd329, %rd35, %rd329, %p99;
$L__BB22_41:
	cvt.u32.u16 	%r209, %rs311;
	and.b32  	%r190, %r209, 255;
	mov.b32 	%r206, 2;
	mov.b32 	%r208, -1;
	// begin inline asm
	shfl.sync.down.b32 %r189, %r190, %r206, %r182, %r208;
	// end inline asm
	// begin inline asm
	shfl.sync.down.b32 %r194, %r195, %r206, %r182, %r208;
	// end inline asm
	mov.b64 	{%r200, %r205}, %rd329;
	// begin inline asm
	shfl.sync.down.b32 %r199, %r200, %r206, %r182, %r208;
	// end inline asm
	// begin inline asm
	shfl.sync.down.b32 %r204, %r205, %r206, %r182, %r208;
	// end inline asm
	mov.b64 	%rd39, {%r199, %r204};
	cvt.u16.u32 	%rs29, %r189;
	add.s32 	%r210, %r163, 2;
	setp.gt.s32 	%p100, %r210, %r182;
	@%p100 bra 	$L__BB22_45;
	and.b16  	%rs217, %rs311, 255;
	setp.eq.s16 	%p101, %rs217, 0;
	and.b16  	%rs218, %rs29, 255;
	setp.eq.s16 	%p102, %rs218, 0;
	or.pred  	%p103, %p101, %p102;
	@%p103 bra 	$L__BB22_44;
	min.s64 	%rd329, %rd39, %rd329;
	mov.b16 	%rs311, 1;
	bra.uni 	$L__BB22_45;
$L__BB22_44:
	setp.eq.s16 	%p104, %rs217, 0;
	selp.b16 	%rs311, %rs29, %rs311, %p104;
	selp.b64 	%rd329, %rd39, %rd329, %p104;
$L__BB22_45:
	cvt.u32.u16 	%r231, %rs311;
	and.b32  	%r212, %r231, 255;
	mov.b32 	%r228, 4;
	mov.b32 	%r230, -1;
	// begin inline asm
	shfl.sync.down.b32 %r211, %r212, %r228, %r182, %r230;
	// end inline asm
	// begin inline asm
	shfl.sync.down.b32 %r216, %r217, %r228, %r182, %r230;
	// end inline asm
	mov.b64 	{%r222, %r227}, %rd329;
	// begin inline asm
	shfl.sync.down.b32 %r221, %r222, %r228, %r182, %r230;
	// end inline asm
	// begin inline asm
	shfl.sync.down.b32 %r226, %r227, %r228, %r182, %r230;
	// end inline asm
	mov.b64 	%rd43, {%r221, %r226};
	cvt.u16.u32 	%rs32, %r211;
	add.s32 	%r232, %r163, 4;
	setp.gt.s32 	%p105, %r232, %r182;
	@%p105 bra 	$L__BB22_49;
	and.b16  	%rs221, %rs311, 255;
	setp.eq.s16 	%p106, %rs221, 0;
	and.b16  	%rs222, %rs32, 255;
	setp.eq.s16 	%p107, %rs222, 0;
	or.pred  	%p108, %p106, %p107;
	@%p108 bra 	$L__BB22_48;
	min.s64 	%rd329, %rd43, %rd329;
	mov.b16 	%rs311, 1;
	bra.uni 	$L__BB22_49;
$L__BB22_48:
	setp.eq.s16 	%p109, %rs221, 0;
	selp.b16 	%rs311, %rs32, %rs311, %p109;
	selp.b64 	%rd329, %rd43, %rd329, %p109;
$L__BB22_49:
	cvt.u32.u16 	%r253, %rs311;
	and.b32  	%r234, %r253, 255;
	mov.b32 	%r250, 8;
	mov.b32 	%r252, -1;
	// begin inline asm
	shfl.sync.down.b32 %r233, %r234, %r250, %r182, %r252;
	// end inline asm
	// begin inline asm
	shfl.sync.down.b32 %r238, %r239, %r250, %r182, %r252;
	// end inline asm
	mov.b64 	{%r244, %r249}, %rd329;
	// begin inline asm
	shfl.sync.down.b32 %r243, %r244, %r250, %r182, %r252;
	// end inline asm
	// begin inline asm
	shfl.sync.down.b32 %r248, %r249, %r250, %r182, %r252;
	// end inline asm
	mov.b64 	%rd47, {%r243, %r248};
	cvt.u16.u32 	%rs35, %r233;
	add.s32 	%r254, %r163, 8;
	setp.gt.s32 	%p110, %r254, %r182;
	@%p110 bra 	$L__BB22_53;
	and.b16  	%rs225, %rs311, 255;
	setp.eq.s16 	%p111, %rs225, 0;
	and.b16  	%rs226, %rs35, 255;
	setp.eq.s16 	%p112, %rs226, 0;
	or.pred  	%p113, %p111, %p112;
	@%p113 bra 	$L__BB22_52;
	min.s64 	%rd329, %rd47, %rd329;
	mov.b16 	%rs311, 1;
	bra.uni 	$L__BB22_53;
$L__BB22_52:
	setp.eq.s16 	%p114, %rs225, 0;
	selp.b16 	%rs311, %rs35, %rs311, %p114;
	selp.b64 	%rd329, %rd47, %rd329, %p114;
$L__BB22_53:
	cvt.u32.u16 	%r275, %rs311;
	and.b32  	%r256, %r275, 255;
	mov.b32 	%r272, 16;
	mov.b32 	%r274, -1;
	// begin inline asm
	shfl.sync.down.b32 %r255, %r256, %r272, %r182, %r274;
	// end inline asm
	// begin inline asm
	shfl.sync.down.b32 %r260, %r261, %r272, %r182, %r274;
	// end inline asm
	mov.b64 	{%r266, %r271}, %rd329;
	// begin inline asm
	shfl.sync.down.b32 %r265, %r266, %r272, %r182, %r274;
	// end inline asm
	// begin inline asm
	shfl.sync.down.b32 %r270, %r271, %r272, %r182, %r274;
	// end inline asm
	mov.b64 	%rd51, {%r265, %r270};
	cvt.u16.u32 	%rs38, %r255;
	add.s32 	%r276, %r163, 16;
	setp.gt.s32 	%p115, %r276, %r182;
	@%p115 bra 	$L__BB22_57;
	and.b16  	%rs229, %rs311, 255;
	setp.eq.s16 	%p116, %rs229, 0;
	and.b16  	%rs230, %rs38, 255;
	setp.eq.s16 	%p117, %rs230, 0;
	or.pred  	%p118, %p116, %p117;
	@%p118 bra 	$L__BB22_56;
	min.s64 	%rd329, %rd51, %rd329;
	mov.b16 	%rs311, 1;
	bra.uni 	$L__BB22_57;
$L__BB22_56:
	setp.eq.s16 	%p119, %rs229, 0;
	selp.b16 	%rs311, %rs38, %rs311, %p119;
	selp.b64 	%rd329, %rd51, %rd329, %p119;
$L__BB22_57:
	setp.ne.s32 	%p120, %r163, 0;
	@%p120 bra 	$L__BB22_59;
	shr.u32 	%r277, %r1, 1;
	and.b32  	%r278, %r277, 496;
	mov.u32 	%r279, _ZZN3cub18CUB_300001_SM_10006detail6reduce28DeviceReduceSingleTileKernelINS2_10policy_hubIN4cuda3std3__45tupleIJblEEEyN6thrust24THRUST_300001_SM_1000_NS8cuda_cub9__find_if7functorIS9_EEE10Policy1000EPS9_SI_iSF_S9_S9_NS7_10__identityEEEvT0_T1_T2_T3_T4_T6_E12temp_storage;
	add.s32 	%r280, %r279, %r278;
	st.shared.u8 	[%r280+8], %rs311;
	st.shared.u64 	[%r280+16], %rd329;
$L__BB22_59:
	bar.sync 	0;
	setp.ne.s32 	%p121, %r1, 0;
	@%p121 bra 	$L__BB22_110;
	setp.lt.s32 	%p122, %r38, 33;
	@%p122 bra 	$L__BB22_62;
	ld.shared.u8 	%rs233, [_ZZN3cub18CUB_300001_SM_10006detail6reduce28DeviceReduceSingleTileKernelINS2_10policy_hubIN4cuda3std3__45tupleIJblEEEyN6thrust24THRUST_300001_SM_1000_NS8cuda_cub9__find_if7functorIS9_EEE10Policy1000EPS9_SI_iSF_S9_S9_NS7_10__identityEEEvT0_T1_T2_T3_T4_T6_E12temp_storage+24];
	ld.shared.u64 	%rd271, [_ZZN3cub18CUB_300001_SM_10006detail6reduce28DeviceReduceSingleTileKernelINS2_10policy_hubIN4cuda3std3__45tupleIJblEEEyN6thrust24THRUST_300001_SM_1000_NS8cuda_cub9__find_if7functorIS9_EEE10Policy1000EPS9_SI_iSF_S9_S9_NS7_10__identityEEEvT0_T1_T2_T3_T4_T6_E12temp_storage+32];
	and.b16  	%rs234, %rs311, 255;
	setp.eq.s16 	%p123, %rs234, 0;
	setp.eq.s16 	%p124, %rs233, 0;
	min.s64 	%rd272, %rd271, %rd329;
	selp.b16 	%rs235, %rs311, 1, %p124;
	selp.b16 	%rs311, %rs233, %rs235, %p123;
	selp.b64 	%rd273, %rd329, %rd272, %p124;
	selp.b64 	%rd329, %rd271, %rd273, %p123;
$L__BB22_62:
	setp.lt.s32 	%p125, %r38, 65;
	@%p125 bra 	$L__BB22_64;
	ld.shared.u8 	%rs236, [_ZZN3cub18CUB_300001_SM_10006detail6reduce28DeviceReduceSingleTileKernelINS2_10policy_hubIN4cuda3std3__45tupleIJblEEEyN6thrust24THRUST_300001_SM_1000_NS8cuda_cub9__find_if7functorIS9_EEE10Policy1000EPS9_SI_iSF_S9_S9_NS7_10__identityEEEvT0_T1_T2_T3_T4_T6_E12temp_storage+40];
	ld.shared.u64 	%rd274, [_ZZN3cub18CUB_300001_SM_10006detail6reduce28DeviceReduceSingleTileKernelINS2_10policy_hubIN4cuda3std3__45tupleIJblEEEyN6thrust24THRUST_300001_SM_1000_NS8cuda_cub9__find_if7functorIS9_EEE10Policy1000EPS9_SI_iSF_S9_S9_NS7_10__identityEEEvT0_T1_T2_T3_T4_T6_E12temp_storage+48];
	and.b16  	%rs237, %rs311, 255;
	setp.eq.s16 	%p126, %rs237, 0;
	setp.eq.s16 	%p127, %rs236, 0;
	min.s64 	%rd275, %rd274, %rd329;
	selp.b16 	%rs238, %rs311, 1, %p127;
	selp.b16 	%rs311, %rs236, %rs238, %p126;
	selp.b64 	%rd276, %rd329, %rd275, %p127;
	selp.b64 	%rd329, %rd274, %rd276, %p126;
$L__BB22_64:
	setp.lt.s32 	%p128, %r38, 97;
	@%p128 bra 	$L__BB22_66;
	ld.shared.u8 	%rs239, [_ZZN3cub18CUB_300001_SM_10006detail6reduce28DeviceReduceSingleTileKernelINS2_10policy_hubIN4cuda3std3__45tupleIJblEEEyN6thrust24THRUST_300001_SM_1000_NS8cuda_cub9__find_if7functorIS9_EEE10Policy1000EPS9_SI_iSF_S9_S9_NS7_10__identityEEEvT0_T1_T2_T3_T4_T6_E12temp_storage+56];
	ld.shared.u64 	%rd277, [_ZZN3cub18CUB_300001_SM_10006detail6reduce28DeviceReduceSingleTileKernelINS2_10policy_hubIN4cuda3std3__45tupleIJblEEEyN6thrust24THRUST_300001_SM_1000_NS8cuda_cub9__find_if7functorIS9_EEE10Policy1000EPS9_SI_iSF_S9_S9_NS7_10__identityEEEvT0_T1_T2_T3_T4_T6_E12temp_storage+64];
	and.b16  	%rs240, %rs311, 255;
	setp.eq.s16 	%p129, %rs240, 0;
	setp.eq.s16 	%p130, %rs239, 0;
	min.s64 	%rd278, %rd277, %rd329;
	selp.b16 	%rs241, %rs311, 1, %p130;
	selp.b16 	%rs311, %rs239, %rs241, %p129;
	selp.b64 	%rd279, %rd329, %rd278, %p130;
	selp.b64 	%rd329, %rd277, %rd279, %p129;
$L__BB22_66:
	setp.lt.s32 	%p131, %r38, 129;
	@%p131 bra 	$L__BB22_68;
	ld.shared.u8 	%rs242, [_ZZN3cub18CUB_300001_SM_10006detail6reduce28DeviceReduceSingleTileKernelINS2_10policy_hubIN4cuda3std3__45tupleIJblEEEyN6thrust24THRUST_300001_SM_1000_NS8cuda_cub9__find_if7functorIS9_EEE10Policy1000EPS9_SI_iSF_S9_S9_NS7_10__identityEEEvT0_T1_T2_T3_T4_T6_E12temp_storage+72];
	ld.shared.u64 	%rd280, [_ZZN3cub18CUB_300001_SM_10006detail6reduce28DeviceReduceSingleTileKernelINS2_10policy_hubIN4cuda3std3__45tupleIJblEEEyN6thrust24THRUST_300001_SM_1000_NS8cuda_cub9__find_if7functorIS9_EEE10Policy1000EPS9_SI_iSF_S9_S9_NS7_10__identityEEEvT0_T1_T2_T3_T4_T6_E12temp_storage+80];
	and.b16  	%rs243, %rs311, 255;
	setp.eq.s16 	%p132, %rs243, 0;
	setp.eq.s16 	%p133, %rs242, 0;
	min.s64 	%rd281, %rd280, %rd329;
	selp.b16 	%rs244, %rs311, 1, %p133;
	selp.b16 	%rs311, %rs242, %rs244, %p132;
	selp.b64 	%rd282, %rd329, %rd281, %p133;
	selp.b64 	%rd329, %rd280, %rd282, %p132;
$L__BB22_68:
	setp.lt.s32 	%p134, %r38, 161;
	@%p134 bra 	$L__BB22_70;
	ld.shared.u8 	%rs245, [_ZZN3cub18CUB_300001_SM_10006detail6reduce28DeviceReduceSingleTileKernelINS2_10policy_hubIN4cuda3std3__45tupleIJblEEEyN6thrust24THRUST_300001_SM_1000_NS8cuda_cub9__find_if7functorIS9_EEE10Policy1000EPS9_SI_iSF_S9_S9_NS7_10__identityEEEvT0_T1_T2_T3_T4_T6_E12temp_storage+88];
	ld.shared.u64 	%rd283, [_ZZN3cub18CUB_300001_SM_10006detail6reduce28DeviceReduceSingleTileKernelINS2_10policy_hubIN4cuda3std3__45tupleIJblEEEyN6thrust24THRUST_300001_SM_1000_NS8cuda_cub9__find_if7functorIS9_EEE10Policy1000EPS9_SI_iSF_S9_S9_NS7_10__identityEEEvT0_T1_T2_T3_T4_T6_E12temp_storage+96];
	and.b16  	%rs246, %rs311, 255;
	setp.eq.s16 	%p135, %rs246, 0;
	setp.eq.s16 	%p136, %rs245, 0;
	min.s64 	%rd284, %rd283, %rd329;
	selp.b16 	%rs247, %rs311, 1, %p136;
	selp.b16 	%rs311, %rs245, %rs247, %p135;
	selp.b64 	%rd285, %rd329, %rd284, %p136;
	selp.b64 	%rd329, %rd283, %rd285, %p135;
$L__BB22_70:
	setp.lt.s32 	%p137, %r38, 193;
	@%p137 bra 	$L__BB22_72;
	ld.shared.u8 	%rs248, [_ZZN3cub18CUB_300001_SM_10006detail6reduce28DeviceReduceSingleTileKernelINS2_10policy_hubIN4cuda3std3__45tupleIJblEEEyN6thrust24THRUST_300001_SM_1000_NS8cuda_cub9__find_if7functorIS9_EEE10Policy1000EPS9_SI_iSF_S9_S9_NS7_10__identityEEEvT0_T1_T2_T3_T4_T6_E12temp_storage+104];
	ld.shared.u64 	%rd286, [_ZZN3cub18CUB_300001_SM_10006detail6reduce28DeviceReduceSingleTileKernelINS2_10policy_hubIN4cuda3std3__45tupleIJblEEEyN6thrust24THRUST_300001_SM_1000_NS8cuda_cub9__find_if7functorIS9_EEE10Policy1000EPS9_SI_iSF_S9_S9_NS7_10__identityEEEvT0_T1_T2_T3_T4_T6_E12temp_storage+112];
	and.b16  	%rs249, %rs311, 255;
	setp.eq.s16 	%p138, %rs249, 0;
	setp.eq.s16 	%p139, %rs248, 0;
	min.s64 	%rd287, %rd286, %rd329;
	selp.b16 	%rs250, %rs311, 1, %p139;
	selp.b16 	%rs311, %rs248, %rs250, %p138;
	selp.b64 	%rd288, %rd329, %rd287, %p139;
	selp.b64 	%rd329, %rd286, %rd288, %p138;
$L__BB22_72:
	setp.lt.s32 	%p140, %r38, 225;
	@%p140 bra 	$L__BB22_110;
	ld.shared.u8 	%rs251, [_ZZN3cub18CUB_300001_SM_10006detail6reduce28DeviceReduceSingleTileKernelINS2_10policy_hubIN4cuda3std3__45tupleIJblEEEyN6thrust24THRUST_300001_SM_1000_NS8cuda_cub9__find_if7functorIS9_EEE10Policy1000EPS9_SI_iSF_S9_S9_NS7_10__identityEEEvT0_T1_T2_T3_T4_T6_E12temp_storage+120];
	ld.shared.u64 	%rd289, [_ZZN3cub18CUB_300001_SM_10006detail6reduce28DeviceReduceSingleTileKernelINS2_10policy_hubIN4cuda3std3__45tupleIJblEEEyN6thrust24THRUST_300001_SM_1000_NS8cuda_cub9__find_if7functorIS9_EEE10Policy1000EPS9_SI_iSF_S9_S9_NS7_10__identityEEEvT0_T1_T2_T3_T4_T6_E12temp_storage+128];
	and.b16  	%rs252, %rs311, 255;
	setp.eq.s16 	%p141, %rs252, 0;
	setp.eq.s16 	%p142, %rs251, 0;
	min.s64 	%rd290, %rd289, %rd329;
	selp.b16 	%rs253, %rs311, 1, %p142;
	selp.b16 	%rs311, %rs251, %rs253, %p141;
	selp.b64 	%rd291, %rd329, %rd290, %p142;
	selp.b64 	%rd329, %rd289, %rd291, %p141;
	bra.uni 	$L__BB22_110;
$L__BB22_74:
	mov.u32 	%r16, %tid.x;
	mul.wide.u32 	%rd124, %r16, 16;
	add.s64 	%rd109, %rd105, %rd124;
	// begin inline asm
	ld.global.nc.u64 %rd108, [%rd109];
	// end inline asm
	add.s64 	%rd111, %rd109, 8;
	// begin inline asm
	ld.global.nc.u64 %rd110, [%rd111];
	// end inline asm
	cvt.u16.u64 	%rs83, %rd108;
	and.b16  	%rs84, %rs83, 255;
	add.s64 	%rd113, %rd109, 4096;
	// begin inline asm
	ld.global.nc.u64 %rd112, [%rd113];
	// end inline asm
	add.s64 	%rd115, %rd109, 4104;
	// begin inline asm
	ld.global.nc.u64 %rd114, [%rd115];
	// end inline asm
	cvt.u16.u64 	%rs85, %rd112;
	and.b16  	%rs86, %rs85, 255;
	add.s64 	%rd117, %rd109, 8192;
	// begin inline asm
	ld.global.nc.u64 %rd116, [%rd117];
	// end inline asm
	add.s64 	%rd119, %rd109, 8200;
	// begin inline asm
	ld.global.nc.u64 %rd118, [%rd119];
	// end inline asm
	cvt.u16.u64 	%rs87, %rd116;
	and.b16  	%rs88, %rs87, 255;
	add.s64 	%rd121, %rd109, 12288;
	// begin inline asm
	ld.global.nc.u64 %rd120, [%rd121];
	// end inline asm
	add.s64 	%rd123, %rd109, 12296;
	// begin inline asm
	ld.global.nc.u64 %rd122, [%rd123];
	// end inline asm
	cvt.u16.u64 	%rs89, %rd120;
	and.b16  	%rs90, %rs89, 255;
	setp.eq.s16 	%p3, %rs84, 0;
	setp.eq.s16 	%p4, %rs86, 0;
	min.s64 	%rd125, %rd114, %rd110;
	selp.b16 	%rs91, %rs83, 1, %p4;
	selp.b64 	%rd126, %rd110, %rd125, %p4;
	selp.b16 	%rs92, %rs85, %rs91, %p3;
	and.b16  	%rs93, %rs92, 255;
	selp.b64 	%rd127, %rd114, %rd126, %p3;
	setp.eq.s16 	%p5, %rs93, 0;
	setp.eq.s16 	%p6, %rs88, 0;
	min.s64 	%rd128, %rd118, %rd127;
	selp.b16 	%rs94, %rs92, 1, %p6;
	selp.b64 	%rd129, %rd127, %rd128, %p6;
	selp.b16 	%rs95, %rs87, %rs94, %p5;
	and.b16  	%rs96, %rs95, 255;
	selp.b64 	%rd130, %rd118, %rd129, %p5;
	setp.eq.s16 	%p7, %rs96, 0;
	setp.eq.s16 	%p8, %rs90, 0;
	min.s64 	%rd131, %rd122, %rd130;
	selp.b16 	%rs97, %rs95, 1, %p8;
	selp.b64 	%rd132, %rd130, %rd131, %p8;
	selp.b16 	%rs311, %rs89, %rs97, %p7;
	selp.b64 	%rd329, %rd122, %rd132, %p7;
	setp.lt.u32 	%p9, %r38, 2048;
	mov.b32 	%r399, 1024;
	@%p9 bra 	$L__BB22_78;
	add.s32 	%r17, %r38, -1024;
	mov.b32 	%r399, 1024;
$L__BB22_76:
	mul.wide.s32 	%rd149, %r399, 16;
	add.s64 	%rd134, %rd109, %rd149;
	// begin inline asm
	ld.global.nc.u64 %rd133, [%rd134];
	// end inline asm
	add.s64 	%rd136, %rd134, 8;
	// begin inline asm
	ld.global.nc.u64 %rd135, [%rd136];
	// end inline asm
	cvt.u16.u64 	%rs98, %rd133;
	and.b16  	%rs99, %rs98, 255;
	add.s64 	%rd138, %rd134, 4096;
	// begin inline asm
	ld.global.nc.u64 %rd137, [%rd138];
	// end inline asm
	add.s64 	%rd140, %rd134, 4104;
	// begin inline asm
	ld.global.nc.u64 %rd139, [%rd140];
	// end inline asm
	cvt.u16.u64 	%rs100, %rd137;
	and.b16  	%rs101, %rs100, 255;
	add.s64 	%rd142, %rd134, 8192;
	// begin inline asm
	ld.global.nc.u64 %rd141, [%rd142];
	// end inline asm
	add.s64 	%rd144, %rd134, 8200;
	// begin inline asm
	ld.global.nc.u64 %rd143, [%rd144];
	// end inline asm
	cvt.u16.u64 	%rs102, %rd141;
	and.b16  	%rs103, %rs102, 255;
	add.s64 	%rd146, %rd134, 12288;
	// begin inline asm
	ld.global.nc.u64 %rd145, [%rd146];
	// end inline asm
	add.s64 	%rd148, %rd134, 12296;
	// begin inline asm
	ld.global.nc.u64 %rd147, [%rd148];
	// end inline asm
	cvt.u16.u64 	%rs104, %rd145;
	and.b16  	%rs105, %rs104, 255;
	and.b16  	%rs106, %rs311, 255;
	setp.eq.s16 	%p10, %rs106, 0;
	setp.eq.s16 	%p11, %rs99, 0;
	min.s64 	%rd150, %rd135, %rd329;
	selp.b16 	%rs107, %rs311, 1, %p11;
	selp.b64 	%rd151, %rd329, %rd150, %p11;
	selp.b16 	%rs108, %rs98, %rs107, %p10;
	and.b16  	%rs109, %rs108, 255;
	selp.b64 	%rd152, %rd135, %rd151, %p10;
	setp.eq.s16 	%p12, %rs109, 0;
	setp.eq.s16 	%p13, %rs101, 0;
	min.s64 	%rd153, %rd139, %rd152;
	selp.b16 	%rs110, %rs108, 1, %p13;
	selp.b64 	%rd154, %rd152, %rd153, %p13;
	selp.b16 	%rs111, %rs100, %rs110, %p12;
	and.b16  	%rs112, %rs111, 255;
	selp.b64 	%rd155, %rd139, %rd154, %p12;
	setp.eq.s16 	%p14, %rs112, 0;
	setp.eq.s16 	%p15, %rs103, 0;
	min.s64 	%rd156, %rd143, %rd155;
	selp.b16 	%rs113, %rs111, 1, %p15;
	selp.b64 	%rd157, %rd155, %rd156, %p15;
	selp.b16 	%rs114, %rs102, %rs113, %p14;
	and.b16  	%rs115, %rs114, 255;
	selp.b64 	%rd158, %rd143, %rd157, %p14;
	setp.eq.s16 	%p16, %rs115, 0;
	setp.eq.s16 	%p17, %rs105, 0;
	min.s64 	%rd159, %rd147, %rd158;
	selp.b16 	%rs116, %rs114, 1, %p17;
	selp.b64 	%rd160, %rd158, %rd159, %p17;
	selp.b16 	%rs311, %rs104, %rs116, %p16;
	selp.b64 	%rd329, %rd147, %rd160, %p16;
	sub.s32 	%r41, %r38, %r399;
	setp.lt.s32 	%p18, %r41, 1024;
	@%p18 bra 	$L__BB22_86;
	add.s32 	%r399, %r399, 1024;
	setp.le.s32 	%p19, %r399, %r17;
	@%p19 bra 	$L__BB22_76;
$L__BB22_78:
	setp.le.s32 	%p20, %r38, %r399;
	@%p20 bra 	$L__BB22_86;
	sub.s32 	%r21, %r38, %r399;
	setp.ge.s32 	%p21, %r16, %r21;
	@%p21 bra 	$L__BB22_86;
	not.b32 	%r42, %r16;
	add.s32 	%r43, %r38, %r42;
	sub.s32 	%r22, %r43, %r399;
	and.b32  	%r44, %r22, 768;
	setp.eq.s32 	%p22, %r44, 768;
	mov.u32 	%r403, %r16;
	@%p22 bra 	$L__BB22_83;
	add.s32 	%r401, %r16, %r399;
	shr.u32 	%r45, %r22, 8;
	add.s32 	%r46, %r45, 1;
	and.b32  	%r47, %r46, 3;
	neg.s32 	%r400, %r47;
	mov.u32 	%r403, %r16;
$L__BB22_82:
	.pragma "nounroll";
	mul.wide.u32 	%rd166, %r401, 16;
	add.s64 	%rd163, %rd105, %rd166;
	// begin inline asm
	ld.global.nc.u64 %rd162, [%rd163];
	// end inline asm
	add.s64 	%rd165, %rd163, 8;
	// begin inline asm
	ld.global.nc.u64 %rd164, [%rd165];
	// end inline asm
	cvt.u16.u64 	%rs118, %rd162;
	and.b16  	%rs119, %rs118, 255;
	and.b16  	%rs120, %rs311, 255;
	setp.eq.s16 	%p23, %rs120, 0;
	setp.eq.s16 	%p24, %rs119, 0;
	min.s64 	%rd167, %rd164, %rd329;
	selp.b16 	%rs121, %rs311, 1, %p24;
	selp.b16 	%rs311, %rs118, %rs121, %p23;
	selp.b64 	%rd168, %rd329, %rd167, %p24;
	selp.b64 	%rd329, %rd164, %rd168, %p23;
	add.s32 	%r403, %r403, 256;
	add.s32 	%r401, %r401, 256;
	add.s32 	%r400, %r400, 1;
	setp.ne.s32 	%p25, %r400, 0;
	@%p25 bra 	$L__BB22_82;
$L__BB22_83:
	setp.lt.u32 	%p26, %r22, 768;
	@%p26 bra 	$L__BB22_86;
	cvt.u64.u32 	%rd169, %r403;
	cvt.u64.u32 	%rd170, %r399;
	add.s64 	%rd171, %rd169, %rd170;
	shl.b64 	%rd172, %rd171, 4;
	add.s64 	%rd173, %rd172, %rd105;
	add.s64 	%rd350, %rd173, 12296;
	add.s32 	%r404, %r403, %r399;
$L__BB22_85:
	mul.wide.u32 	%rd190, %r404, 16;
	add.s64 	%rd175, %rd105, %rd190;
	// begin inline asm
	ld.global.nc.u64 %rd174, [%rd175];
	// end inline asm
	add.s64 	%rd177, %rd175, 8;
	// begin inline asm
	ld.global.nc.u64 %rd176, [%rd177];
	// end inline asm
	cvt.u16.u64 	%rs122, %rd174;
	and.b16  	%rs123, %rs122, 255;
	and.b16  	%rs124, %rs311, 255;
	setp.eq.s16 	%p27, %rs124, 0;
	setp.eq.s16 	%p28, %rs123, 0;
	min.s64 	%rd191, %rd176, %rd329;
	selp.b16 	%rs125, %rs311, 1, %p28;
	selp.b16 	%rs126, %rs122, %rs125, %p27;
	and.b16  	%rs127, %rs126, 255;
	selp.b64 	%rd192, %rd329, %rd191, %p28;
	selp.b64 	%rd193, %rd176, %rd192, %p27;
	add.s64 	%rd179, %rd350, -8200;
	// begin inline asm
	ld.global.nc.u64 %rd178, [%rd179];
	// end inline asm
	add.s64 	%rd181, %rd350, -8192;
	// begin inline asm
	ld.global.nc.u64 %rd180, [%rd181];
	// end inline asm
	cvt.u16.u64 	%rs128, %rd178;
	and.b16  	%rs129, %rs128, 255;
	setp.eq.s16 	%p29, %rs127, 0;
	setp.eq.s16 	%p30, %rs129, 0;
	min.s64 	%rd194, %rd180, %rd193;
	selp.b16 	%rs130, %rs126, 1, %p30;
	selp.b16 	%rs131, %rs128, %rs130, %p29;
	and.b16  	%rs132, %rs131, 255;
	selp.b64 	%rd195, %rd193, %rd194, %p30;
	selp.b64 	%rd196, %rd180, %rd195, %p29;
	add.s64 	%rd183, %rd350, -4104;
	// begin inline asm
	ld.global.nc.u64 %rd182, [%rd183];
	// end inline asm
	add.s64 	%rd185, %rd350, -4096;
	// begin inline asm
	ld.global.nc.u64 %rd184, [%rd185];
	// end inline asm
	cvt.u16.u64 	%rs133, %rd182;
	and.b16  	%rs134, %rs133, 255;
	setp.eq.s16 	%p31, %rs132, 0;
	setp.eq.s16 	%p32, %rs134, 0;
	min.s64 	%rd197, %rd184, %rd196;
	selp.b16 	%rs135, %rs131, 1, %p32;
	selp.b16 	%rs136, %rs133, %rs135, %p31;
	and.b16  	%rs137, %rs136, 255;
	selp.b64 	%rd198, %rd196, %rd197, %p32;
	selp.b64 	%rd199, %rd184, %rd198, %p31;
	add.s64 	%rd187, %rd350, -8;
	// begin inline asm
	ld.global.nc.u64 %rd186, [%rd187];
	// end inline asm
	// begin inline asm
	ld.global.nc.u64 %rd188, [%rd350];
	// end inline asm
	cvt.u16.u64 	%rs138, %rd186;
	and.b16  	%rs139, %rs138, 255;
	setp.eq.s16 	%p33, %rs137, 0;
	setp.eq.s16 	%p34, %rs139, 0;
	min.s64 	%rd200, %rd188, %rd199;
	selp.b16 	%rs140, %rs136, 1, %p34;
	selp.b16 	%rs311, %rs138, %rs140, %p33;
	selp.b64 	%rd201, %rd199, %rd200, %p34;
	selp.b64 	%rd329, %rd188, %rd201, %p33;
	add.s32 	%r403, %r403, 1024;
	add.s64 	%rd350, %rd350, 16384;
	add.s32 	%r404, %r404, 1024;
	setp.lt.s32 	%p35, %r403, %r21;
	@%p35 bra 	$L__BB22_85;
$L__BB22_86:
	// begin inline asm
	mov.u32 %r48, %laneid;
	// end inline asm
	cvt.u32.u16 	%r69, %rs311;
	and.b32  	%r50, %r69, 255;
	mov.b32 	%r66, 1;
	mov.b32 	%r67, 31;
	mov.b32 	%r68, -1;
	// begin inline asm
	shfl.sync.down.b32 %r49, %r50, %r66, %r67, %r68;
	// end inline asm
	// begin inline asm
	shfl.sync.down.b32 %r54, %r55, %r66, %r67, %r68;
	// end inline asm
	mov.b64 	{%r60, %r65}, %rd329;
	// begin inline asm
	shfl.sync.down.b32 %r59, %r60, %r66, %r67, %r68;
	// end inline asm
	// begin inline asm
	shfl.sync.down.b32 %r64, %r65, %r66, %r67, %r68;
	// end inline asm
	mov.b64 	%rd83, {%r59, %r64};
	cvt.u16.u32 	%rs65, %r49;
	setp.gt.s32 	%p36, %r48, 30;
	@%p36 bra 	$L__BB22_90;
	and.b16  	%rs141, %rs311, 255;
	setp.eq.s16 	%p37, %rs141, 0;
	and.b16  	%rs142, %rs65, 255;
	setp.eq.s16 	%p38, %rs142, 0;
	or.pred  	%p39, %p37, %p38;
	@%p39 bra 	$L__BB22_89;
	min.s64 	%rd329, %rd83, %rd329;
	mov.b16 	%rs311, 1;
	bra.uni 	$L__BB22_90;
$L__BB22_89:
	setp.eq.s16 	%p40, %rs141, 0;
	selp.b16 	%rs311, %rs65, %rs311, %p40;
	selp.b64 	%rd329, %rd83, %rd329, %p40;
$L__BB22_90:
	cvt.u32.u16 	%r90, %rs311;
	and.b32  	%r71, %r90, 255;
	mov.b32 	%r87, 2;
	mov.b32 	%r88, 31;
	mov.b32 	%r89, -1;
	// begin inline asm
	shfl.sync.down.b32 %r70, %r71, %r87, %r88, %r89;
	// end inline asm
	// begin inline asm
	shfl.sync.down.b32 %r75, %r76, %r87, %r88, %r89;
	// end inline asm
	mov.b64 	{%r81, %r86}, %rd329;
	// begin inline asm
	shfl.sync.down.b32 %r80, %r81, %r87, %r88, %r89;
	// end inline asm
	// begin inline asm
	shfl.sync.down.b32 %r85, %r86, %r87, %r88, %r89;
	// end inline asm
	mov.b64 	%rd87, {%r80, %r85};
	cvt.u16.u32 	%rs68, %r70;
	setp.gt.s32 	%p41, %r48, 29;
	@%p41 bra 	$L__BB22_94;
	and.b16  	%rs145, %rs311, 255;
	setp.eq.s16 	%p42, %rs145, 0;
	and.b16  	%rs146, %rs68, 255;
	setp.eq.s16 	%p43, %rs146, 0;
	or.pred  	%p44, %p42, %p43;
	@%p44 bra 	$L__BB22_93;
	min.s64 	%rd329, %rd87, %rd329;
	mov.b16 	%rs311, 1;
	bra.uni 	$L__BB22_94;
$L__BB22_93:
	setp.eq.s16 	%p45, %rs145, 0;
	selp.b16 	%rs311, %rs68, %rs311, %p45;
	selp.b64 	%rd329, %rd87, %rd329, %p45;
$L__BB22_94:
	cvt.u32.u16 	%r111, %rs311;
	and.b32  	%r92, %r111, 255;
	mov.b32 	%r108, 4;
	mov.b32 	%r109, 31;
	mov.b32 	%r110, -1;
	// begin inline asm
	shfl.sync.down.b32 %r91, %r92, %r108, %r109, %r110;
	// end inline asm
	// begin inline asm
	shfl.sync.down.b32 %r96, %r97, %r108, %r109, %r110;
	// end inline asm
	mov.b64 	{%r102, %r107}, %rd329;
	// begin inline asm
	shfl.sync.down.b32 %r101, %r102, %r108, %r109, %r110;
	// end inline asm
	// begin inline asm
	shfl.sync.down.b32 %r106, %r107, %r108, %r109, %r110;
	// end inline asm
	mov.b64 	%rd91, {%r101, %r106};
	cvt.u16.u32 	%rs71, %r91;
	setp.gt.s32 	%p46, %r48, 27;
	@%p46 bra 	$L__BB22_98;
	and.b16  	%rs149, %rs311, 255;
	setp.eq.s16 	%p47, %rs149, 0;
	and.b16  	%rs150, %rs71, 255;
	setp.eq.s16 	%p48, %rs150, 0;
	or.pred  	%p49, %p47, %p48;
	@%p49 bra 	$L__BB22_97;
	min.s64 	%rd329, %rd91, %rd329;
	mov.b16 	%rs311, 1;
	bra.uni 	$L__BB22_98;
$L__BB22_97:
	setp.eq.s16 	%p50, %rs149, 0;
	selp.b16 	%rs311, %rs71, %rs311, %p50;
	selp.b64 	%rd329, %rd91, %rd329, %p50;
$L__BB22_98:
	cvt.u32.u16 	%r132, %rs311;
	and.b32  	%r113, %r132, 255;
	mov.b32 	%r129, 8;
	mov.b32 	%r130, 31;
	mov.b32 	%r131, -1;
	// begin inline asm
	shfl.sync.down.b32 %r112, %r113, %r129, %r130, %r131;
	// end inline asm
	// begin inline asm
	shfl.sync.down.b32 %r117, %r118, %r129, %r130, %r131;
	// end inline asm
	mov.b64 	{%r123, %r128}, %rd329;
	// begin inline asm
	shfl.sync.down.b32 %r122, %r123, %r129, %r130, %r131;
	// end inline asm
	// begin inline asm
	shfl.sync.down.b32 %r127, %r128, %r129, %r130, %r131;
	// end inline asm
	mov.b64 	%rd95, {%r122, %r127};
	cvt.u16.u32 	%rs74, %r112;
	setp.gt.s32 	%p51, %r48, 23;
	@%p51 bra 	$L__BB22_102;
	and.b16  	%rs153, %rs311, 255;
	setp.eq.s16 	%p52, %rs153, 0;
	and.b16  	%rs154, %rs74, 255;
	setp.eq.s16 	%p53, %rs154, 0;
	or.pred  	%p54, %p52, %p53;
	@%p54 bra 	$L__BB22_101;
	min.s64 	%rd329, %rd95, %rd329;
	mov.b16 	%rs311, 1;
	bra.uni 	$L__BB22_102;
$L__BB22_101:
	setp.eq.s16 	%p55, %rs153, 0;
	selp.b16 	%rs311, %rs74, %rs311, %p55;
	selp.b64 	%rd329, %rd95, %rd329, %p55;
$L__BB22_102:
	cvt.u32.u16 	%r153, %rs311;
	and.b32  	%r134, %r153, 255;
	mov.b32 	%r150, 16;
	mov.b32 	%r151, 31;
	mov.b32 	%r152, -1;
	// begin inline asm
	shfl.sync.down.b32 %r133, %r134, %r150, %r151, %r152;
	// end inline asm
	// begin inline asm
	shfl.sync.down.b32 %r138, %r139, %r150, %r151, %r152;
	// end inline asm
	mov.b64 	{%r144, %r149}, %rd329;
	// begin inline asm
	shfl.sync.down.b32 %r143, %r144, %r150, %r151, %r152;
	// end inline asm
	// begin inline asm
	shfl.sync.down.b32 %r148, %r149, %r150, %r151, %r152;
	// end inline asm
	mov.b64 	%rd99, {%r143, %r148};
	cvt.u16.u32 	%rs77, %r133;
	setp.gt.s32 	%p56, %r48, 15;
	@%p56 bra 	$L__BB22_106;
	and.b16  	%rs157, %rs311, 255;
	setp.eq.s16 	%p57, %rs157, 0;
	and.b16  	%rs158, %rs77, 255;
	setp.eq.s16 	%p58, %rs158, 0;
	or.pred  	%p59, %p57, %p58;
	@%p59 bra 	$L__BB22_105;
	min.s64 	%rd329, %rd99, %rd329;
	mov.b16 	%rs311, 1;
	bra.uni 	$L__BB22_106;
$L__BB22_105:
	setp.eq.s16 	%p60, %rs157, 0;
	selp.b16 	%rs311, %rs77, %rs311, %p60;
	selp.b64 	%rd329, %rd99, %rd329, %p60;
$L__BB22_106:
	setp.ne.s32 	%p61, %r48, 0;
	@%p61 bra 	$L__BB22_108;
	shr.u32 	%r154, %r16, 1;
	and.b32  	%r155, %r154, 496;
	mov.u32 	%r156, _ZZN3cub18CUB_300001_SM_10006detail6reduce28DeviceReduceSingleTileKernelINS2_10policy_hubIN4cuda3std3__45tupleIJblEEEyN6thrust24THRUST_300001_SM_1000_NS8cuda_cub9__find_if7functorIS9_EEE10Policy1000EPS9_SI_iSF_S9_S9_NS7_10__identityEEEvT0_T1_T2_T3_T4_T6_E12temp_storage;
	add.s32 	%r157, %r156, %r155;
	st.shared.u8 	[%r157+8], %rs311;
	st.shared.u64 	[%r157+16], %rd329;
$L__BB22_108:
	bar.sync 	0;
	setp.ne.s32 	%p62, %r16, 0;
	@%p62 bra 	$L__BB22_110;
	ld.shared.u8 	%rs161, [_ZZN3cub18CUB_300001_SM_10006detail6reduce28DeviceReduceSingleTileKernelINS2_10policy_hubIN4cuda3std3__45tupleIJblEEEyN6thrust24THRUST_300001_SM_1000_NS8cuda_cub9__find_if7functorIS9_EEE10Policy1000EPS9_SI_iSF_S9_S9_NS7_10__identityEEEvT0_T1_T2_T3_T4_T6_E12temp_storage+24];
	ld.shared.u64 	%rd202, [_ZZN3cub18CUB_300001_SM_10006detail6reduce28DeviceReduceSingleTileKernelINS2_10policy_hubIN4cuda3std3__45tupleIJblEEEyN6thrust24THRUST_300001_SM_1000_NS8cuda_cub9__find_if7functorIS9_EEE10Policy1000EPS9_SI_iSF_S9_S9_NS7_10__identityEEEvT0_T1_T2_T3_T4_T6_E12temp_storage+32];
	and.b16  	%rs162, %rs311, 255;
	setp.eq.s16 	%p63, %rs162, 0;
	setp.eq.s16 	%p64, %rs161, 0;
	min.s64 	%rd203, %rd202, %rd329;
	selp.b16 	%rs163, %rs311, 1, %p64;
	selp.b16 	%rs164, %rs161, %rs163, %p63;
	and.b16  	%rs165, %rs164, 255;
	selp.b64 	%rd204, %rd329, %rd203, %p64;
	selp.b64 	%rd205, %rd202, %rd204, %p63;
	ld.shared.u8 	%rs166, [_ZZN3cub18CUB_300001_SM_10006detail6reduce28DeviceReduceSingleTileKernelINS2_10policy_hubIN4cuda3std3__45tupleIJblEEEyN6thrust24THRUST_300001_SM_1000_NS8cuda_cub9__find_if7functorIS9_EEE10Policy1000EPS9_SI_iSF_S9_S9_NS7_10__identityEEEvT0_T1_T2_T3_T4_T6_E12temp_storage+40];
	ld.shared.u64 	%rd206, [_ZZN3cub18CUB_300001_SM_10006detail6reduce28DeviceReduceSingleTileKernelINS2_10policy_hubIN4cuda3std3__45tupleIJblEEEyN6thrust24THRUST_300001_SM_1000_NS8cuda_cub9__find_if7functorIS9_EEE10Policy1000EPS9_SI_iSF_S9_S9_NS7_10__identityEEEvT0_T1_T2_T3_T4_T6_E12temp_storage+48];
	setp.eq.s16 	%p65, %rs165, 0;
	setp.eq.s16 	%p66, %rs166, 0;
	min.s64 	%rd207, %rd206, %rd205;
	selp.b16 	%rs167, %rs164, 1, %p66;
	selp.b16 	%rs168, %rs166, %rs167, %p65;
	and.b16  	%rs169, %rs168, 255;
	selp.b64 	%rd208, %rd205, %rd207, %p66;
	selp.b64 	%rd209, %rd206, %rd208, %p65;
	ld.shared.u8 	%rs170, [_ZZN3cub18CUB_300001_SM_10006detail6reduce28DeviceReduceSingleTileKernelINS2_10policy_hubIN4cuda3std3__45tupleIJblEEEyN6thrust24THRUST_300001_SM_1000_NS8cuda_cub9__find_if7functorIS9_EEE10Policy1000EPS9_SI_iSF_S9_S9_NS7_10__identityEEEvT0_T1_T2_T3_T4_T6_E12temp_storage+56];
	ld.shared.u64 	%rd210, [_ZZN3cub18CUB_300001_SM_10006detail6reduce28DeviceReduceSingleTileKernelINS2_10policy_hubIN4cuda3std3__45tupleIJblEEEyN6thrust24THRUST_300001_SM_1000_NS8cuda_cub9__find_if7functorIS9_EEE10Policy1000EPS9_SI_iSF_S9_S9_NS7_10__identityEEEvT0_T1_T2_T3_T4_T6_E12temp_storage+64];
	setp.eq.s16 	%p67, %rs169, 0;
	setp.eq.s16 	%p68, %rs170, 0;
	min.s64 	%rd211, %rd210, %rd209;
	selp.b16 	%rs171, %rs168, 1, %p68;
	selp.b16 	%rs172, %rs170, %rs171, %p67;
	and.b16  	%rs173, %rs172, 255;
	selp.b64 	%rd212, %rd209, %rd211, %p68;
	selp.b64 	%rd213, %rd210, %rd212, %p67;
	ld.shared.u8 	%rs174, [_ZZN3cub18CUB_300001_SM_10006detail6reduce28DeviceReduceSingleTileKernelINS2_10policy_hubIN4cuda3std3__45tupleIJblEEEyN6thrust24THRUST_300001_SM_1000_NS8cuda_cub9__find_if7functorIS9_EEE10Policy1000EPS9_SI_iSF_S9_S9_NS7_10__identityEEEvT0_T1_T2_T3_T4_T6_E12temp_storage+72];
	ld.shared.u64 	%rd214, [_ZZN3cub18CUB_300001_SM_10006detail6reduce28DeviceReduceSingleTileKernelINS2_10policy_hubIN4cuda3std3__45tupleIJblEEEyN6thrust24THRUST_300001_SM_1000_NS8cuda_cub9__find_if7functorIS9_EEE10Policy1000EPS9_SI_iSF_S9_S9_NS7_10__identityEEEvT0_T1_T2_T3_T4_T6_E12temp_storage+80];
	setp.eq.s16 	%p69, %rs173, 0;
	setp.eq.s16 	%p70, %rs174, 0;
	min.s64 	%rd215, %rd214, %rd213;
	selp.b16 	%rs175, %rs172, 1, %p70;
	selp.b16 	%rs176, %rs174, %rs175, %p69;
	and.b16  	%rs177, %rs176, 255;
	selp.b64 	%rd216, %rd213, %rd215, %p70;
	selp.b64 	%rd217, %rd214, %rd216, %p69;
	ld.shared.u8 	%rs178, [_ZZN3cub18CUB_300001_SM_10006detail6reduce28DeviceReduceSingleTileKernelINS2_10policy_hubIN4cuda3std3__45tupleIJblEEEyN6thrust24THRUST_300001_SM_1000_NS8cuda_cub9__find_if7functorIS9_EEE10Policy1000EPS9_SI_iSF_S9_S9_NS7_10__identityEEEvT0_T1_T2_T3_T4_T6_E12temp_storage+88];
	ld.shared.u64 	%rd218, [_ZZN3cub18CUB_300001_SM_10006detail6reduce28DeviceReduceSingleTileKernelINS2_10policy_hubIN4cuda3std3__45tupleIJblEEEyN6thrust24THRUST_300001_SM_1000_NS8cuda_cub9__find_if7functorIS9_EEE10Policy1000EPS9_SI_iSF_S9_S9_NS7_10__identityEEEvT0_T1_T2_T3_T4_T6_E12temp_storage+96];
	setp.eq.s16 	%p71, %rs177, 0;
	setp.eq.s16 	%p72, %rs178, 0;
	min.s64 	%rd219, %rd218, %rd217;
	selp.b16 	%rs179, %rs176, 1, %p72;
	selp.b16 	%rs180, %rs178, %rs179, %p71;
	and.b16  	%rs181, %rs180, 255;
	selp.b64 	%rd220, %rd217, %rd219, %p72;
	selp.b64 	%rd221, %rd218, %rd220, %p71;
	ld.shared.u8 	%rs182, [_ZZN3cub18CUB_300001_SM_10006detail6reduce28DeviceReduceSingleTileKernelINS2_10policy_hubIN4cuda3std3__45tupleIJblEEEyN6thrust24THRUST_300001_SM_1000_NS8cuda_cub9__find_if7functorIS9_EEE10Policy1000EPS9_SI_iSF_S9_S9_NS7_10__identityEEEvT0_T1_T2_T3_T4_T6_E12temp_storage+104];
	ld.shared.u64 	%rd222, [_ZZN3cub18CUB_300001_SM_10006detail6reduce28DeviceReduceSingleTileKernelINS2_10policy_hubIN4cuda3std3__45tupleIJblEEEyN6thrust24THRUST_300001_SM_1000_NS8cuda_cub9__find_if7functorIS9_EEE10Policy1000EPS9_SI_iSF_S9_S9_NS7_10__identityEEEvT0_T1_T2_T3_T4_T6_E12temp_storage+112];
	setp.eq.s16 	%p73, %rs181, 0;
	setp.eq.s16 	%p74, %rs182, 0;
	min.s64 	%rd223, %rd222, %rd221;
	selp.b16 	%rs183, %rs180, 1, %p74;
	selp.b16 	%rs184, %rs182, %rs183, %p73;
	and.b16  	%rs185, %rs184, 255;
	selp.b64 	%rd224, %rd221, %rd223, %p74;
	selp.b64 	%rd225, %rd222, %rd224, %p73;
	ld.shared.u8 	%rs186, [_ZZN3cub18CUB_300001_SM_10006detail6reduce28DeviceReduceSingleTileKernelINS2_10policy_hubIN4cuda3std3__45tupleIJblEEEyN6thrust24THRUST_300001_SM_1000_NS8cuda_cub9__find_if7functorIS9_EEE10Policy1000EPS9_SI_iSF_S9_S9_NS7_10__identityEEEvT0_T1_T2_T3_T4_T6_E12temp_storage+120];
	ld.shared.u64 	%rd226, [_ZZN3cub18CUB_300001_SM_10006detail6reduce28DeviceReduceSingleTileKernelINS2_10policy_hubIN4cuda3std3__45tupleIJblEEEyN6thrust24THRUST_300001_SM_1000_NS8cuda_cub9__find_if7functorIS9_EEE10Policy1000EPS9_SI_iSF_S9_S9_NS7_10__identityEEEvT0_T1_T2_T3_T4_T6_E12temp_storage+128];
	setp.eq.s16 	%p75, %rs185, 0;
	setp.eq.s16 	%p76, %rs186, 0;
	min.s64 	%rd227, %rd226, %rd225;
	selp.b16 	%rs187, %rs184, 1, %p76;
	selp.b16 	%rs311, %rs186, %rs187, %p75;
	selp.b64 	%rd228, %rd225, %rd227, %p76;
	selp.b64 	%rd329, %rd226, %rd228, %p75;
$L__BB22_110:
	mov.u32 	%r391, %tid.x;
	setp.ne.s32 	%p184, %r391, 0;
	@%p184 bra 	$L__BB22_112;
	setp.eq.s16 	%p185, %rs82, 0;
	and.b16  	%rs302, %rs311, 255;
	setp.eq.s16 	%p186, %rs302, 0;
	min.s64 	%rd319, %rd329, %rd106;
	selp.b16 	%rs303, %rs82, 1, %p186;
	selp.b16 	%rs304, %rs311, %rs303, %p185;
	selp.b64 	%rd320, %rd106, %rd319, %p186;
	selp.b64 	%rd321, %rd329, %rd320, %p185;
	st.global.u8 	[%rd1], %rs304;
	st.global.u64 	[%rd1+8], %rd321;
$L__BB22_112:
	ret;

}
	// .globl	_ZN3cub18CUB_300001_SM_10006detail4scan20DeviceScanInitKernelINS0_13ScanTileStateIfLb1EEEEEvT_i
.visible .entry _ZN3cub18CUB_300001_SM_10006detail4scan20DeviceScanInitKernelINS0_13ScanTileStateIfLb1EEEEEvT_i(
	.param .align 8 .b8 _ZN3cub18CUB_300001_SM_10006detail4scan20DeviceScanInitKernelINS0_13ScanTileStateIfLb1EEEEEvT_i_param_0[8],
	.param .u32 _ZN3cub18CUB_300001_SM_10006detail4scan20DeviceScanInitKernelINS0_13ScanTileStateIfLb1EEEEEvT_i_param_1
)
{
	.reg .pred 	%p<5>;
	.reg .b32 	%r<10>;
	.reg .b64 	%rd<7>;

	ld.param.u64 	%rd2, [_ZN3cub18CUB_300001_SM_10006detail4scan20DeviceScanInitKernelINS0_13ScanTileStateIfLb1EEEEEvT_i_param_0];
	ld.param.u32 	%r4, [_ZN3cub18CUB_300001_SM_10006detail4scan20DeviceScanInitKernelINS0_13ScanTileStateIfLb1EEEEEvT_i_param_1];
	cvta.to.global.u64 	%rd1, %rd2;
	mov.u32 	%r1, %ctaid.x;
	mov.u32 	%r5, %ntid.x;
	mov.u32 	%r2, %tid.x;
	mad.lo.s32 	%r3, %r1, %r5, %r2;
	setp.ge.s32 	%p1, %r3, %r4;
	@%p1 bra 	$L__BB23_2;
	mul.wide.s32 	%rd3, %r3, 8;
	add.s64 	%rd4, %rd1, %rd3;
	mov.b32 	%r6, 0;
	mov.b32 	%r7, 99;
	st.global.v2.u32 	[%rd4+256], {%r7, %r6};
$L__BB23_2:
	setp.ne.s32 	%p2, %r1, 0;
	setp.gt.u32 	%p3, %r2, 31;
	or.pred  	%p4, %p2, %p3;
	@%p4 bra 	$L__BB23_4;
	mul.wide.u32 	%rd5, %r2, 8;
	add.s64 	%rd6, %rd1, %rd5;
	mov.b32 	%r9, 0;
	st.global.v2.u32 	[%rd6], {%r9, %r9};
$L__BB23_4:
	ret;

}
	// .globl	_ZN3cub18CUB_300001_SM_10006detail4scan16DeviceScanKernelINS2_10policy_hubIfffjN4cuda3std3__44plusIvEEE10Policy1000EN6thrust24THRUST_300001_SM_1000_NS6detail15normal_iteratorINSD_10device_ptrIfEEEESI_NS0_13ScanTileStateIfLb1EEES9_NS0_8NullTypeEjfLb0ESL_EEvT0_T1_T2_iT3_T4_T5_
.visible .entry _ZN3cub18CUB_300001_SM_10006detail4scan16DeviceScanKernelINS2_10policy_hubIfffjN4cuda3std3__44plusIvEEE10Policy1000EN6thrust24THRUST_300001_SM_1000_NS6detail15normal_iteratorINSD_10device_ptrIfEEEESI_NS0_13ScanTileStateIfLb1EEES9_NS0_8NullTypeEjfLb0ESL_EEvT0_T1_T2_iT3_T4_T5_(
	.param .align 8 .b8 _ZN3cub18CUB_300001_SM_10006detail4scan16DeviceScanKernelINS2_10policy_hubIfffjN4cuda3std3__44plusIvEEE10Policy1000EN6thrust24THRUST_300001_SM_1000_NS6detail15normal_iteratorINSD_10device_ptrIfEEEESI_NS0_13ScanTileStateIfLb1EEES9_NS0_8NullTypeEjfLb0ESL_EEvT0_T1_T2_iT3_T4_T5__param_0[8],
	.param .align 8 .b8 _ZN3cub18CUB_300001_SM_10006detail4scan16DeviceScanKernelINS2_10policy_hubIfffjN4cuda3std3__44plusIvEEE10Policy1000EN6thrust24THRUST_300001_SM_1000_NS6detail15normal_iteratorINSD_10device_ptrIfEEEESI_NS0_13ScanTileStateIfLb1EEES9_NS0_8NullTypeEjfLb0ESL_EEvT0_T1_T2_iT3_T4_T5__param_1[8],
	.param .align 8 .b8 _ZN3cub18CUB_300001_SM_10006detail4scan16DeviceScanKernelINS2_10policy_hubIfffjN4cuda3std3__44plusIvEEE10Policy1000EN6thrust24THRUST_300001_SM_1000_NS6detail15normal_iteratorINSD_10device_ptrIfEEEESI_NS0_13ScanTileStateIfLb1EEES9_NS0_8NullTypeEjfLb0ESL_EEvT0_T1_T2_iT3_T4_T5__param_2[8],
	.param .u32 _ZN3cub18CUB_300001_SM_10006detail4scan16DeviceScanKernelINS2_10policy_hubIfffjN4cuda3std3__44plusIvEEE10Policy1000EN6thrust24THRUST_300001_SM_1000_NS6detail15normal_iteratorINSD_10device_ptrIfEEEESI_NS0_13ScanTileStateIfLb1EEES9_NS0_8NullTypeEjfLb0ESL_EEvT0_T1_T2_iT3_T4_T5__param_3,
	.param .align 1 .b8 _ZN3cub18CUB_300001_SM_10006detail4scan16DeviceScanKernelINS2_10policy_hubIfffjN4cuda3std3__44plusIvEEE10Policy1000EN6thrust24THRUST_300001_SM_1000_NS6detail15normal_iteratorINSD_10device_ptrIfEEEESI_NS0_13ScanTileStateIfLb1EEES9_NS0_8NullTypeEjfLb0ESL_EEvT0_T1_T2_iT3_T4_T5__param_4[1],
	.param .align 1 .b8 _ZN3cub18CUB_300001_SM_10006detail4scan16DeviceScanKernelINS2_10policy_hubIfffjN4cuda3std3__44plusIvEEE10Policy1000EN6thrust24THRUST_300001_SM_1000_NS6detail15normal_iteratorINSD_10device_ptrIfEEEESI_NS0_13ScanTileStateIfLb1EEES9_NS0_8NullTypeEjfLb0ESL_EEvT0_T1_T2_iT3_T4_T5__param_5[1],
	.param .u32 _ZN3cub18CUB_300001_SM_10006detail4scan16DeviceScanKernelINS2_10policy_hubIfffjN4cuda3std3__44plusIvEEE10Policy1000EN6thrust24THRUST_300001_SM_1000_NS6detail15normal_iteratorINSD_10device_ptrIfEEEESI_NS0_13ScanTileStateIfLb1EEES9_NS0_8NullTypeEjfLb0ESL_EEvT0_T1_T2_iT3_T4_T5__param_6
)
.maxntid 384
{
	.reg .pred 	%p<160>;
	.reg .b32 	%r<512>;
	.reg .b32 	%f<602>;
	.reg .b64 	%rd<55>;
	// demoted variable
	.shared .align 16 .b8 _ZZN3cub18CUB_300001_SM_10006detail4scan16DeviceScanKernelINS2_10policy_hubIfffjN4cuda3std3__44plusIvEEE10Policy1000EN6thrust24THRUST_300001_SM_1000_NS6detail15normal_iteratorINSD_10device_ptrIfEEEESI_NS0_13ScanTileStateIfLb1EEES9_NS0_8NullTypeEjfLb0ESL_EEvT0_T1_T2_iT3_T4_T5_E12temp_storage[33808];
	ld.param.u64 	%rd1, [_ZN3cub18CUB_300001_SM_10006detail4scan16DeviceScanKernelINS2_10policy_hubIfffjN4cuda3std3__44plusIvEEE10Policy1000EN6thrust24THRUST_300001_SM_1000_NS6detail15normal_iteratorINSD_10device_ptrIfEEEESI_NS0_13ScanTileStateIfLb1EEES9_NS0_8NullTypeEjfLb0ESL_EEvT0_T1_T2_iT3_T4_T5__param_2];
	ld.param.u64 	%rd13, [_ZN3cub18CUB_300001_SM_10006detail4scan16DeviceScanKernelINS2_10policy_hubIfffjN4cuda3std3__44plusIvEEE10Policy1000EN6thrust24THRUST_300001_SM_1000_NS6detail15normal_iteratorINSD_10device_ptrIfEEEESI_NS0_13ScanTileStateIfLb1EEES9_NS0_8NullTypeEjfLb0ESL_EEvT0_T1_T2_iT3_T4_T5__param_1];
	ld.param.u64 	%rd14, [_ZN3cub18CUB_300001_SM_10006detail4scan16DeviceScanKernelINS2_10policy_hubIfffjN4cuda3std3__44plusIvEEE10Policy1000EN6thrust24THRUST_300001_SM_1000_NS6detail15normal_iteratorINSD_10device_ptrIfEEEESI_NS0_13ScanTileStateIfLb1EEES9_NS0_8NullTypeEjfLb0ESL_EEvT0_T1_T2_iT3_T4_T5__param_0];
	ld.param.u32 	%r97, [_ZN3cub18CUB_300001_SM_10006detail4scan16DeviceScanKernelINS2_10policy_hubIfffjN4cuda3std3__44plusIvEEE10Policy1000EN6thrust24THRUST_300001_SM_1000_NS6detail15normal_iteratorINSD_10device_ptrIfEEEESI_NS0_13ScanTileStateIfLb1EEES9_NS0_8NullTypeEjfLb0ESL_EEvT0_T1_T2_iT3_T4_T5__param_3];
	ld.param.u32 	%r98, [_ZN3cub18CUB_300001_SM_10006detail4scan16DeviceScanKernelINS2_10policy_hubIfffjN4cuda3std3__44plusIvEEE10Policy1000EN6thrust24THRUST_300001_SM_1000_NS6detail15normal_iteratorINSD_10device_ptrIfEEEESI_NS0_13ScanTileStateIfLb1EEES9_NS0_8NullTypeEjfLb0ESL_EEvT0_T1_T2_iT3_T4_T5__param_6];
	cvta.to.global.u64 	%rd2, %rd14;
	cvta.to.global.u64 	%rd3, %rd13;
	mov.u32 	%r99, %ctaid.x;
	add.s32 	%r488, %r97, %r99;
	mul.lo.s32 	%r2, %r488, 8448;
	sub.s32 	%r3, %r98, %r2;
	setp.lt.u32 	%p1, %r3, 8449;
	@%p1 bra 	$L__BB24_26;
	cvt.u64.u32 	%rd37, %r2;
	mov.u32 	%r4, %tid.x;
	and.b32  	%r341, %r4, 31;
	and.b32  	%r342, %r4, 992;
	mul.lo.s32 	%r343, %r342, 22;
	or.b32  	%r344, %r343, %r341;
	cvt.u64.u32 	%rd38, %r344;
	add.s64 	%rd4, %rd38, %rd37;
	shl.b64 	%rd39, %rd4, 2;
	add.s64 	%rd40, %rd2, %rd39;
	ld.global.f32 	%f334, [%rd40];
	ld.global.f32 	%f335, [%rd40+128];
	ld.global.f32 	%f336, [%rd40+256];
	ld.global.f32 	%f337, [%rd40+384];
	ld.global.f32 	%f338, [%rd40+512];
	ld.global.f32 	%f339, [%rd40+640];
	ld.global.f32 	%f340, [%rd40+768];
	ld.global.f32 	%f341, [%rd40+896];
	ld.global.f32 	%f342, [%rd40+1024];
	ld.global.f32 	%f343, [%rd40+1152];
	ld.global.f32 	%f344, [%rd40+1280];
	ld.global.f32 	%f345, [%rd40+1408];
	ld.global.f32 	%f346, [%rd40+1536];
	ld.global.f32 	%f347, [%rd40+1664];
	ld.global.f32 	%f348, [%rd40+1792];
	ld.global.f32 	%f349, [%rd40+1920];
	ld.global.f32 	%f350, [%rd40+2048];
	ld.global.f32 	%f351, [%rd40+2176];
	ld.global.f32 	%f352, [%rd40+2304];
	ld.global.f32 	%f353, [%rd40+2432];
	ld.global.f32 	%f354, [%rd40+2560];
	ld.global.f32 	%f355, [%rd40+2688];
	// begin inline asm
	mov.u32 %r340, %laneid;
	// end inline asm
	shr.u32 	%r6, %r4, 5;
	mad.lo.s32 	%r345, %r6, 704, %r340;
	shl.b32 	%r346, %r345, 2;
	mov.u32 	%r347, _ZZN3cub18CUB_300001_SM_10006detail4scan16DeviceScanKernelINS2_10policy_hubIfffjN4cuda3std3__44plusIvEEE10Policy1000EN6thrust24THRUST_300001_SM_1000_NS6detail15normal_iteratorINSD_10device_ptrIfEEEESI_NS0_13ScanTileStateIfLb1EEES9_NS0_8NullTypeEjfLb0ESL_EEvT0_T1_T2_iT3_T4_T5_E12temp_storage;
	add.s32 	%r7, %r347, %r346;
	st.shared.f32 	[%r7], %f334;
	st.shared.f32 	[%r7+128], %f335;
	st.shared.f32 	[%r7+256], %f336;
	st.shared.f32 	[%r7+384], %f337;
	st.shared.f32 	[%r7+512], %f338;
	st.shared.f32 	[%r7+640], %f339;
	st.shared.f32 	[%r7+768], %f340;
	st.shared.f32 	[%r7+896], %f341;
	st.shared.f32 	[%r7+1024], %f342;
	st.shared.f32 	[%r7+1152], %f343;
	st.shared.f32 	[%r7+1280], %f344;
	st.shared.f32 	[%r7+1408], %f345;
	st.shared.f32 	[%r7+1536], %f346;
	st.shared.f32 	[%r7+1664], %f347;
	st.shared.f32 	[%r7+1792], %f348;
	st.shared.f32 	[%r7+1920], %f349;
	st.shared.f32 	[%r7+2048], %f350;
	st.shared.f32 	[%r7+2176], %f351;
	st.shared.f32 	[%r7+2304], %f352;
	st.shared.f32 	[%r7+2432], %f353;
	st.shared.f32 	[%r7+2560], %f354;
	st.shared.f32 	[%r7+2688], %f355;
	bar.warp.sync 	-1;
	mad.lo.s32 	%r8, %r340, 84, %r7;
	ld.shared.v2.f32 	{%f1, %f2}, [%r8];
	ld.shared.v2.f32 	{%f3, %f4}, [%r8+8];
	ld.shared.v2.f32 	{%f5, %f6}, [%r8+16];
	ld.shared.v2.f32 	{%f7, %f8}, [%r8+24];
	ld.shared.v2.f32 	{%f9, %f10}, [%r8+32];
	ld.shared.v2.f32 	{%f11, %f12}, [%r8+40];
	ld.shared.v2.f32 	{%f13, %f14}, [%r8+48];
	ld.shared.v2.f32 	{%f15, %f16}, [%r8+56];
	ld.shared.v2.f32 	{%f17, %f18}, [%r8+64];
	ld.shared.v2.f32 	{%f19, %f20}, [%r8+72];
	ld.shared.v2.f32 	{%f21, %f22}, [%r8+80];
	bar.sync 	0;
	setp.ne.s32 	%p104, %r488, 0;
	@%p104 bra 	$L__BB24_6;
	add.f32 	%f475, %f1, %f2;
	add.f32 	%f476, %f3, %f4;
	add.f32 	%f477, %f5, %f6;
	add.f32 	%f478, %f7, %f8;
	add.f32 	%f479, %f9, %f10;
	add.f32 	%f480, %f11, %f12;
	add.f32 	%f481, %f13, %f14;
	add.f32 	%f482, %f15, %f16;
	add.f32 	%f483, %f17, %f18;
	add.f32 	%f484, %f19, %f20;
	add.f32 	%f485, %f21, %f22;
	add.f32 	%f486, %f475, %f476;
	add.f32 	%f487, %f477, %f478;
	add.f32 	%f488, %f479, %f480;
	add.f32 	%f489, %f481, %f482;
	add.f32 	%f490, %f483, %f484;
	add.f32 	%f491, %f486, %f487;
	add.f32 	%f492, %f488, %f489;
	add.f32 	%f493, %f490, %f485;
	add.f32 	%f494, %f491, %f492;
	add.f32 	%f462, %f494, %f493;
	mov.b32 	%r479, 1;
	mov.b32 	%r480, 0;
	mov.b32 	%r481, -1;
	// begin inline asm
	{  .reg .f32 r0;  .reg .pred p;  shfl.sync.up.b32 r0|p, %f462, %r479, %r480, %r481;  @p add.f32 r0, r0, %f462;  mov.f32 %f460, r0;}
	// end inline asm
	mov.b32 	%r465, 2;
	// begin inline asm
	{  .reg .f32 r0;  .reg .pred p;  shfl.sync.up.b32 r0|p, %f460, %r465, %r480, %r481;  @p add.f32 r0, r0, %f460;  mov.f32 %f463, r0;}
	// end inline asm
	mov.b32 	%r468, 4;
	// begin inline asm
	{  .reg .f32 r0;  .reg .pred p;  shfl.sync.up.b32 r0|p, %f463, %r468, %r480, %r481;  @p add.f32 r0, r0, %f463;  mov.f32 %f466, r0;}
	// end inline asm
	mov.b32 	%r471, 8;
	// begin inline asm
	{  .reg .f32 r0;  .reg .pred p;  shfl.sync.up.b32 r0|p, %f466, %r471, %r480, %r481;  @p add.f32 r0, r0, %f466;  mov.f32 %f469, r0;}
	// end inline asm
	mov.b32 	%r474, 16;
	// begin inline asm
	{  .reg .f32 r0;  .reg .pred p;  shfl.sync.up.b32 r0|p, %f469, %r474, %r480, %r481;  @p add.f32 r0, r0, %f469;  mov.f32 %f472, r0;}
	// end inline asm
	mov.b32 	%r478, %f472;
	// begin inline asm
	shfl.sync.up.b32 %r477, %r478, %r479, %r480, %r481;
	// end inline asm
	setp.ne.s32 	%p146, %r340, 31;
	@%p146 bra 	$L__BB24_4;
	shl.b32 	%r482, %r6, 2;
	mov.u32 	%r483, _ZZN3cub18CUB_300001_SM_10006detail4scan16DeviceScanKernelINS2_10policy_hubIfffjN4cuda3std3__44plusIvEEE10Policy1000EN6thrust24THRUST_300001_SM_1000_NS6detail15normal_iteratorINSD_10device_ptrIfEEEESI_NS0_13ScanTileStateIfLb1EEES9_NS0_8NullTypeEjfLb0ESL_EEvT0_T1_T2_iT3_T4_T5_E12temp_storage;
	add.s32 	%r484, %r483, %r482;
	st.shared.f32 	[%r484+16], %f472;
$L__BB24_4:
	mov.b32 	%f495, %r477;
	bar.sync 	0;
	ld.shared.v4.f32 	{%f496, %f497, %f498, %f499}, [_ZZN3cub18CUB_300001_SM_10006detail4scan16DeviceScanKernelINS2_10policy_hubIfffjN4cuda3std3__44plusIvEEE10Policy1000EN6thrust24THRUST_300001_SM_1000_NS6detail15normal_iteratorINSD_10device_ptrIfEEEESI_NS0_13ScanTileStateIfLb1EEES9_NS0_8NullTypeEjfLb0ESL_EEvT0_T1_T2_iT3_T4_T5_E12temp_storage+16];
	add.f32 	%f500, %f496, %f497;
	setp.eq.s32 	%p147, %r6, 2;
	selp.f32 	%f501, %f500, %f496, %p147;
	add.f32 	%f502, %f500, %f498;
	setp.eq.s32 	%p148, %r6, 3;
	selp.f32 	%f503, %f502, %f501, %p148;
	add.f32 	%f504, %f502, %f499;
	setp.eq.s32 	%p149, %r6, 4;
	selp.f32 	%f505, %f504, %f503, %p149;
	ld.shared.v4.f32 	{%f506, %f507, %f508, %f509}, [_ZZN3cub18CUB_300001_SM_10006detail4scan16DeviceScanKernelINS2_10policy_hubIfffjN4cuda3std3__44plusIvEEE10Policy1000EN6thrust24THRUST_300001_SM_1000_NS6detail15normal_iteratorINSD_10device_ptrIfEEEESI_NS0_13ScanTileStateIfLb1EEES9_NS0_8NullTypeEjfLb0ESL_EEvT0_T1_T2_iT3_T4_T5_E12temp_storage+32];
	add.f32 	%f510, %f504, %f506;
	setp.eq.s32 	%p150, %r6, 5;
	selp.f32 	%f511, %f510, %f505, %p150;
	add.f32 	%f512, %f510, %f507;
	setp.eq.s32 	%p151, %r6, 6;
	selp.f32 	%f513, %f512, %f511, %p151;
	add.f32 	%f514, %f512, %f508;
	setp.eq.s32 	%p152, %r6, 7;
	selp.f32 	%f515, %f514, %f513, %p152;
	add.f32 	%f516, %f514, %f509;
	setp.eq.s32 	%p153, %r6, 8;
	selp.f32 	%f517, %f516, %f515, %p153;
	ld.shared.v4.f32 	{%f518, %f519, %f520, %f521}, [_ZZN3cub18CUB_300001_SM_10006detail4scan16DeviceScanKernelINS2_10policy_hubIfffjN4cuda3std3__44plusIvEEE10Policy1000EN6thrust24THRUST_300001_SM_1000_NS6detail15normal_iteratorINSD_10device_ptrIfEEEESI_NS0_13ScanTileStateIfLb1EEES9_NS0_8NullTypeEjfLb0ESL_EEvT0_T1_T2_iT3_T4_T5_E12temp_storage+48];
	add.f32 	%f522, %f516, %f518;
	setp.eq.s32 	%p154, %r6, 9;
	selp.f32 	%f523, %f522, %f517, %p154;
	add.f32 	%f524, %f522, %f519;
	setp.eq.s32 	%p155, %r6, 10;
	selp.f32 	%f525, %f524, %f523, %p155;
	add.f32 	%f526, %f524, %f520;
	setp.eq.s32 	%p156, %r6, 11;
	selp.f32 	%f527, %f526, %f525, %p156;
	add.f32 	%f24, %f526, %f521;
	setp.lt.u32 	%p157, %r4, 32;
	add.f32 	%f528, %f527, %f495;
	setp.eq.s32 	%p158, %r340, 0;
	selp.f32 	%f529, %f527, %f528, %p158;
	selp.f32 	%f530, %f495, %f529, %p157;
	setp.ne.s32 	%p159, %r4, 0;
	add.f32 	%f576, %f1, %f530;
	@%p159 bra 	$L__BB24_25;
	mov.b32 	%r486, %f24;
	add.s64 	%rd52, %rd1, 256;
	mov.b32 	%r485, 101;
	// begin inline asm
	st.relaxed.gpu.v2.u32 [%rd52], {%r485, %r486};
	// end inline asm
	mov.f32 	%f576, %f1;
	bra.uni 	$L__BB24_25;
$L__BB24_6:
	add.f32 	%f371, %f1, %f2;
	add.f32 	%f372, %f3, %f4;
	add.f32 	%f373, %f5, %f6;
	add.f32 	%f374, %f7, %f8;
	add.f32 	%f375, %f9, %f10;
	add.f32 	%f376, %f11, %f12;
	add.f32 	%f377, %f13, %f14;
	add.f32 	%f378, %f15, %f16;
	add.f32 	%f379, %f17, %f18;
	add.f32 	%f380, %f19, %f20;
	add.f32 	%f381, %f21, %f22;
	add.f32 	%f382, %f371, %f372;
	add.f32 	%f383, %f373, %f374;
	add.f32 	%f384, %f375, %f376;
	add.f32 	%f385, %f377, %f378;
	add.f32 	%f386, %f379, %f380;
	add.f32 	%f387, %f382, %f383;
	add.f32 	%f388, %f384, %f385;
	add.f32 	%f389, %f386, %f381;
	add.f32 	%f390, %f387, %f388;
	add.f32 	%f358, %f390, %f389;
	mov.b32 	%r365, 1;
	mov.b32 	%r366, 0;
	mov.b32 	%r367, -1;
	// begin inline asm
	{  .reg .f32 r0;  .reg .pred p;  shfl.sync.up.b32 r0|p, %f358, %r365, %r366, %r367;  @p add.f32 r0, r0, %f358;  mov.f32 %f356, r0;}
	// end inline asm
	mov.b32 	%r351, 2;
	// begin inline asm
	{  .reg .f32 r0;  .reg .pred p;  shfl.sync.up.b32 r0|p, %f356, %r351, %r366, %r367;  @p add.f32 r0, r0, %f356;  mov.f32 %f359, r0;}
	// end inline asm
	mov.b32 	%r354, 4;
	// begin inline asm
	{  .reg .f32 r0;  .reg .pred p;  shfl.sync.up.b32 r0|p, %f359, %r354, %r366, %r367;  @p add.f32 r0, r0, %f359;  mov.f32 %f362, r0;}
	// end inline asm
	mov.b32 	%r357, 8;
	// begin inline asm
	{  .reg .f32 r0;  .reg .pred p;  shfl.sync.up.b32 r0|p, %f362, %r357, %r366, %r367;  @p add.f32 r0, r0, %f362;  mov.f32 %f365, r0;}
	// end inline asm
	mov.b32 	%r360, 16;
	// begin inline asm
	{  .reg .f32 r0;  .reg .pred p;  shfl.sync.up.b32 r0|p, %f365, %r360, %r366, %r367;  @p add.f32 r0, r0, %f365;  mov.f32 %f368, r0;}
	// end inline asm
	mov.b32 	%r364, %f368;
	// begin inline asm
	shfl.sync.up.b32 %r363, %r364, %r365, %r366, %r367;
	// end inline asm
	setp.ne.s32 	%p105, %r340, 31;
	@%p105 bra 	$L__BB24_8;
	shl.b32 	%r368, %r6, 2;
	mov.u32 	%r369, _ZZN3cub18CUB_300001_SM_10006detail4scan16DeviceScanKernelINS2_10policy_hubIfffjN4cuda3std3__44plusIvEEE10Policy1000EN6thrust24THRUST_300001_SM_1000_NS6detail15normal_iteratorINSD_10device_ptrIfEEEESI_NS0_13ScanTileStateIfLb1EEES9_NS0_8NullTypeEjfLb0ESL_EEvT0_T1_T2_iT3_T4_T5_E12temp_storage;
	add.s32 	%r370, %r369, %r368;
	st.shared.f32 	[%r370+16], %f368;
$L__BB24_8:
	mov.b32 	%f391, %r363;
	bar.sync 	0;
	ld.shared.v4.f32 	{%f392, %f393, %f394, %f395}, [_ZZN3cub18CUB_300001_SM_10006detail4scan16DeviceScanKernelINS2_10policy_hubIfffjN4cuda3std3__44plusIvEEE10Policy1000EN6thrust24THRUST_300001_SM_1000_NS6detail15normal_iteratorINSD_10device_ptrIfEEEESI_NS0_13ScanTileStateIfLb1EEES9_NS0_8NullTypeEjfLb0ESL_EEvT0_T1_T2_iT3_T4_T5_E12temp_storage+16];
	add.f32 	%f396, %f392, %f393;
	setp.eq.s32 	%p106, %r6, 2;
	selp.f32 	%f397, %f396, %f392, %p106;
	add.f32 	%f398, %f396, %f394;
	setp.eq.s32 	%p107, %r6, 3;
	selp.f32 	%f399, %f398, %f397, %p107;
	add.f32 	%f400, %f398, %f395;
	setp.eq.s32 	%p108, %r6, 4;
	selp.f32 	%f401, %f400, %f399, %p108;
	ld.shared.v4.f32 	{%f402, %f403, %f404, %f405}, [_ZZN3cub18CUB_300001_SM_10006detail4scan16DeviceScanKernelINS2_10policy_hubIfffjN4cuda3std3__44plusIvEEE10Policy1000EN6thrust24THRUST_300001_SM_1000_NS6detail15normal_iteratorINSD_10device_ptrIfEEEESI_NS0_13ScanTileStateIfLb1EEES9_NS0_8NullTypeEjfLb0ESL_EEvT0_T1_T2_iT3_T4_T5_E12temp_storage+32];
	add.f32 	%f406, %f400, %f402;
	setp.eq.s32 	%p109, %r6, 5;
	selp.f32 	%f407, %f406, %f401, %p109;
	add.f32 	%f408, %f406, %f403;
	setp.eq.s32 	%p110, %r6, 6;
	selp.f32 	%f409, %f408, %f407, %p110;
	add.f32 	%f410, %f408, %f404;
	setp.eq.s32 	%p111, %r6, 7;
	selp.f32 	%f411, %f410, %f409, %p111;
	add.f32 	%f412, %f410, %f405;
	setp.eq.s32 	%p112, %r6, 8;
	selp.f32 	%f413, %f412, %f411, %p112;
	ld.shared.v4.f32 	{%f414, %f415, %f416, %f417}, [_ZZN3cub18CUB_300001_SM_10006detail4scan16DeviceScanKernelINS2_10policy_hubIfffjN4cuda3std3__44plusIvEEE10Policy1000EN6thrust24THRUST_300001_SM_1000_NS6detail15normal_iteratorINSD_10device_ptrIfEEEESI_NS0_13ScanTileStateIfLb1EEES9_NS0_8NullTypeEjfLb0ESL_EEvT0_T1_T2_iT3_T4_T5_E12temp_storage+48];
	add.f32 	%f418, %f412, %f414;
	setp.eq.s32 	%p113, %r6, 9;
	selp.f32 	%f419, %f418, %f413, %p113;
	add.f32 	%f420, %f418, %f415;
	setp.eq.s32 	%p114, %r6, 10;
	selp.f32 	%f421, %f420, %f419, %p114;
	add.f32 	%f422, %f420, %f416;
	setp.eq.s32 	%p115, %r6, 11;
	selp.f32 	%f423, %f422, %f421, %p115;
	add.f32 	%f27, %f422, %f417;
	setp.gt.u32 	%p116, %r4, 31;
	setp.lt.u32 	%p117, %r4, 32;
	add.f32 	%f424, %f423, %f391;
	setp.eq.s32 	%p118, %r340, 0;
	selp.f32 	%f575, %f423, %f424, %p118;
	selp.f32 	%f29, %f391, %f575, %p117;
	@%p116 bra 	$L__BB24_24;
	setp.ne.s32 	%p119, %r4, 0;
	mul.wide.s32 	%rd41, %r488, 8;
	add.s64 	%rd5, %rd1, %rd41;
	@%p119 bra 	$L__BB24_11;
	st.shared.f32 	[_ZZN3cub18CUB_300001_SM_10006detail4scan16DeviceScanKernelINS2_10policy_hubIfffjN4cuda3std3__44plusIvEEE10Policy1000EN6thrust24THRUST_300001_SM_1000_NS6detail15normal_iteratorINSD_10device_ptrIfEEEESI_NS0_13ScanTileStateIfLb1EEES9_NS0_8NullTypeEjfLb0ESL_EEvT0_T1_T2_iT3_T4_T5_E12temp_storage+12], %f27;
	mov.b32 	%r372, %f27;
	add.s64 	%rd42, %rd5, 256;
	mov.b32 	%r371, 100;
	// begin inline asm
	st.relaxed.gpu.v2.u32 [%rd42], {%r371, %r372};
	// end inline asm
$L__BB24_11:
	not.b32 	%r377, %r4;
	add.s32 	%r495, %r488, %r377;
	mov.b32 	%r373, 830;
	// begin inline asm
	nanosleep.u32 %r373;
	// end inline asm
	mul.wide.s32 	%rd44, %r495, 8;
	add.s64 	%rd45, %rd1, %rd44;
	add.s64 	%rd43, %rd45, 256;
	// begin inline asm
	ld.relaxed.gpu.v2.u32 {%r497, %r490}, [%rd43];
	// end inline asm
	mov.b32 	%r491, 952;
$L__BB24_12:
	setp.eq.s32 	%p120, %r497, 99;
	mov.b32 	%r378, -1;
	vote.sync.any.pred 	%p121, %p120, %r378;
	not.pred 	%p122, %p121;
	@%p122 bra 	$L__BB24_14;
	mul.lo.s32 	%r460, %r488, 16807;
	and.b32  	%r488, %r460, 2147483647;
	add.s32 	%r461, %r491, 1;
	rem.u32 	%r457, %r488, %r461;
	// begin inline asm
	nanosleep.u32 %r457;
	// end inline asm
	shr.u32 	%r491, %r491, 1;
	// begin inline asm
	ld.relaxed.gpu.v2.u32 {%r497, %r490}, [%rd43];
	// end inline asm
	bra.uni 	$L__BB24_12;
$L__BB24_14:
	mov.b32 	%f425, %r490;
	setp.eq.s32 	%p123, %r497, 101;
	mov.b32 	%r405, -1;
	vote.sync.ballot.b32 	%r407, %p123, %r405;
	// begin inline asm
	mov.u32 %r380, %lanemask_ge;
	// end inline asm
	and.b32  	%r408, %r407, %r380;
	or.b32  	%r409, %r408, -2147483648;
	add.s32 	%r410, %r409, -1;
	not.b32 	%r411, %r409;
	and.b32  	%r412, %r411, %r410;
	popc.b32 	%r384, %r412;
	mov.b32 	%r383, 1;
	// begin inline asm
	shfl.sync.down.b32 %r381, %r490, %r383, %r384, %r405;
	// end inline asm
	setp.lt.s32 	%p125, %r340, %r384;
	mov.b32 	%f426, %r381;
	add.f32 	%f427, %f425, %f426;
	selp.f32 	%f428, %f427, %f425, %p125;
	mov.b32 	%r387, %f428;
	mov.b32 	%r388, 2;
	// begin inline asm
	shfl.sync.down.b32 %r386, %r387, %r388, %r384, %r405;
	// end inline asm
	add.s32 	%r25, %r340, 2;
	setp.gt.s32 	%p126, %r25, %r384;
	mov.b32 	%f429, %r386;
	add.f32 	%f430, %f428, %f429;
	selp.f32 	%f431, %f428, %f430, %p126;
	mov.b32 	%r392, %f431;
	mov.b32 	%r393, 4;
	// begin inline asm
	shfl.sync.down.b32 %r391, %r392, %r393, %r384, %r405;
	// end inline asm
	add.s32 	%r26, %r340, 4;
	setp.gt.s32 	%p127, %r26, %r384;
	mov.b32 	%f432, %r391;
	add.f32 	%f433, %f431, %f432;
	selp.f32 	%f434, %f431, %f433, %p127;
	mov.b32 	%r397, %f434;
	mov.b32 	%r398, 8;
	// begin inline asm
	shfl.sync.down.b32 %r396, %r397, %r398, %r384, %r405;
	// end inline asm
	add.s32 	%r27, %r340, 8;
	setp.gt.s32 	%p128, %r27, %r384;
	mov.b32 	%f435, %r396;
	add.f32 	%f436, %f434, %f435;
	selp.f32 	%f437, %f434, %f436, %p128;
	mov.b32 	%r402, %f437;
	mov.b32 	%r403, 16;
	// begin inline asm
	shfl.sync.down.b32 %r401, %r402, %r403, %r384, %r405;
	// end inline asm
	add.s32 	%r28, %r340, 16;
	setp.gt.s32 	%p129, %r28, %r384;
	mov.b32 	%f438, %r401;
	add.f32 	%f439, %f437, %f438;
	selp.f32 	%f574, %f437, %f439, %p129;
	add.s64 	%rd7, %rd1, 256;
	mov.b32 	%r492, 952;
$L__BB24_15:
	setp.ne.s32 	%p130, %r497, 101;
	mov.b32 	%r413, -1;
	vote.sync.all.pred 	%p131, %p130, %r413;
	not.pred 	%p132, %p131;
	@%p132 bra 	$L__BB24_20;
	shr.u32 	%r492, %r492, 1;
	mul.wide.s32 	%rd48, %r495, 8;
	add.s64 	%rd49, %rd7, %rd48;
	add.s64 	%rd47, %rd49, -256;
	// begin inline asm
	ld.relaxed.gpu.v2.u32 {%r497, %r498}, [%rd47];
	// end inline asm
	mov.u32 	%r499, %r492;
$L__BB24_17:
	setp.eq.s32 	%p136, %r497, 99;
	mov.b32 	%r419, -1;
	vote.sync.any.pred 	%p137, %p136, %r419;
	not.pred 	%p138, %p137;
	@%p138 bra 	$L__BB24_19;
	mul.lo.s32 	%r455, %r488, 16807;
	and.b32  	%r488, %r455, 2147483647;
	add.s32 	%r456, %r499, 1;
	rem.u32 	%r452, %r488, %r456;
	// begin inline asm
	nanosleep.u32 %r452;
	// end inline asm
	shr.u32 	%r499, %r499, 1;
	// begin inline asm
	ld.relaxed.gpu.v2.u32 {%r497, %r498}, [%rd47];
	// end inline asm
	bra.uni 	$L__BB24_17;
$L__BB24_19:
	mov.b32 	%f444, %r498;
	setp.eq.s32 	%p139, %r497, 101;
	mov.b32 	%r445, -1;
	vote.sync.ballot.b32 	%r446, %p139, %r445;
	and.b32  	%r447, %r446, %r380;
	or.b32  	%r448, %r447, -2147483648;
	add.s32 	%r449, %r448, -1;
	not.b32 	%r450, %r448;
	and.b32  	%r451, %r450, %r449;
	popc.b32 	%r424, %r451;
	mov.b32 	%r423, 1;
	// begin inline asm
	shfl.sync.down.b32 %r421, %r498, %r423, %r424, %r445;
	// end inline asm
	setp.lt.s32 	%p141, %r340, %r424;
	mov.b32 	%f445, %r421;
	add.f32 	%f446, %f444, %f445;
	selp.f32 	%f447, %f446, %f444, %p141;
	mov.b32 	%r427, %f447;
	mov.b32 	%r428, 2;
	// begin inline asm
	shfl.sync.down.b32 %r426, %r427, %r428, %r424, %r445;
	// end inline asm
	setp.gt.s32 	%p142, %r25, %r424;
	mov.b32 	%f448, %r426;
	add.f32 	%f449, %f447, %f448;
	selp.f32 	%f450, %f447, %f449, %p142;
	mov.b32 	%r432, %f450;
	mov.b32 	%r433, 4;
	// begin inline asm
	shfl.sync.down.b32 %r431, %r432, %r433, %r424, %r445;
	// end inline asm
	setp.gt.s32 	%p143, %r26, %r424;
	mov.b32 	%f451, %r431;
	add.f32 	%f452, %f450, %f451;
	selp.f32 	%f453, %f450, %f452, %p143;
	mov.b32 	%r437, %f453;
	mov.b32 	%r438, 8;
	// begin inline asm
	shfl.sync.down.b32 %r436, %r437, %r438, %r424, %r445;
	// end inline asm
	setp.gt.s32 	%p144, %r27, %r424;
	mov.b32 	%f454, %r436;
	add.f32 	%f455, %f453, %f454;
	selp.f32 	%f456, %f453, %f455, %p144;
	mov.b32 	%r442, %f456;
	mov.b32 	%r443, 16;
	// begin inline asm
	shfl.sync.down.b32 %r441, %r442, %r443, %r424, %r445;
	// end inline asm
	setp.gt.s32 	%p145, %r28, %r424;
	mov.b32 	%f457, %r441;
	add.f32 	%f458, %f456, %f457;
	selp.f32 	%f459, %f456, %f458, %p145;
	add.f32 	%f574, %f574, %f459;
	add.s32 	%r495, %r495, -32;
	bra.uni 	$L__BB24_15;
$L__BB24_20:
	@%p119 bra 	$L__BB24_22;
	add.f32 	%f440, %f27, %f574;
	mov.b32 	%r416, %f440;
	add.s64 	%rd46, %rd5, 256;
	mov.b32 	%r415, 101;
	// begin inline asm
	st.relaxed.gpu.v2.u32 [%rd46], {%r415, %r416};
	// end inline asm
	st.shared.f32 	[_ZZN3cub18CUB_300001_SM_10006detail4scan16DeviceScanKernelINS2_10policy_hubIfffjN4cuda3std3__44plusIvEEE10Policy1000EN6thrust24THRUST_300001_SM_1000_NS6detail15normal_iteratorINSD_10device_ptrIfEEEESI_NS0_13ScanTileStateIfLb1EEES9_NS0_8NullTypeEjfLb0ESL_EEvT0_T1_T2_iT3_T4_T5_E12temp_storage+4], %f574;
	st.shared.f32 	[_ZZN3cub18CUB_300001_SM_10006detail4scan16DeviceScanKernelINS2_10policy_hubIfffjN4cuda3std3__44plusIvEEE10Policy1000EN6thrust24THRUST_300001_SM_1000_NS6detail15normal_iteratorINSD_10device_ptrIfEEEESI_NS0_13ScanTileStateIfLb1EEES9_NS0_8NullTypeEjfLb0ESL_EEvT0_T1_T2_iT3_T4_T5_E12temp_storage+8], %f440;
$L__BB24_22:
	setp.ne.s32 	%p134, %r340, 0;
	mov.f32 	%f575, %f29;
	@%p134 bra 	$L__BB24_24;
	st.shared.f32 	[_ZZN3cub18CUB_300001_SM_10006detail4scan16DeviceScanKernelINS2_10policy_hubIfffjN4cuda3std3__44plusIvEEE10Policy1000EN6thrust24THRUST_300001_SM_1000_NS6detail15normal_iteratorINSD_10device_ptrIfEEEESI_NS0_13ScanTileStateIfLb1EEES9_NS0_8NullTypeEjfLb0ESL_EEvT0_T1_T2_iT3_T4_T5_E12temp_storage+76], %f574;
	mov.f32 	%f575, %f574;
$L__BB24_24:
	bar.sync 	0;
	setp.eq.s32 	%p135, %r4, 0;
	ld.shared.f32 	%f441, [_ZZN3cub18CUB_300001_SM_10006detail4scan16DeviceScanKernelINS2_10policy_hubIfffjN4cuda3std3__44plusIvEEE10Policy1000EN6thrust24THRUST_300001_SM_1000_NS6detail15normal_iteratorINSD_10device_ptrIfEEEESI_NS0_13ScanTileStateIfLb1EEES9_NS0_8NullTypeEjfLb0ESL_EEvT0_T1_T2_iT3_T4_T5_E12temp_storage+76];
	add.f32 	%f442, %f575, %f441;
	selp.f32 	%f443, %f575, %f442, %p135;
	add.f32 	%f576, %f1, %f443;
$L__BB24_25:
	add.f32 	%f531, %f576, %f2;
	add.f32 	%f532, %f531, %f3;
	add.f32 	%f533, %f532, %f4;
	add.f32 	%f534, %f533, %f5;
	add.f32 	%f535, %f534, %f6;
	add.f32 	%f536, %f535, %f7;
	add.f32 	%f537, %f536, %f8;
	add.f32 	%f538, %f537, %f9;
	add.f32 	%f539, %f538, %f10;
	add.f32 	%f540, %f539, %f11;
	add.f32 	%f541, %f540, %f12;
	add.f32 	%f542, %f541, %f13;
	add.f32 	%f543, %f542, %f14;
	add.f32 	%f544, %f543, %f15;
	add.f32 	%f545, %f544, %f16;
	add.f32 	%f546, %f545, %f17;
	add.f32 	%f547, %f546, %f18;
	add.f32 	%f548, %f547, %f19;
	add.f32 	%f549, %f548, %f20;
	add.f32 	%f550, %f549, %f21;
	add.f32 	%f551, %f550, %f22;
	bar.sync 	0;
	st.shared.v2.f32 	[%r8], {%f576, %f531};
	st.shared.v2.f32 	[%r8+8], {%f532, %f533};
	st.shared.v2.f32 	[%r8+16], {%f534, %f535};
	st.shared.v2.f32 	[%r8+24], {%f536, %f537};
	st.shared.v2.f32 	[%r8+32], {%f538, %f539};
	st.shared.v2.f32 	[%r8+40], {%f540, %f541};
	st.shared.v2.f32 	[%r8+48], {%f542, %f543};
	st.shared.v2.f32 	[%r8+56], {%f544, %f545};
	st.shared.v2.f32 	[%r8+64], {%f546, %f547};
	st.shared.v2.f32 	[%r8+72], {%f548, %f549};
	st.shared.v2.f32 	[%r8+80], {%f550, %f551};
	bar.warp.sync 	-1;
	ld.shared.f32 	%f552, [%r7];
	ld.shared.f32 	%f553, [%r7+128];
	ld.shared.f32 	%f554, [%r7+256];
	ld.shared.f32 	%f555, [%r7+384];
	ld.shared.f32 	%f556, [%r7+512];
	ld.shared.f32 	%f557, [%r7+640];
	ld.shared.f32 	%f558, [%r7+768];
	ld.shared.f32 	%f559, [%r7+896];
	ld.shared.f32 	%f560, [%r7+1024];
	ld.shared.f32 	%f561, [%r7+1152];
	ld.shared.f32 	%f562, [%r7+1280];
	ld.shared.f32 	%f563, [%r7+1408];
	ld.shared.f32 	%f564, [%r7+1536];
	ld.shared.f32 	%f565, [%r7+1664];
	ld.shared.f32 	%f566, [%r7+1792];
	ld.shared.f32 	%f567, [%r7+1920];
	ld.shared.f32 	%f568, [%r7+2048];
	ld.shared.f32 	%f569, [%r7+2176];
	ld.shared.f32 	%f570, [%r7+2304];
	ld.shared.f32 	%f571, [%r7+2432];
	ld.shared.f32 	%f572, [%r7+2560];
	ld.shared.f32 	%f573, [%r7+2688];
	add.s64 	%rd54, %rd3, %rd39;
	st.global.f32 	[%rd54], %f552;
	st.global.f32 	[%rd54+128], %f553;
	st.global.f32 	[%rd54+256], %f554;
	st.global.f32 	[%rd54+384], %f555;
	st.global.f32 	[%rd54+512], %f556;
	st.global.f32 	[%rd54+640], %f557;
	st.global.f32 	[%rd54+768], %f558;
	st.global.f32 	[%rd54+896], %f559;
	st.global.f32 	[%rd54+1024], %f560;
	st.global.f32 	[%rd54+1152], %f561;
	st.global.f32 	[%rd54+1280], %f562;
	st.global.f32 	[%rd54+1408], %f563;
	st.global.f32 	[%rd54+1536], %f564;
	st.global.f32 	[%rd54+1664], %f565;
	st.global.f32 	[%rd54+1792], %f566;
	st.global.f32 	[%rd54+1920], %f567;
	st.global.f32 	[%rd54+2048], %f568;
	st.global.f32 	[%rd54+2176], %f569;
	st.global.f32 	[%rd54+2304], %f570;
	st.global.f32 	[%rd54+2432], %f571;
	st.global.f32 	[%rd54+2560], %f572;
	st.global.f32 	[%rd54+2688], %f573;
	bra.uni 	$L__BB24_140;
$L__BB24_26:
	setp.eq.s32 	%p2, %r3, 0;
	@%p2 bra 	$L__BB24_140;
	mul.wide.u32 	%rd15, %r2, 4;
	add.s64 	%rd16, %rd2, %rd15;
	mov.u32 	%r47, %tid.x;
	ld.global.f32 	%f598, [%rd16];
	and.b32  	%r100, %r47, 31;
	and.b32  	%r101, %r47, 992;
	mul.lo.s32 	%r102, %r101, 22;
	or.b32  	%r48, %r102, %r100;
	setp.ge.u32 	%p3, %r48, %r3;
	shl.b32 	%r103, %r48, 2;
	cvt.u64.u32 	%rd17, %r103;
	add.s64 	%rd9, %rd16, %rd17;
	mov.f32 	%f577, %f598;
	@%p3 bra 	$L__BB24_29;
	ld.global.f32 	%f577, [%rd9];
$L__BB24_29:
	add.s32 	%r49, %r48, 32;
	setp.ge.u32 	%p4, %r49, %r3;
	mov.f32 	%f578, %f598;
	@%p4 bra 	$L__BB24_31;
	ld.global.f32 	%f578, [%rd9+128];
$L__BB24_31:
	add.s32 	%r104, %r48, 64;
	setp.ge.u32 	%p5, %r104, %r3;
	mov.f32 	%f579, %f598;
	@%p5 bra 	$L__BB24_33;
	ld.global.f32 	%f579, [%rd9+256];
$L__BB24_33:
	add.s32 	%r50, %r48, 96;
	setp.ge.u32 	%p6, %r50, %r3;
	mov.f32 	%f580, %f598;
	@%p6 bra 	$L__BB24_35;
	ld.global.f32 	%f580, [%rd9+384];
$L__BB24_35:
	add.s32 	%r105, %r48, 128;
	setp.ge.u32 	%p7, %r105, %r3;
	mov.f32 	%f581, %f598;
	@%p7 bra 	$L__BB24_37;
	ld.global.f32 	%f581, [%rd9+512];
$L__BB24_37:
	add.s32 	%r106, %r48, 160;
	setp.ge.u32 	%p8, %r106, %r3;
	mov.f32 	%f582, %f598;
	@%p8 bra 	$L__BB24_39;
	ld.global.f32 	%f582, [%rd9+640];
$L__BB24_39:
	add.s32 	%r107, %r48, 192;
	setp.ge.u32 	%p9, %r107, %r3;
	mov.f32 	%f583, %f598;
	@%p9 bra 	$L__BB24_41;
	ld.global.f32 	%f583, [%rd9+768];
$L__BB24_41:
	add.s32 	%r108, %r48, 224;
	setp.ge.u32 	%p10, %r108, %r3;
	mov.f32 	%f584, %f598;
	@%p10 bra 	$L__BB24_43;
	ld.global.f32 	%f584, [%rd9+896];
$L__BB24_43:
	add.s32 	%r109, %r48, 256;
	setp.ge.u32 	%p11, %r109, %r3;
	mov.f32 	%f585, %f598;
	@%p11 bra 	$L__BB24_45;
	ld.global.f32 	%f585, [%rd9+1024];
$L__BB24_45:
	add.s32 	%r51, %r48, 288;
	setp.ge.u32 	%p12, %r51, %r3;
	mov.f32 	%f586, %f598;
	@%p12 bra 	$L__BB24_47;
	ld.global.f32 	%f586, [%rd9+1152];
$L__BB24_47:
	add.s32 	%r110, %r48, 320;
	setp.ge.u32 	%p13, %r110, %r3;
	mov.f32 	%f587, %f598;
	@%p13 bra 	$L__BB24_49;
	ld.global.f32 	%f587, [%rd9+1280];
$L__BB24_49:
	add.s32 	%r52, %r48, 352;
	setp.ge.u32 	%p14, %r52, %r3;
	mov.f32 	%f588, %f598;
	@%p14 bra 	$L__BB24_51;
	ld.global.f32 	%f588, [%rd9+1408];
$L__BB24_51:
	add.s32 	%r53, %r48, 384;
	setp.ge.u32 	%p15, %r53, %r3;
	mov.f32 	%f589, %f598;
	@%p15 bra 	$L__BB24_53;
	ld.global.f32 	%f589, [%rd9+1536];
$L__BB24_53:
	add.s32 	%r111, %r48, 416;
	setp.ge.u32 	%p16, %r111, %r3;
	mov.f32 	%f590, %f598;
	@%p16 bra 	$L__BB24_55;
	ld.global.f32 	%f590, [%rd9+1664];
$L__BB24_55:
	add.s32 	%r54, %r48, 448;
	setp.ge.u32 	%p17, %r54, %r3;
	mov.f32 	%f591, %f598;
	@%p17 bra 	$L__BB24_57;
	ld.global.f32 	%f591, [%rd9+1792];
$L__BB24_57:
	add.s32 	%r112, %r48, 480;
	setp.ge.u32 	%p18, %r112, %r3;
	mov.f32 	%f592, %f598;
	@%p18 bra 	$L__BB24_59;
	ld.global.f32 	%f592, [%rd9+1920];
$L__BB24_59:
	add.s32 	%r113, %r48, 512;
	setp.ge.u32 	%p19, %r113, %r3;
	mov.f32 	%f593, %f598;
	@%p19 bra 	$L__BB24_61;
	ld.global.f32 	%f593, [%rd9+2048];
$L__BB24_61:
	add.s32 	%r55, %r48, 544;
	setp.ge.u32 	%p20, %r55, %r3;
	mov.f32 	%f594, %f598;
	@%p20 bra 	$L__BB24_63;
	ld.global.f32 	%f594, [%rd9+2176];
$L__BB24_63:
	add.s32 	%r114, %r48, 576;
	setp.ge.u32 	%p21, %r114, %r3;
	mov.f32 	%f595, %f598;
	@%p21 bra 	$L__BB24_65;
	ld.global.f32 	%f595, [%rd9+2304];
$L__BB24_65:
	add.s32 	%r115, %r48, 608;
	setp.ge.u32 	%p22, %r115, %r3;
	mov.f32 	%f596, %f598;
	@%p22 bra 	$L__BB24_67;
	ld.global.f32 	%f596, [%rd9+2432];
$L__BB24_67:
	add.s32 	%r56, %r48, 640;
	setp.ge.u32 	%p23, %r56, %r3;
	mov.f32 	%f597, %f598;
	@%p23 bra 	$L__BB24_69;
	ld.global.f32 	%f597, [%rd9+2560];
$L__BB24_69:
	add.s32 	%r57, %r48, 672;
	setp.ge.u32 	%p24, %r57, %r3;
	@%p24 bra 	$L__BB24_71;
	ld.global.f32 	%f598, [%rd9+2688];
$L__BB24_71:
	// begin inline asm
	mov.u32 %r116, %laneid;
	// end inline asm
	shr.u32 	%r59, %r47, 5;
	mad.lo.s32 	%r117, %r59, 704, %r116;
	shl.b32 	%r118, %r117, 2;
	mov.u32 	%r119, _ZZN3cub18CUB_300001_SM_10006detail4scan16DeviceScanKernelINS2_10policy_hubIfffjN4cuda3std3__44plusIvEEE10Policy1000EN6thrust24THRUST_300001_SM_1000_NS6detail15normal_iteratorINSD_10device_ptrIfEEEESI_NS0_13ScanTileStateIfLb1EEES9_NS0_8NullTypeEjfLb0ESL_EEvT0_T1_T2_iT3_T4_T5_E12temp_storage;
	add.s32 	%r60, %r119, %r118;
	st.shared.f32 	[%r60], %f577;
	st.shared.f32 	[%r60+128], %f578;
	st.shared.f32 	[%r60+256], %f579;
	st.shared.f32 	[%r60+384], %f580;
	st.shared.f32 	[%r60+512], %f581;
	st.shared.f32 	[%r60+640], %f582;
	st.shared.f32 	[%r60+768], %f583;
	st.shared.f32 	[%r60+896], %f584;
	st.shared.f32 	[%r60+1024], %f585;
	st.shared.f32 	[%r60+1152], %f586;
	st.shared.f32 	[%r60+1280], %f587;
	st.shared.f32 	[%r60+1408], %f588;
	st.shared.f32 	[%r60+1536], %f589;
	st.shared.f32 	[%r60+1664], %f590;
	st.shared.f32 	[%r60+1792], %f591;
	st.shared.f32 	[%r60+1920], %f592;
	st.shared.f32 	[%r60+2048], %f593;
	st.shared.f32 	[%r60+2176], %f594;
	st.shared.f32 	[%r60+2304], %f595;
	st.shared.f32 	[%r60+2432], %f596;
	st.shared.f32 	[%r60+2560], %f597;
	st.shared.f32 	[%r60+2688], %f598;
	bar.warp.sync 	-1;
	mad.lo.s32 	%r61, %r116, 84, %r60;
	ld.shared.v2.f32 	{%f81, %f82}, [%r61];
	ld.shared.v2.f32 	{%f83, %f84}, [%r61+8];
	ld.shared.v2.f32 	{%f85, %f86}, [%r61+16];
	ld.shared.v2.f32 	{%f87, %f88}, [%r61+24];
	ld.shared.v2.f32 	{%f89, %f90}, [%r61+32];
	ld.shared.v2.f32 	{%f91, %f92}, [%r61+40];
	ld.shared.v2.f32 	{%f93, %f94}, [%r61+48];
	ld.shared.v2.f32 	{%f95, %f96}, [%r61+56];
	ld.shared.v2.f32 	{%f97, %f98}, [%r61+64];
	ld.shared.v2.f32 	{%f99, %f100}, [%r61+72];
	ld.shared.v2.f32 	{%f101, %f102}, [%r61+80];
	bar.sync 	0;
	setp.ne.s32 	%p25, %r488, 0;
	@%p25 bra 	$L__BB24_75;
	add.f32 	%f256, %f81, %f82;
	add.f32 	%f257, %f83, %f84;
	add.f32 	%f258, %f85, %f86;
	add.f32 	%f259, %f87, %f88;
	add.f32 	%f260, %f89, %f90;
	add.f32 	%f261, %f91, %f92;
	add.f32 	%f262, %f93, %f94;
	add.f32 	%f263, %f95, %f96;
	add.f32 	%f264, %f97, %f98;
	add.f32 	%f265, %f99, %f100;
	add.f32 	%f266, %f101, %f102;
	add.f32 	%f267, %f256, %f257;
	add.f32 	%f268, %f258, %f259;
	add.f32 	%f269, %f260, %f261;
	add.f32 	%f270, %f262, %f263;
	add.f32 	%f271, %f264, %f265;
	add.f32 	%f272, %f267, %f268;
	add.f32 	%f273, %f269, %f270;
	add.f32 	%f274, %f271, %f266;
	add.f32 	%f275, %f272, %f273;
	add.f32 	%f243, %f275, %f274;
	mov.b32 	%r259, 1;
	mov.b32 	%r260, 0;
	mov.b32 	%r261, -1;
	// begin inline asm
	{  .reg .f32 r0;  .reg .pred p;  shfl.sync.up.b32 r0|p, %f243, %r259, %r260, %r261;  @p add.f32 r0, r0, %f243;  mov.f32 %f241, r0;}
	// end inline asm
	mov.b32 	%r245, 2;
	// begin inline asm
	{  .reg .f32 r0;  .reg .pred p;  shfl.sync.up.b32 r0|p, %f241, %r245, %r260, %r261;  @p add.f32 r0, r0, %f241;  mov.f32 %f244, r0;}
	// end inline asm
	mov.b32 	%r248, 4;
	// begin inline asm
	{  .reg .f32 r0;  .reg .pred p;  shfl.sync.up.b32 r0|p, %f244, %r248, %r260, %r261;  @p add.f32 r0, r0, %f244;  mov.f32 %f247, r0;}
	// end inline asm
	mov.b32 	%r251, 8;
	// begin inline asm
	{  .reg .f32 r0;  .reg .pred p;  shfl.sync.up.b32 r0|p, %f247, %r251, %r260, %r261;  @p add.f32 r0, r0, %f247;  mov.f32 %f250, r0;}
	// end inline asm
	mov.b32 	%r254, 16;
	// begin inline asm
	{  .reg .f32 r0;  .reg .pred p;  shfl.sync.up.b32 r0|p, %f250, %r254, %r260, %r261;  @p add.f32 r0, r0, %f250;  mov.f32 %f253, r0;}
	// end inline asm
	mov.b32 	%r258, %f253;
	// begin inline asm
	shfl.sync.up.b32 %r257, %r258, %r259, %r260, %r261;
	// end inline asm
	setp.ne.s32 	%p67, %r116, 31;
	@%p67 bra 	$L__BB24_74;
	shl.b32 	%r262, %r59, 2;
	mov.u32 	%r263, _ZZN3cub18CUB_300001_SM_10006detail4scan16DeviceScanKernelINS2_10policy_hubIfffjN4cuda3std3__44plusIvEEE10Policy1000EN6thrust24THRUST_300001_SM_1000_NS6detail15normal_iteratorINSD_10device_ptrIfEEEESI_NS0_13ScanTileStateIfLb1EEES9_NS0_8NullTypeEjfLb0ESL_EEvT0_T1_T2_iT3_T4_T5_E12temp_storage;
	add.s32 	%r264, %r263, %r262;
	st.shared.f32 	[%r264+16], %f253;
$L__BB24_74:
	mov.b32 	%f276, %r257;
	bar.sync 	0;
	ld.shared.v4.f32 	{%f277, %f278, %f279, %f280}, [_ZZN3cub18CUB_300001_SM_10006detail4scan16DeviceScanKernelINS2_10policy_hubIfffjN4cuda3std3__44plusIvEEE10Policy1000EN6thrust24THRUST_300001_SM_1000_NS6detail15normal_iteratorINSD_10device_ptrIfEEEESI_NS0_13ScanTileStateIfLb1EEES9_NS0_8NullTypeEjfLb0ESL_EEvT0_T1_T2_iT3_T4_T5_E12temp_storage+16];
	add.f32 	%f281, %f277, %f278;
	setp.eq.s32 	%p68, %r59, 2;
	selp.f32 	%f282, %f281, %f277, %p68;
	add.f32 	%f283, %f281, %f279;
	setp.eq.s32 	%p69, %r59, 3;
	selp.f32 	%f284, %f283, %f282, %p69;
	add.f32 	%f285, %f283, %f280;
	setp.eq.s32 	%p70, %r59, 4;
	selp.f32 	%f286, %f285, %f284, %p70;
	ld.shared.v4.f32 	{%f287, %f288, %f289, %f290}, [_ZZN3cub18CUB_300001_SM_10006detail4scan16DeviceScanKernelINS2_10policy_hubIfffjN4cuda3std3__44plusIvEEE10Policy1000EN6thrust24THRUST_300001_SM_1000_NS6detail15normal_iteratorINSD_10device_ptrIfEEEESI_NS0_13ScanTileStateIfLb1EEES9_NS0_8NullTypeEjfLb0ESL_EEvT0_T1_T2_iT3_T4_T5_E12temp_storage+32];
	add.f32 	%f291, %f285, %f287;
	setp.eq.s32 	%p71, %r59, 5;
	selp.f32 	%f292, %f291, %f286, %p71;
	add.f32 	%f293, %f291, %f288;
	setp.eq.s32 	%p72, %r59, 6;
	selp.f32 	%f294, %f293, %f292, %p72;
	add.f32 	%f295, %f293, %f289;
	setp.eq.s32 	%p73, %r59, 7;
	selp.f32 	%f296, %f295, %f294, %p73;
	add.f32 	%f297, %f295, %f290;
	setp.eq.s32 	%p74, %r59, 8;
	selp.f32 	%f298, %f297, %f296, %p74;
	.pragma "used_bytes_mask 4095";
	ld.shared.v4.f32 	{%f299, %f300, %f301, %f302}, [_ZZN3cub18CUB_300001_SM_10006detail4scan16DeviceScanKernelINS2_10policy_hubIfffjN4cuda3std3__44plusIvEEE10Policy1000EN6thrust24THRUST_300001_SM_1000_NS6detail15normal_iteratorINSD_10device_ptrIfEEEESI_NS0_13ScanTileStateIfLb1EEES9_NS0_8NullTypeEjfLb0ESL_EEvT0_T1_T2_iT3_T4_T5_E12temp_storage+48];
	add.f32 	%f303, %f297, %f299;
	setp.eq.s32 	%p75, %r59, 9;
	selp.f32 	%f304, %f303, %f298, %p75;
	add.f32 	%f305, %f303, %f300;
	setp.eq.s32 	%p76, %r59, 10;
	selp.f32 	%f306, %f305, %f304, %p76;
	add.f32 	%f307, %f305, %f301;
	setp.eq.s32 	%p77, %r59, 11;
	selp.f32 	%f308, %f307, %f306, %p77;
	setp.lt.u32 	%p78, %r47, 32;
	add.f32 	%f309, %f308, %f276;
	setp.eq.s32 	%p79, %r116, 0;
	selp.f32 	%f310, %f308, %f309, %p79;
	selp.f32 	%f311, %f276, %f310, %p78;
	setp.eq.s32 	%p80, %r47, 0;
	add.f32 	%f312, %f81, %f311;
	selp.f32 	%f601, %f81, %f312, %p80;
	bra.uni 	$L__BB24_94;
$L__BB24_75:
	add.f32 	%f152, %f81, %f82;
	add.f32 	%f153, %f83, %f84;
	add.f32 	%f154, %f85, %f86;
	add.f32 	%f155, %f87, %f88;
	add.f32 	%f156, %f89, %f90;
	add.f32 	%f157, %f91, %f92;
	add.f32 	%f158, %f93, %f94;
	add.f32 	%f159, %f95, %f96;
	add.f32 	%f160, %f97, %f98;
	add.f32 	%f161, %f99, %f100;
	add.f32 	%f162, %f101, %f102;
	add.f32 	%f163, %f152, %f153;
	add.f32 	%f164, %f154, %f155;
	add.f32 	%f165, %f156, %f157;
	add.f32 	%f166, %f158, %f159;
	add.f32 	%f167, %f160, %f161;
	add.f32 	%f168, %f163, %f164;
	add.f32 	%f169, %f165, %f166;
	add.f32 	%f170, %f167, %f162;
	add.f32 	%f171, %f168, %f169;
	add.f32 	%f139, %f171, %f170;
	mov.b32 	%r137, 1;
	mov.b32 	%r138, 0;
	mov.b32 	%r139, -1;
	// begin inline asm
	{  .reg .f32 r0;  .reg .pred p;  shfl.sync.up.b32 r0|p, %f139, %r137, %r138, %r139;  @p add.f32 r0, r0, %f139;  mov.f32 %f137, r0;}
	// end inline asm
	mov.b32 	%r123, 2;
	// begin inline asm
	{  .reg .f32 r0;  .reg .pred p;  shfl.sync.up.b32 r0|p, %f137, %r123, %r138, %r139;  @p add.f32 r0, r0, %f137;  mov.f32 %f140, r0;}
	// end inline asm
	mov.b32 	%r126, 4;
	// begin inline asm
	{  .reg .f32 r0;  .reg .pred p;  shfl.sync.up.b32 r0|p, %f140, %r126, %r138, %r139;  @p add.f32 r0, r0, %f140;  mov.f32 %f143, r0;}
	// end inline asm
	mov.b32 	%r129, 8;
	// begin inline asm
	{  .reg .f32 r0;  .reg .pred p;  shfl.sync.up.b32 r0|p, %f143, %r129, %r138, %r139;  @p add.f32 r0, r0, %f143;  mov.f32 %f146, r0;}
	// end inline asm
	mov.b32 	%r132, 16;
	// begin inline asm
	{  .reg .f32 r0;  .reg .pred p;  shfl.sync.up.b32 r0|p, %f146, %r132, %r138, %r139;  @p add.f32 r0, r0, %f146;  mov.f32 %f149, r0;}
	// end inline asm
	mov.b32 	%r136, %f149;
	// begin inline asm
	shfl.sync.up.b32 %r135, %r136, %r137, %r138, %r139;
	// end inline asm
	setp.ne.s32 	%p26, %r116, 31;
	@%p26 bra 	$L__BB24_77;
	shl.b32 	%r140, %r59, 2;
	mov.u32 	%r141, _ZZN3cub18CUB_300001_SM_10006detail4scan16DeviceScanKernelINS2_10policy_hubIfffjN4cuda3std3__44plusIvEEE10Policy1000EN6thrust24THRUST_300001_SM_1000_NS6detail15normal_iteratorINSD_10device_ptrIfEEEESI_NS0_13ScanTileStateIfLb1EEES9_NS0_8NullTypeEjfLb0ESL_EEvT0_T1_T2_iT3_T4_T5_E12temp_storage;
	add.s32 	%r142, %r141, %r140;
	st.shared.f32 	[%r142+16], %f149;
$L__BB24_77:
	mov.b32 	%f172, %r135;
	bar.sync 	0;
	ld.shared.v4.f32 	{%f173, %f174, %f175, %f176}, [_ZZN3cub18CUB_300001_SM_10006detail4scan16DeviceScanKernelINS2_10policy_hubIfffjN4cuda3std3__44plusIvEEE10Policy1000EN6thrust24THRUST_300001_SM_1000_NS6detail15normal_iteratorINSD_10device_ptrIfEEEESI_NS0_13ScanTileStateIfLb1EEES9_NS0_8NullTypeEjfLb0ESL_EEvT0_T1_T2_iT3_T4_T5_E12temp_storage+16];
	add.f32 	%f177, %f173, %f174;
	setp.eq.s32 	%p27, %r59, 2;
	selp.f32 	%f178, %f177, %f173, %p27;
	add.f32 	%f179, %f177, %f175;
	setp.eq.s32 	%p28, %r59, 3;
	selp.f32 	%f180, %f179, %f178, %p28;
	add.f32 	%f181, %f179, %f176;
	setp.eq.s32 	%p29, %r59, 4;
	selp.f32 	%f182, %f181, %f180, %p29;
	ld.shared.v4.f32 	{%f183, %f184, %f185, %f186}, [_ZZN3cub18CUB_300001_SM_10006detail4scan16DeviceScanKernelINS2_10policy_hubIfffjN4cuda3std3__44plusIvEEE10Policy1000EN6thrust24THRUST_300001_SM_1000_NS6detail15normal_iteratorINSD_10device_ptrIfEEEESI_NS0_13ScanTileStateIfLb1EEES9_NS0_8NullTypeEjfLb0ESL_EEvT0_T1_T2_iT3_T4_T5_E12temp_storage+32];
	add.f32 	%f187, %f181, %f183;
	setp.eq.s32 	%p30, %r59, 5;
	selp.f32 	%f188, %f187, %f182, %p30;
	add.f32 	%f189, %f187, %f184;
	setp.eq.s32 	%p31, %r59, 6;
	selp.f32 	%f190, %f189, %f188, %p31;
	add.f32 	%f191, %f189, %f185;
	setp.eq.s32 	%p32, %r59, 7;
	selp.f32 	%f192, %f191, %f190, %p32;
	add.f32 	%f193, %f191, %f186;
	setp.eq.s32 	%p33, %r59, 8;
	selp.f32 	%f194, %f193, %f192, %p33;
	ld.shared.v4.f32 	{%f195, %f196, %f197, %f198}, [_ZZN3cub18CUB_300001_SM_10006detail4scan16DeviceScanKernelINS2_10policy_hubIfffjN4cuda3std3__44plusIvEEE10Policy1000EN6thrust24THRUST_300001_SM_1000_NS6detail15normal_iteratorINSD_10device_ptrIfEEEESI_NS0_13ScanTileStateIfLb1EEES9_NS0_8NullTypeEjfLb0ESL_EEvT0_T1_T2_iT3_T4_T5_E12temp_storage+48];
	add.f32 	%f199, %f193, %f195;
	setp.eq.s32 	%p34, %r59, 9;
	selp.f32 	%f200, %f199, %f194, %p34;
	add.f32 	%f201, %f199, %f196;
	setp.eq.s32 	%p35, %r59, 10;
	selp.f32 	%f202, %f201, %f200, %p35;
	add.f32 	%f203, %f201, %f197;
	setp.eq.s32 	%p36, %r59, 11;
	selp.f32 	%f204, %f203, %f202, %p36;
	add.f32 	%f106, %f203, %f198;
	setp.gt.u32 	%p37, %r47, 31;
	setp.lt.u32 	%p38, %r47, 32;
	add.f32 	%f205, %f204, %f172;
	setp.eq.s32 	%p39, %r116, 0;
	selp.f32 	%f600, %f204, %f205, %p39;
	selp.f32 	%f108, %f172, %f600, %p38;
	@%p37 bra 	$L__BB24_93;
	setp.ne.s32 	%p40, %r47, 0;
	mul.wide.s32 	%rd18, %r488, 8;
	add.s64 	%rd10, %rd1, %rd18;
	@%p40 bra 	$L__BB24_80;
	st.shared.f32 	[_ZZN3cub18CUB_300001_SM_10006detail4scan16DeviceScanKernelINS2_10policy_hubIfffjN4cuda3std3__44plusIvEEE10Policy1000EN6thrust24THRUST_300001_SM_1000_NS6detail15normal_iteratorINSD_10device_ptrIfEEEESI_NS0_13ScanTileStateIfLb1EEES9_NS0_8NullTypeEjfLb0ESL_EEvT0_T1_T2_iT3_T4_T5_E12temp_storage+12], %f106;
	mov.b32 	%r144, %f106;
	add.s64 	%rd19, %rd10, 256;
	mov.b32 	%r143, 100;
	// begin inline asm
	st.relaxed.gpu.v2.u32 [%rd19], {%r143, %r144};
	// end inline asm
$L__BB24_80:
	not.b32 	%r149, %r47;
	add.s32 	%r507, %r488, %r149;
	mov.b32 	%r145, 830;
	// begin inline asm
	nanosleep.u32 %r145;
	// end inline asm
	mul.wide.s32 	%rd21, %r507, 8;
	add.s64 	%rd22, %rd1, %rd21;
	add.s64 	%rd20, %rd22, 256;
	// begin inline asm
	ld.relaxed.gpu.v2.u32 {%r509, %r502}, [%rd20];
	// end inline asm
	mov.b32 	%r503, 952;
$L__BB24_81:
	setp.eq.s32 	%p41, %r509, 99;
	mov.b32 	%r150, -1;
	vote.sync.any.pred 	%p42, %p41, %r150;
	not.pred 	%p43, %p42;
	@%p43 bra 	$L__BB24_83;
	mul.lo.s32 	%r240, %r488, 16807;
	and.b32  	%r488, %r240, 2147483647;
	add.s32 	%r241, %r503, 1;
	rem.u32 	%r237, %r488, %r241;
	// begin inline asm
	nanosleep.u32 %r237;
	// end inline asm
	shr.u32 	%r503, %r503, 1;
	// begin inline asm
	ld.relaxed.gpu.v2.u32 {%r509, %r502}, [%rd20];
	// end inline asm
	bra.uni 	$L__BB24_81;
$L__BB24_83:
	mov.b32 	%f206, %r502;
	setp.eq.s32 	%p44, %r509, 101;
	mov.b32 	%r177, -1;
	vote.sync.ballot.b32 	%r179, %p44, %r177;
	// begin inline asm
	mov.u32 %r152, %lanemask_ge;
	// end inline asm
	and.b32  	%r180, %r179, %r152;
	or.b32  	%r181, %r180, -2147483648;
	add.s32 	%r182, %r181, -1;
	not.b32 	%r183, %r181;
	and.b32  	%r184, %r183, %r182;
	popc.b32 	%r156, %r184;
	mov.b32 	%r155, 1;
	// begin inline asm
	shfl.sync.down.b32 %r153, %r502, %r155, %r156, %r177;
	// end inline asm
	setp.lt.s32 	%p46, %r116, %r156;
	mov.b32 	%f207, %r153;
	add.f32 	%f208, %f206, %f207;
	selp.f32 	%f209, %f208, %f206, %p46;
	mov.b32 	%r159, %f209;
	mov.b32 	%r160, 2;
	// begin inline asm
	shfl.sync.down.b32 %r158, %r159, %r160, %r156, %r177;
	// end inline asm
	add.s32 	%r185, %r116, 2;
	setp.gt.s32 	%p47, %r185, %r156;
	mov.b32 	%f210, %r158;
	add.f32 	%f211, %f209, %f210;
	selp.f32 	%f212, %f209, %f211, %p47;
	mov.b32 	%r164, %f212;
	mov.b32 	%r165, 4;
	// begin inline asm
	shfl.sync.down.b32 %r163, %r164, %r165, %r156, %r177;
	// end inline asm
	add.s32 	%r186, %r116, 4;
	setp.gt.s32 	%p48, %r186, %r156;
	mov.b32 	%f213, %r163;
	add.f32 	%f214, %f212, %f213;
	selp.f32 	%f215, %f212, %f214, %p48;
	mov.b32 	%r169, %f215;
	mov.b32 	%r170, 8;
	// begin inline asm
	shfl.sync.down.b32 %r168, %r169, %r170, %r156, %r177;
	// end inline asm
	add.s32 	%r187, %r116, 8;
	setp.gt.s32 	%p49, %r187, %r156;
	mov.b32 	%f216, %r168;
	add.f32 	%f217, %f215, %f216;
	selp.f32 	%f218, %f215, %f217, %p49;
	mov.b32 	%r174, %f218;
	mov.b32 	%r175, 16;
	// begin inline asm
	shfl.sync.down.b32 %r173, %r174, %r175, %r156, %r177;
	// end inline asm
	add.s32 	%r188, %r116, 16;
	setp.gt.s32 	%p50, %r188, %r156;
	mov.b32 	%f219, %r173;
	add.f32 	%f220, %f218, %f219;
	selp.f32 	%f599, %f218, %f220, %p50;
	add.s64 	%rd11, %rd1, 256;
	mov.b32 	%r504, 952;
$L__BB24_84:
	setp.ne.s32 	%p51, %r509, 101;
	mov.b32 	%r189, -1;
	vote.sync.all.pred 	%p52, %p51, %r189;
	not.pred 	%p53, %p52;
	@%p53 bra 	$L__BB24_89;
	shr.u32 	%r504, %r504, 1;
	mul.wide.s32 	%rd25, %r507, 8;
	add.s64 	%rd26, %rd11, %rd25;
	add.s64 	%rd24, %rd26, -256;
	// begin inline asm
	ld.relaxed.gpu.v2.u32 {%r509, %r510}, [%rd24];
	// end inline asm
	mov.u32 	%r511, %r504;
$L__BB24_86:
	setp.eq.s32 	%p57, %r509, 99;
	mov.b32 	%r195, -1;
	vote.sync.any.pred 	%p58, %p57, %r195;
	not.pred 	%p59, %p58;
	@%p59 bra 	$L__BB24_88;
	mul.lo.s32 	%r235, %r488, 16807;
	and.b32  	%r488, %r235, 2147483647;
	add.s32 	%r236, %r511, 1;
	rem.u32 	%r232, %r488, %r236;
	// begin inline asm
	nanosleep.u32 %r232;
	// end inline asm
	shr.u32 	%r511, %r511, 1;
	// begin inline asm
	ld.relaxed.gpu.v2.u32 {%r509, %r510}, [%rd24];
	// end inline asm
	bra.uni 	$L__BB24_86;
$L__BB24_88:
	mov.b32 	%f225, %r510;
	setp.eq.s32 	%p60, %r509, 101;
	mov.b32 	%r221, -1;
	vote.sync.ballot.b32 	%r222, %p60, %r221;
	and.b32  	%r223, %r222, %r152;
	or.b32  	%r224, %r223, -2147483648;
	add.s32 	%r225, %r224, -1;
	not.b32 	%r226, %r224;
	and.b32  	%r227, %r226, %r225;
	popc.b32 	%r200, %r227;
	mov.b32 	%r199, 1;
	// begin inline asm
	shfl.sync.down.b32 %r197, %r510, %r199, %r200, %r221;
	// end inline asm
	setp.lt.s32 	%p62, %r116, %r200;
	mov.b32 	%f226, %r197;
	add.f32 	%f227, %f225, %f226;
	selp.f32 	%f228, %f227, %f225, %p62;
	mov.b32 	%r203, %f228;
	mov.b32 	%r204, 2;
	// begin inline asm
	shfl.sync.down.b32 %r202, %r203, %r204, %r200, %r221;
	// end inline asm
	add.s32 	%r228, %r116, 2;
	setp.gt.s32 	%p63, %r228, %r200;
	mov.b32 	%f229, %r202;
	add.f32 	%f230, %f228, %f229;
	selp.f32 	%f231, %f228, %f230, %p63;
	mov.b32 	%r208, %f231;
	mov.b32 	%r209, 4;
	// begin inline asm
	shfl.sync.down.b32 %r207, %r208, %r209, %r200, %r221;
	// end inline asm
	add.s32 	%r229, %r116, 4;
	setp.gt.s32 	%p64, %r229, %r200;
	mov.b32 	%f232, %r207;
	add.f32 	%f233, %f231, %f232;
	selp.f32 	%f234, %f231, %f233, %p64;
	mov.b32 	%r213, %f234;
	mov.b32 	%r214, 8;
	// begin inline asm
	shfl.sync.down.b32 %r212, %r213, %r214, %r200, %r221;
	// end inline asm
	add.s32 	%r230, %r116, 8;
	setp.gt.s32 	%p65, %r230, %r200;
	mov.b32 	%f235, %r212;
	add.f32 	%f236, %f234, %f235;
	selp.f32 	%f237, %f234, %f236, %p65;
	mov.b32 	%r218, %f237;
	mov.b32 	%r219, 16;
	// begin inline asm
	shfl.sync.down.b32 %r217, %r218, %r219, %r200, %r221;
	// end inline asm
	add.s32 	%r231, %r116, 16;
	setp.gt.s32 	%p66, %r231, %r200;
	mov.b32 	%f238, %r217;
	add.f32 	%f239, %f237, %f238;
	selp.f32 	%f240, %f237, %f239, %p66;
	add.f32 	%f599, %f599, %f240;
	add.s32 	%r507, %r507, -32;
	bra.uni 	$L__BB24_84;
$L__BB24_89:
	@%p40 bra 	$L__BB24_91;
	add.f32 	%f221, %f106, %f599;
	mov.b32 	%r192, %f221;
	add.s64 	%rd23, %rd10, 256;
	mov.b32 	%r191, 101;
	// begin inline asm
	st.relaxed.gpu.v2.u32 [%rd23], {%r191, %r192};
	// end inline asm
	st.shared.f32 	[_ZZN3cub18CUB_300001_SM_10006detail4scan16DeviceScanKernelINS2_10policy_hubIfffjN4cuda3std3__44plusIvEEE10Policy1000EN6thrust24THRUST_300001_SM_1000_NS6detail15normal_iteratorINSD_10device_ptrIfEEEESI_NS0_13ScanTileStateIfLb1EEES9_NS0_8NullTypeEjfLb0ESL_EEvT0_T1_T2_iT3_T4_T5_E12temp_storage+4], %f599;
	st.shared.f32 	[_ZZN3cub18CUB_300001_SM_10006detail4scan16DeviceScanKernelINS2_10policy_hubIfffjN4cuda3std3__44plusIvEEE10Policy1000EN6thrust24THRUST_300001_SM_1000_NS6detail15normal_iteratorINSD_10device_ptrIfEEEESI_NS0_13ScanTileStateIfLb1EEES9_NS0_8NullTypeEjfLb0ESL_EEvT0_T1_T2_iT3_T4_T5_E12temp_storage+8], %f221;
$L__BB24_91:
	setp.ne.s32 	%p55, %r116, 0;
	mov.f32 	%f600, %f108;
	@%p55 bra 	$L__BB24_93;
	st.shared.f32 	[_ZZN3cub18CUB_300001_SM_10006detail4scan16DeviceScanKernelINS2_10policy_hubIfffjN4cuda3std3__44plusIvEEE10Policy1000EN6thrust24THRUST_300001_SM_1000_NS6detail15normal_iteratorINSD_10device_ptrIfEEEESI_NS0_13ScanTileStateIfLb1EEES9_NS0_8NullTypeEjfLb0ESL_EEvT0_T1_T2_iT3_T4_T5_E12temp_storage+76], %f599;
	mov.f32 	%f600, %f599;
$L__BB24_93:
	bar.sync 	0;
	setp.eq.s32 	%p56, %r47, 0;
	ld.shared.f32 	%f222, [_ZZN3cub18CUB_300001_SM_10006detail4scan16DeviceScanKernelINS2_10policy_hubIfffjN4cuda3std3__44plusIvEEE10Policy1000EN6thrust24THRUST_300001_SM_1000_NS6detail15normal_iteratorINSD_10device_ptrIfEEEESI_NS0_13ScanTileStateIfLb1EEES9_NS0_8NullTypeEjfLb0ESL_EEvT0_T1_T2_iT3_T4_T5_E12temp_storage+76];
	add.f32 	%f223, %f600, %f222;
	selp.f32 	%f224, %f600, %f223, %p56;
	add.f32 	%f601, %f81, %f224;
$L__BB24_94:
	add.f32 	%f313, %f601, %f82;
	add.f32 	%f314, %f313, %f83;
	add.f32 	%f315, %f314, %f84;
	add.f32 	%f316, %f315, %f85;
	add.f32 	%f317, %f316, %f86;
	add.f32 	%f318, %f317, %f87;
	add.f32 	%f319, %f318, %f88;
	add.f32 	%f320, %f319, %f89;
	add.f32 	%f321, %f320, %f90;
	add.f32 	%f322, %f321, %f91;
	add.f32 	%f323, %f322, %f92;
	add.f32 	%f324, %f323, %f93;
	add.f32 	%f325, %f324, %f94;
	add.f32 	%f326, %f325, %f95;
	add.f32 	%f327, %f326, %f96;
	add.f32 	%f328, %f327, %f97;
	add.f32 	%f329, %f328, %f98;
	add.f32 	%f330, %f329, %f99;
	add.f32 	%f331, %f330, %f100;
	add.f32 	%f332, %f331, %f101;
	add.f32 	%f333, %f332, %f102;
	bar.sync 	0;
	st.shared.v2.f32 	[%r61], {%f601, %f313};
	st.shared.v2.f32 	[%r61+8], {%f314, %f315};
	st.shared.v2.f32 	[%r61+16], {%f316, %f317};
	st.shared.v2.f32 	[%r61+24], {%f318, %f319};
	st.shared.v2.f32 	[%r61+32], {%f320, %f321};
	st.shared.v2.f32 	[%r61+40], {%f322, %f323};
	st.shared.v2.f32 	[%r61+48], {%f324, %f325};
	st.shared.v2.f32 	[%r61+56], {%f326, %f327};
	st.shared.v2.f32 	[%r61+64], {%f328, %f329};
	st.shared.v2.f32 	[%r61+72], {%f330, %f331};
	st.shared.v2.f32 	[%r61+80], {%f332, %f333};
	bar.warp.sync 	-1;
	ld.shared.f32 	%f115, [%r60];
	ld.shared.f32 	%f116, [%r60+128];
	ld.shared.f32 	%f117, [%r60+256];
	ld.shared.f32 	%f118, [%r60+384];
	ld.shared.f32 	%f119, [%r60+512];
	ld.shared.f32 	%f120, [%r60+640];
	ld.shared.f32 	%f121, [%r60+768];
	ld.shared.f32 	%f122, [%r60+896];
	ld.shared.f32 	%f123, [%r60+1024];
	ld.shared.f32 	%f124, [%r60+1152];
	ld.shared.f32 	%f125, [%r60+1280];
	ld.shared.f32 	%f126, [%r60+1408];
	ld.shared.f32 	%f127, [%r60+1536];
	ld.shared.f32 	%f128, [%r60+1664];
	ld.shared.f32 	%f129, [%r60+1792];
	ld.shared.f32 	%f130, [%r60+1920];
	ld.shared.f32 	%f131, [%r60+2048];
	ld.shared.f32 	%f132, [%r60+2176];
	ld.shared.f32 	%f133, [%r60+2304];
	ld.shared.f32 	%f134, [%r60+2432];
	ld.shared.f32 	%f135, [%r60+2560];
	ld.shared.f32 	%f136, [%r60+2688];
	setp.ne.s32 	%p81, %r47, 0;
	@%p81 bra 	$L__BB24_96;
	st.volatile.shared.u32 	[_ZZN3cub18CUB_300001_SM_10006detail4scan16DeviceScanKernelINS2_10policy_hubIfffjN4cuda3std3__44plusIvEEE10Policy1000EN6thrust24THRUST_300001_SM_1000_NS6detail15normal_iteratorINSD_10device_ptrIfEEEESI_NS0_13ScanTileStateIfLb1EEES9_NS0_8NullTypeEjfLb0ESL_EEvT0_T1_T2_iT3_T4_T5_E12temp_storage+33792], %r3;
$L__BB24_96:
	ld.param.u32 	%r487, [_ZN3cub18CUB_300001_SM_10006detail4scan16DeviceScanKernelINS2_10policy_hubIfffjN4cuda3std3__44plusIvEEE10Policy1000EN6thrust24THRUST_300001_SM_1000_NS6detail15normal_iteratorINSD_10device_ptrIfEEEESI_NS0_13ScanTileStateIfLb1EEES9_NS0_8NullTypeEjfLb0ESL_EEvT0_T1_T2_iT3_T4_T5__param_3];
	bar.sync 	0;
	ld.volatile.shared.u32 	%r96, [_ZZN3cub18CUB_300001_SM_10006detail4scan16DeviceScanKernelINS2_10policy_hubIfffjN4cuda3std3__44plusIvEEE10Policy1000EN6thrust24THRUST_300001_SM_1000_NS6detail15normal_iteratorINSD_10device_ptrIfEEEESI_NS0_13ScanTileStateIfLb1EEES9_NS0_8NullTypeEjfLb0ESL_EEvT0_T1_T2_iT3_T4_T5_E12temp_storage+33792];
	cvt.u64.u32 	%rd33, %r48;
	mov.u32 	%r265, %ctaid.x;
	add.s32 	%r266, %r487, %r265;
	mul.lo.s32 	%r267, %r266, 8448;
	cvt.u64.u32 	%rd34, %r267;
	add.s64 	%rd35, %rd33, %rd34;
	setp.ge.s32 	%p82, %r48, %r96;
	shl.b64 	%rd36, %rd35, 2;
	add.s64 	%rd12, %rd3, %rd36;
	@%p82 bra 	$L__BB24_98;
	st.global.f32 	[%rd12], %f115;
$L__BB24_98:
	setp.ge.s32 	%p83, %r49, %r96;
	@%p83 bra 	$L__BB24_100;
	st.global.f32 	[%rd12+128], %f116;
$L__BB24_100:
	mov.u32 	%r268, %tid.x;
	and.b32  	%r269, %r268, 992;
	mul.lo.s32 	%r270, %r269, 22;
	and.b32  	%r271, %r268, 31;
	or.b32  	%r272, %r270, %r271;
	add.s32 	%r273, %r272, 64;
	setp.ge.s32 	%p84, %r273, %r96;
	@%p84 bra 	$L__BB24_102;
	st.global.f32 	[%rd12+256], %f117;
$L__BB24_102:
	setp.ge.s32 	%p85, %r50, %r96;
	@%p85 bra 	$L__BB24_104;
	st.global.f32 	[%rd12+384], %f118;
$L__BB24_104:
	add.s32 	%r279, %r272, 128;
	setp.ge.s32 	%p86, %r279, %r96;
	@%p86 bra 	$L__BB24_106;
	st.global.f32 	[%rd12+512], %f119;
$L__BB24_106:
	add.s32 	%r285, %r272, 160;
	setp.ge.s32 	%p87, %r285, %r96;
	@%p87 bra 	$L__BB24_108;
	st.global.f32 	[%rd12+640], %f120;
$L__BB24_108:
	add.s32 	%r291, %r272, 192;
	setp.ge.s32 	%p88, %r291, %r96;
	@%p88 bra 	$L__BB24_110;
	st.global.f32 	[%rd12+768], %f121;
$L__BB24_110:
	add.s32 	%r297, %r272, 224;
	setp.ge.s32 	%p89, %r297, %r96;
	@%p89 bra 	$L__BB24_112;
	st.global.f32 	[%rd12+896], %f122;
$L__BB24_112:
	add.s32 	%r303, %r272, 256;
	setp.ge.s32 	%p90, %r303, %r96;
	@%p90 bra 	$L__BB24_114;
	st.global.f32 	[%rd12+1024], %f123;
$L__BB24_114:
	setp.ge.s32 	%p91, %r51, %r96;
	@%p91 bra 	$L__BB24_116;
	st.global.f32 	[%rd12+1152], %f124;
$L__BB24_116:
	add.s32 	%r309, %r272, 320;
	setp.ge.s32 	%p92, %r309, %r96;
	@%p92 bra 	$L__BB24_118;
	st.global.f32 	[%rd12+1280], %f125;
$L__BB24_118:
	setp.ge.s32 	%p93, %r52, %r96;
	@%p93 bra 	$L__BB24_120;
	st.global.f32 	[%rd12+1408], %f126;
$L__BB24_120:
	setp.ge.s32 	%p94, %r53, %r96;
	@%p94 bra 	$L__BB24_122;
	st.global.f32 	[%rd12+1536], %f127;
$L__BB24_122:
	add.s32 	%r315, %r272, 416;
	setp.ge.s32 	%p95, %r315, %r96;
	@%p95 bra 	$L__BB24_124;
	st.global.f32 	[%rd12+1664], %f128;
$L__BB24_124:
	setp.ge.s32 	%p96, %r54, %r96;
	@%p96 bra 	$L__BB24_126;
	st.global.f32 	[%rd12+1792], %f129;
$L__BB24_126:
	add.s32 	%r321, %r272, 480;
	setp.ge.s32 	%p97, %r321, %r96;
	@%p97 bra 	$L__BB24_128;
	st.global.f32 	[%rd12+1920], %f130;
$L__BB24_128:
	add.s32 	%r327, %r272, 512;
	setp.ge.s32 	%p98, %r327, %r96;
	@%p98 bra 	$L__BB24_130;
	st.global.f32 	[%rd12+2048], %f131;
$L__BB24_130:
	setp.ge.s32 	%p99, %r55, %r96;
	@%p99 bra 	$L__BB24_132;
	st.global.f32 	[%rd12+2176], %f132;
$L__BB24_132:
	add.s32 	%r333, %r272, 576;
	setp.ge.s32 	%p100, %r333, %r96;
	@%p100 bra 	$L__BB24_134;
	st.global.f32 	[%rd12+2304], %f133;
$L__BB24_134:
	add.s32 	%r339, %r272, 608;
	setp.ge.s32 	%p101, %r339, %r96;
	@%p101 bra 	$L__BB24_136;
	st.global.f32 	[%rd12+2432], %f134;
$L__BB24_136:
	setp.ge.s32 	%p102, %r56, %r96;
	@%p102 bra 	$L__BB24_138;
	st.global.f32 	[%rd12+2560], %f135;
$L__BB24_138:
	setp.ge.s32 	%p103, %r57, %r96;
	@%p103 bra 	$L__BB24_140;
	st.global.f32 	[%rd12+2688], %f136;
$L__BB24_140:
	ret;

}
	// .globl	_ZN3cub18CUB_300001_SM_10006detail4scan16DeviceScanKernelINS2_10policy_hubIfffmN4cuda3std3__44plusIvEEE10Policy1000EN6thrust24THRUST_300001_SM_1000_NS6detail15normal_iteratorINSD_10device_ptrIfEEEESI_NS0_13ScanTileStateIfLb1EEES9_NS0_8NullTypeEmfLb0ESL_EEvT0_T1_T2_iT3_T4_T5_
.visible .entry _ZN3cub18CUB_300001_SM_10006detail4scan16DeviceScanKernelINS2_10policy_hubIfffmN4cuda3std3__44plusIvEEE10Policy1000EN6thrust24THRUST_300001_SM_1000_NS6detail15normal_iteratorINSD_10device_ptrIfEEEESI_NS0_13ScanTileStateIfLb1EEES9_NS0_8NullTypeEmfLb0ESL_EEvT0_T1_T2_iT3_T4_T5_(
	.param .align 8 .b8 _ZN3cub18CUB_300001_SM_10006detail4scan16DeviceScanKernelINS2_10policy_hubIfffmN4cuda3std3__44plusIvEEE10Policy1000EN6thrust24THRUST_300001_SM_1000_NS6detail15normal_iteratorINSD_10device_ptrIfEEEESI_NS0_13ScanTileStateIfLb1EEES9_NS0_8NullTypeEmfLb0ESL_EEvT0_T1_T2_iT3_T4_T5__param_0[8],
	.param .align 8 .b8 _ZN3cub18CUB_300001_SM_10006detail4scan16DeviceScanKernelINS2_10policy_hubIfffmN4cuda3std3__44plusIvEEE10Policy1000EN6thrust24THRUST_300001_SM_1000_NS6detail15normal_iteratorINSD_10device_ptrIfEEEESI_NS0_13ScanTileStateIfLb1EEES9_NS0_8NullTypeEmfLb0ESL_EEvT0_T1_T2_iT3_T4_T5__param_1[8],
	.param .align 8 .b8 _ZN3cub18CUB_300001_SM_10006detail4scan16DeviceScanKernelINS2_10policy_hubIfffmN4cuda3std3__44plusIvEEE10Policy1000EN6thrust24THRUST_300001_SM_1000_NS6detail15normal_iteratorINSD_10device_ptrIfEEEESI_NS0_13ScanTileStateIfLb1EEES9_NS0_8NullTypeEmfLb0ESL_EEvT0_T1_T2_iT3_T4_T5__param_2[8],
	.param .u32 _ZN3cub18CUB_300001_SM_10006detail4scan16DeviceScanKernelINS2_10policy_hubIfffmN4cuda3std3__44plusIvEEE10Policy1000EN6thrust24THRUST_300001_SM_1000_NS6detail15normal_iteratorINSD_10device_ptrIfEEEESI_NS0_13ScanTileStateIfLb1EEES9_NS0_8NullTypeEmfLb0ESL_EEvT0_T1_T2_iT3_T4_T5__param_3,
	.param .align 1 .b8 _ZN3cub18CUB_300001_SM_10006detail4scan16DeviceScanKernelINS2_10policy_hubIfffmN4cuda3std3__44plusIvEEE10Policy1000EN6thrust24THRUST_300001_SM_1000_NS6detail15normal_iteratorINSD_10device_ptrIfEEEESI_NS0_13ScanTileStateIfLb1EEES9_NS0_8NullTypeEmfLb0ESL_EEvT0_T1_T2_iT3_T4_T5__param_4[1],
	.param .align 1 .b8 _ZN3cub18CUB_300001_SM_10006detail4scan16DeviceScanKernelINS2_10policy_hubIfffmN4cuda3std3__44plusIvEEE10Policy1000EN6thrust24THRUST_300001_SM_1000_NS6detail15normal_iteratorINSD_10device_ptrIfEEEESI_NS0_13ScanTileStateIfLb1EEES9_NS0_8NullTypeEmfLb0ESL_EEvT0_T1_T2_iT3_T4_T5__param_5[1],
	.param .u64 _ZN3cub18CUB_300001_SM_10006detail4scan16DeviceScanKernelINS2_10policy_hubIfffmN4cuda3std3__44plusIvEEE10Policy1000EN6thrust24THRUST_300001_SM_1000_NS6detail15normal_iteratorINSD_10device_ptrIfEEEESI_NS0_13ScanTileStateIfLb1EEES9_NS0_8NullTypeEmfLb0ESL_EEvT0_T1_T2_iT3_T4_T5__param_6
)
.maxntid 416
{
	.reg .pred 	%p<158>;
	.reg .b32 	%r<503>;
	.reg .b32 	%f<571>;
	.reg .b64 	%rd<55>;
	// demoted variable
	.shared .align 16 .b8 _ZZN3cub18CUB_300001_SM_10006detail4scan16DeviceScanKernelINS2_10policy_hubIfffmN4cuda3std3__44plusIvEEE10Policy1000EN6thrust24THRUST_300001_SM_1000_NS6detail15normal_iteratorINSD_10device_ptrIfEEEESI_NS0_13ScanTileStateIfLb1EEES9_NS0_8NullTypeEmfLb0ESL_EEvT0_T1_T2_iT3_T4_T5_E12temp_storage[31632];
	ld.param.u64 	%rd1, [_ZN3cub18CUB_300001_SM_10006detail4scan16DeviceScanKernelINS2_10policy_hubIfffmN4cuda3std3__44plusIvEEE10Policy1000EN6thrust24THRUST_300001_SM_1000_NS6detail15normal_iteratorINSD_10device_ptrIfEEEESI_NS0_13ScanTileStateIfLb1EEES9_NS0_8NullTypeEmfLb0ESL_EEvT0_T1_T2_iT3_T4_T5__param_2];
	ld.param.u64 	%rd16, [_ZN3cub18CUB_300001_SM_10006detail4scan16DeviceScanKernelINS2_10policy_hubIfffmN4cuda3std3__44plusIvEEE10Policy1000EN6thrust24THRUST_300001_SM_1000_NS6detail15normal_iteratorINSD_10device_ptrIfEEEESI_NS0_13ScanTileStateIfLb1EEES9_NS0_8NullTypeEmfLb0ESL_EEvT0_T1_T2_iT3_T4_T5__param_1];
	ld.param.u64 	%rd17, [_ZN3cub18CUB_300001_SM_10006detail4scan16DeviceScanKernelINS2_10policy_hubIfffmN4cuda3std3__44plusIvEEE10Policy1000EN6thrust24THRUST_300001_SM_1000_NS6detail15normal_iteratorINSD_10device_ptrIfEEEESI_NS0_13ScanTileStateIfLb1EEES9_NS0_8NullTypeEmfLb0ESL_EEvT0_T1_T2_iT3_T4_T5__param_0];
	ld.param.u32 	%r79, [_ZN3cub18CUB_300001_SM_10006detail4scan16DeviceScanKernelINS2_10policy_hubIfffmN4cuda3std3__44plusIvEEE10Policy1000EN6thrust24THRUST_300001_SM_1000_NS6detail15normal_iteratorINSD_10device_ptrIfEEEESI_NS0_13ScanTileStateIfLb1EEES9_NS0_8NullTypeEmfLb0ESL_EEvT0_T1_T2_iT3_T4_T5__param_3];
	ld.param.u64 	%rd18, [_ZN3cub18CUB_300001_SM_10006detail4scan16DeviceScanKernelINS2_10policy_hubIfffmN4cuda3std3__44plusIvEEE10Policy1000EN6thrust24THRUST_300001_SM_1000_NS6detail15normal_iteratorINSD_10device_ptrIfEEEESI_NS0_13ScanTileStateIfLb1EEES9_NS0_8NullTypeEmfLb0ESL_EEvT0_T1_T2_iT3_T4_T5__param_6];
	cvta.to.global.u64 	%rd2, %rd17;
	cvta.to.global.u64 	%rd3, %rd16;
	mov.u32 	%r80, %ctaid.x;
	add.s32 	%r1, %r79, %r80;
	mul.wide.s32 	%rd4, %r1, 7904;
	sub.s64 	%rd5, %rd18, %rd4;
	setp.lt.u64 	%p1, %rd5, 7905;
	@%p1 bra 	$L__BB25_26;
	mov.u32 	%r2, %tid.x;
	and.b32  	%r343, %r2, 31;
	and.b32  	%r344, %r2, 992;
	mul.lo.s32 	%r345, %r344, 19;
	or.b32  	%r346, %r345, %r343;
	cvt.u64.u32 	%rd38, %r346;
	add.s64 	%rd6, %rd4, %rd38;
	shl.b64 	%rd39, %rd6, 2;
	add.s64 	%rd40, %rd2, %rd39;
	ld.global.f32 	%f315, [%rd40];
	ld.global.f32 	%f316, [%rd40+128];
	ld.global.f32 	%f317, [%rd40+256];
	ld.global.f32 	%f318, [%rd40+384];
	ld.global.f32 	%f319, [%rd40+512];
	ld.global.f32 	%f320, [%rd40+640];
	ld.global.f32 	%f321, [%rd40+768];
	ld.global.f32 	%f322, [%rd40+896];
	ld.global.f32 	%f323, [%rd40+1024];
	ld.global.f32 	%f324, [%rd40+1152];
	ld.global.f32 	%f325, [%rd40+1280];
	ld.global.f32 	%f326, [%rd40+1408];
	ld.global.f32 	%f327, [%rd40+1536];
	ld.global.f32 	%f328, [%rd40+1664];
	ld.global.f32 	%f329, [%rd40+1792];
	ld.global.f32 	%f330, [%rd40+1920];
	ld.global.f32 	%f331, [%rd40+2048];
	ld.global.f32 	%f332, [%rd40+2176];
	ld.global.f32 	%f333, [%rd40+2304];
	// begin inline asm
	mov.u32 %r342, %laneid;
	// end inline asm
	shr.u32 	%r4, %r2, 5;
	mad.lo.s32 	%r347, %r4, 608, %r342;
	shl.b32 	%r348, %r347, 2;
	mov.u32 	%r349, _ZZN3cub18CUB_300001_SM_10006detail4scan16DeviceScanKernelINS2_10policy_hubIfffmN4cuda3std3__44plusIvEEE10Policy1000EN6thrust24THRUST_300001_SM_1000_NS6detail15normal_iteratorINSD_10device_ptrIfEEEESI_NS0_13ScanTileStateIfLb1EEES9_NS0_8NullTypeEmfLb0ESL_EEvT0_T1_T2_iT3_T4_T5_E12temp_storage;
	add.s32 	%r5, %r349, %r348;
	st.shared.f32 	[%r5], %f315;
	st.shared.f32 	[%r5+128], %f316;
	st.shared.f32 	[%r5+256], %f317;
	st.shared.f32 	[%r5+384], %f318;
	st.shared.f32 	[%r5+512], %f319;
	st.shared.f32 	[%r5+640], %f320;
	st.shared.f32 	[%r5+768], %f321;
	st.shared.f32 	[%r5+896], %f322;
	st.shared.f32 	[%r5+1024], %f323;
	st.shared.f32 	[%r5+1152], %f324;
	st.shared.f32 	[%r5+1280], %f325;
	st.shared.f32 	[%r5+1408], %f326;
	st.shared.f32 	[%r5+1536], %f327;
	st.shared.f32 	[%r5+1664], %f328;
	st.shared.f32 	[%r5+1792], %f329;
	st.shared.f32 	[%r5+1920], %f330;
	st.shared.f32 	[%r5+2048], %f331;
	st.shared.f32 	[%r5+2176], %f332;
	st.shared.f32 	[%r5+2304], %f333;
	bar.warp.sync 	-1;
	mad.lo.s32 	%r6, %r342, 72, %r5;
	ld.shared.f32 	%f1, [%r6];
	ld.shared.f32 	%f2, [%r6+4];
	ld.shared.f32 	%f3, [%r6+8];
	ld.shared.f32 	%f4, [%r6+12];
	ld.shared.f32 	%f5, [%r6+16];
	ld.shared.f32 	%f6, [%r6+20];
	ld.shared.f32 	%f7, [%r6+24];
	ld.shared.f32 	%f8, [%r6+28];
	ld.shared.f32 	%f9, [%r6+32];
	ld.shared.f32 	%f10, [%r6+36];
	ld.shared.f32 	%f11, [%r6+40];
	ld.shared.f32 	%f12, [%r6+44];
	ld.shared.f32 	%f13, [%r6+48];
	ld.shared.f32 	%f14, [%r6+52];
	ld.shared.f32 	%f15, [%r6+56];
	ld.shared.f32 	%f16, [%r6+60];
	ld.shared.f32 	%f17, [%r6+64];
	ld.shared.f32 	%f18, [%r6+68];
	ld.shared.f32 	%f19, [%r6+72];
	bar.sync 	0;
	setp.ne.s32 	%p100, %r1, 0;
	@%p100 bra 	$L__BB25_6;
	add.f32 	%f453, %f1, %f2;
	add.f32 	%f454, %f3, %f4;
	add.f32 	%f455, %f5, %f6;
	add.f32 	%f456, %f7, %f8;
	add.f32 	%f457, %f9, %f10;
	add.f32 	%f458, %f11, %f12;
	add.f32 	%f459, %f13, %f14;
	add.f32 	%f460, %f15, %f16;
	add.f32 	%f461, %f17, %f18;
	add.f32 	%f462, %f453, %f454;
	add.f32 	%f463, %f455, %f456;
	add.f32 	%f464, %f457, %f458;
	add.f32 	%f465, %f459, %f460;
	add.f32 	%f466, %f461, %f19;
	add.f32 	%f467, %f462, %f463;
	add.f32 	%f468, %f464, %f465;
	add.f32 	%f469, %f467, %f468;
	add.f32 	%f440, %f469, %f466;
	mov.b32 	%r477, 1;
	mov.b32 	%r478, 0;
	mov.b32 	%r479, -1;
	// begin inline asm
	{  .reg .f32 r0;  .reg .pred p;  shfl.sync.up.b32 r0|p, %f440, %r477, %r478, %r479;  @p add.f32 r0, r0, %f440;  mov.f32 %f438, r0;}
	// end inline asm
	mov.b32 	%r463, 2;
	// begin inline asm
	{  .reg .f32 r0;  .reg .pred p;  shfl.sync.up.b32 r0|p, %f438, %r463, %r478, %r479;  @p add.f32 r0, r0, %f438;  mov.f32 %f441, r0;}
	// end inline asm
	mov.b32 	%r466, 4;
	// begin inline asm
	{  .reg .f32 r0;  .reg .pred p;  shfl.sync.up.b32 r0|p, %f441, %r466, %r478, %r479;  @p add.f32 r0, r0, %f441;  mov.f32 %f444, r0;}
	// end inline asm
	mov.b32 	%r469, 8;
	// begin inline asm
	{  .reg .f32 r0;  .reg .pred p;  shfl.sync.up.b32 r0|p, %f444, %r469, %r478, %r479;  @p add.f32 r0, r0, %f444;  mov.f32 %f447, r0;}
	// end inline asm
	mov.b32 	%r472, 16;
	// begin inline asm
	{  .reg .f32 r0;  .reg .pred p;  shfl.sync.up.b32 r0|p, %f447, %r472, %r478, %r479;  @p add.f32 r0, r0, %f447;  mov.f32 %f450, r0;}
	// end inline asm
	mov.b32 	%r476, %f450;
	// begin inline asm
	shfl.sync.up.b32 %r475, %r476, %r477, %r478, %r479;
	// end inline asm
	setp.ne.s32 	%p143, %r342, 31;
	@%p143 bra 	$L__BB25_4;
	shl.b32 	%r480, %r4, 2;
	mov.u32 	%r481, _ZZN3cub18CUB_300001_SM_10006detail4scan16DeviceScanKernelINS2_10policy_hubIfffmN4cuda3std3__44plusIvEEE10Policy1000EN6thrust24THRUST_300001_SM_1000_NS6detail15normal_iteratorINSD_10device_ptrIfEEEESI_NS0_13ScanTileStateIfLb1EEES9_NS0_8NullTypeEmfLb0ESL_EEvT0_T1_T2_iT3_T4_T5_E12temp_storage;
	add.s32 	%r482, %r481, %r480;
	st.shared.f32 	[%r482+16], %f450;
$L__BB25_4:
	mov.b32 	%f470, %r475;
	bar.sync 	0;
	ld.shared.v4.f32 	{%f471, %f472, %f473, %f474}, [_ZZN3cub18CUB_300001_SM_10006detail4scan16DeviceScanKernelINS2_10policy_hubIfffmN4cuda3std3__44plusIvEEE10Policy1000EN6thrust24THRUST_300001_SM_1000_NS6detail15normal_iteratorINSD_10device_ptrIfEEEESI_NS0_13ScanTileStateIfLb1EEES9_NS0_8NullTypeEmfLb0ESL_EEvT0_T1_T2_iT3_T4_T5_E12temp_storage+16];
	add.f32 	%f475, %f471, %f472;
	setp.eq.s32 	%p144, %r4, 2;
	selp.f32 	%f476, %f475, %f471, %p144;
	add.f32 	%f477, %f475, %f473;
	setp.eq.s32 	%p145, %r4, 3;
	selp.f32 	%f478, %f477, %f476, %p145;
	add.f32 	%f479, %f477, %f474;
	setp.eq.s32 	%p146, %r4, 4;
	selp.f32 	%f480, %f479, %f478, %p146;
	ld.shared.v4.f32 	{%f481, %f482, %f483, %f484}, [_ZZN3cub18CUB_300001_SM_10006detail4scan16DeviceScanKernelINS2_10policy_hubIfffmN4cuda3std3__44plusIvEEE10Policy1000EN6thrust24THRUST_300001_SM_1000_NS6detail15normal_iteratorINSD_10device_ptrIfEEEESI_NS0_13ScanTileStateIfLb1EEES9_NS0_8NullTypeEmfLb0ESL_EEvT0_T1_T2_iT3_T4_T5_E12temp_storage+32];
	add.f32 	%f485, %f479, %f481;
	setp.eq.s32 	%p147, %r4, 5;
	selp.f32 	%f486, %f485, %f480, %p147;
	add.f32 	%f487, %f485, %f482;
	setp.eq.s32 	%p148, %r4, 6;
	selp.f32 	%f488, %f487, %f486, %p148;
	add.f32 	%f489, %f487, %f483;
	setp.eq.s32 	%p149, %r4, 7;
	selp.f32 	%f490, %f489, %f488, %p149;
	add.f32 	%f491, %f489, %f484;
	setp.eq.s32 	%p150, %r4, 8;
	selp.f32 	%f492, %f491, %f490, %p150;
	ld.shared.v4.f32 	{%f493, %f494, %f495, %f496}, [_ZZN3cub18CUB_300001_SM_10006detail4scan16DeviceScanKernelINS2_10policy_hubIfffmN4cuda3std3__44plusIvEEE10Policy1000EN6thrust24THRUST_300001_SM_1000_NS6detail15normal_iteratorINSD_10device_ptrIfEEEESI_NS0_13ScanTileStateIfLb1EEES9_NS0_8NullTypeEmfLb0ESL_EEvT0_T1_T2_iT3_T4_T5_E12temp_storage+48];
	add.f32 	%f497, %f491, %f493;
	setp.eq.s32 	%p151, %r4, 9;
	selp.f32 	%f498, %f497, %f492, %p151;
	add.f32 	%f499, %f497, %f494;
	setp.eq.s32 	%p152, %r4, 10;
	selp.f32 	%f500, %f499, %f498, %p152;
	add.f32 	%f501, %f499, %f495;
	setp.eq.s32 	%p153, %r4, 11;
	selp.f32 	%f502, %f501, %f500, %p153;
	add.f32 	%f21, %f501, %f496;
	setp.eq.s32 	%p154, %r4, 12;
	selp.f32 	%f503, %f21, %f502, %p154;
	setp.lt.u32 	%p155, %r2, 32;
	add.f32 	%f504, %f503, %f470;
	setp.eq.s32 	%p156, %r342, 0;
	selp.f32 	%f505, %f503, %f504, %p156;
	selp.f32 	%f506, %f470, %f505, %p155;
	setp.ne.s32 	%p157, %r2, 0;
	add.f32 	%f548, %f1, %f506;
	@%p157 bra 	$L__BB25_25;
	ld.shared.f32 	%f507, [_ZZN3cub18CUB_300001_SM_10006detail4scan16DeviceScanKernelINS2_10policy_hubIfffmN4cuda3std3__44plusIvEEE10Policy1000EN6thrust24THRUST_300001_SM_1000_NS6detail15normal_iteratorINSD_10device_ptrIfEEEESI_NS0_13ScanTileStateIfLb1EEES9_NS0_8NullTypeEmfLb0ESL_EEvT0_T1_T2_iT3_T4_T5_E12temp_storage+64];
	add.f32 	%f508, %f21, %f507;
	mov.b32 	%r484, %f508;
	add.s64 	%rd52, %rd1, 256;
	mov.b32 	%r483, 101;
	// begin inline asm
	st.relaxed.gpu.v2.u32 [%rd52], {%r483, %r484};
	// end inline asm
	mov.f32 	%f548, %f1;
	bra.uni 	$L__BB25_25;
$L__BB25_6:
	add.f32 	%f349, %f1, %f2;
	add.f32 	%f350, %f3, %f4;
	add.f32 	%f351, %f5, %f6;
	add.f32 	%f352, %f7, %f8;
	add.f32 	%f353, %f9, %f10;
	add.f32 	%f354, %f11, %f12;
	add.f32 	%f355, %f13, %f14;
	add.f32 	%f356, %f15, %f16;
	add.f32 	%f357, %f17, %f18;
	add.f32 	%f358, %f349, %f350;
	add.f32 	%f359, %f351, %f352;
	add.f32 	%f360, %f353, %f354;
	add.f32 	%f361, %f355, %f356;
	add.f32 	%f362, %f357, %f19;
	add.f32 	%f363, %f358, %f359;
	add.f32 	%f364, %f360, %f361;
	add.f32 	%f365, %f363, %f364;
	add.f32 	%f336, %f365, %f362;
	mov.b32 	%r367, 1;
	mov.b32 	%r368, 0;
	mov.b32 	%r369, -1;
	// begin inline asm
	{  .reg .f32 r0;  .reg .pred p;  shfl.sync.up.b32 r0|p, %f336, %r367, %r368, %r369;  @p add.f32 r0, r0, %f336;  mov.f32 %f334, r0;}
	// end inline asm
	mov.b32 	%r353, 2;
	// begin inline asm
	{  .reg .f32 r0;  .reg .pred p;  shfl.sync.up.b32 r0|p, %f334, %r353, %r368, %r369;  @p add.f32 r0, r0, %f334;  mov.f32 %f337, r0;}
	// end inline asm
	mov.b32 	%r356, 4;
	// begin inline asm
	{  .reg .f32 r0;  .reg .pred p;  shfl.sync.up.b32 r0|p, %f337, %r356, %r368, %r369;  @p add.f32 r0, r0, %f337;  mov.f32 %f340, r0;}
	// end inline asm
	mov.b32 	%r359, 8;
	// begin inline asm
	{  .reg .f32 r0;  .reg .pred p;  shfl.sync.up.b32 r0|p, %f340, %r359, %r368, %r369;  @p add.f32 r0, r0, %f340;  mov.f32 %f343, r0;}
	// end inline asm
	mov.b32 	%r362, 16;
	// begin inline asm
	{  .reg .f32 r0;  .reg .pred p;  shfl.sync.up.b32 r0|p, %f343, %r362, %r368, %r369;  @p add.f32 r0, r0, %f343;  mov.f32 %f346, r0;}
	// end inline asm
	mov.b32 	%r366, %f346;
	// begin inline asm
	shfl.sync.up.b32 %r365, %r366, %r367, %r368, %r369;
	// end inline asm
	setp.ne.s32 	%p101, %r342, 31;
	@%p101 bra 	$L__BB25_8;
	shl.b32 	%r370, %r4, 2;
	mov.u32 	%r371, _ZZN3cub18CUB_300001_SM_10006detail4scan16DeviceScanKernelINS2_10policy_hubIfffmN4cuda3std3__44plusIvEEE10Policy1000EN6thrust24THRUST_300001_SM_1000_NS6detail15normal_iteratorINSD_10device_ptrIfEEEESI_NS0_13ScanTileStateIfLb1EEES9_NS0_8NullTypeEmfLb0ESL_EEvT0_T1_T2_iT3_T4_T5_E12temp_storage;
	add.s32 	%r372, %r371, %r370;
	st.shared.f32 	[%r372+16], %f346;
$L__BB25_8:
	mov.b32 	%f366, %r365;
	bar.sync 	0;
	ld.shared.v4.f32 	{%f367, %f368, %f369, %f370}, [_ZZN3cub18CUB_300001_SM_10006detail4scan16DeviceScanKernelINS2_10policy_hubIfffmN4cuda3std3__44plusIvEEE10Policy1000EN6thrust24THRUST_300001_SM_1000_NS6detail15normal_iteratorINSD_10device_ptrIfEEEESI_NS0_13ScanTileStateIfLb1EEES9_NS0_8NullTypeEmfLb0ESL_EEvT0_T1_T2_iT3_T4_T5_E12temp_storage+16];
	add.f32 	%f371, %f367, %f368;
	setp.eq.s32 	%p102, %r4, 2;
	selp.f32 	%f372, %f371, %f367, %p102;
	add.f32 	%f373, %f371, %f369;
	setp.eq.s32 	%p103, %r4, 3;
	selp.f32 	%f374, %f373, %f372, %p103;
	add.f32 	%f375, %f373, %f370;
	setp.eq.s32 	%p104, %r4, 4;
	selp.f32 	%f376, %f375, %f374, %p104;
	ld.shared.v4.f32 	{%f377, %f378, %f379, %f380}, [_ZZN3cub18CUB_300001_SM_10006detail4scan16DeviceScanKernelINS2_10policy_hubIfffmN4cuda3std3__44plusIvEEE10Policy1000EN6thrust24THRUST_300001_SM_1000_NS6detail15normal_iteratorINSD_10device_ptrIfEEEESI_NS0_13ScanTileStateIfLb1EEES9_NS0_8NullTypeEmfLb0ESL_EEvT0_T1_T2_iT3_T4_T5_E12temp_storage+32];
	add.f32 	%f381, %f375, %f377;
	setp.eq.s32 	%p105, %r4, 5;
	selp.f32 	%f382, %f381, %f376, %p105;
	add.f32 	%f383, %f381, %f378;
	setp.eq.s32 	%p106, %r4, 6;
	selp.f32 	%f384, %f383, %f382, %p106;
	add.f32 	%f385, %f383, %f379;
	setp.eq.s32 	%p107, %r4, 7;
	selp.f32 	%f386, %f385, %f384, %p107;
	add.f32 	%f387, %f385, %f380;
	setp.eq.s32 	%p108, %r4, 8;
	selp.f32 	%f388, %f387, %f386, %p108;
	ld.shared.v4.f32 	{%f389, %f390, %f391, %f392}, [_ZZN3cub18CUB_300001_SM_10006detail4scan16DeviceScanKernelINS2_10policy_hubIfffmN4cuda3std3__44plusIvEEE10Policy1000EN6thrust24THRUST_300001_SM_1000_NS6detail15normal_iteratorINSD_10device_ptrIfEEEESI_NS0_13ScanTileStateIfLb1EEES9_NS0_8NullTypeEmfLb0ESL_EEvT0_T1_T2_iT3_T4_T5_E12temp_storage+48];
	add.f32 	%f393, %f387, %f389;
	setp.eq.s32 	%p109, %r4, 9;
	selp.f32 	%f394, %f393, %f388, %p109;
	add.f32 	%f395, %f393, %f390;
	setp.eq.s32 	%p110, %r4, 10;
	selp.f32 	%f396, %f395, %f394, %p110;
	add.f32 	%f397, %f395, %f391;
	setp.eq.s32 	%p111, %r4, 11;
	selp.f32 	%f398, %f397, %f396, %p111;
	add.f32 	%f399, %f397, %f392;
	setp.eq.s32 	%p112, %r4, 12;
	selp.f32 	%f400, %f399, %f398, %p112;
	ld.shared.f32 	%f401, [_ZZN3cub18CUB_300001_SM_10006detail4scan16DeviceScanKernelINS2_10policy_hubIfffmN4cuda3std3__44plusIvEEE10Policy1000EN6thrust24THRUST_300001_SM_1000_NS6detail15normal_iteratorINSD_10device_ptrIfEEEESI_NS0_13ScanTileStateIfLb1EEES9_NS0_8NullTypeEmfLb0ESL_EEvT0_T1_T2_iT3_T4_T5_E12temp_storage+64];
	add.f32 	%f24, %f399, %f401;
	setp.gt.u32 	%p113, %r2, 31;
	setp.lt.u32 	%p114, %r2, 32;
	add.f32 	%f402, %f400, %f366;
	setp.eq.s32 	%p115, %r342, 0;
	selp.f32 	%f547, %f400, %f402, %p115;
	selp.f32 	%f26, %f366, %f547, %p114;
	@%p113 bra 	$L__BB25_24;
	setp.ne.s32 	%p116, %r2, 0;
	mul.wide.s32 	%rd41, %r1, 8;
	add.s64 	%rd7, %rd1, %rd41;
	@%p116 bra 	$L__BB25_11;
	st.shared.f32 	[_ZZN3cub18CUB_300001_SM_10006detail4scan16DeviceScanKernelINS2_10policy_hubIfffmN4cuda3std3__44plusIvEEE10Policy1000EN6thrust24THRUST_300001_SM_1000_NS6detail15normal_iteratorINSD_10device_ptrIfEEEESI_NS0_13ScanTileStateIfLb1EEES9_NS0_8NullTypeEmfLb0ESL_EEvT0_T1_T2_iT3_T4_T5_E12temp_storage+12], %f24;
	mov.b32 	%r374, %f24;
	add.s64 	%rd42, %rd7, 256;
	mov.b32 	%r373, 100;
	// begin inline asm
	st.relaxed.gpu.v2.u32 [%rd42], {%r373, %r374};
	// end inline asm
$L__BB25_11:
	not.b32 	%r379, %r2;
	add.s32 	%r490, %r1, %r379;
	mov.b32 	%r375, 550;
	// begin inline asm
	nanosleep.u32 %r375;
	// end inline asm
	mul.wide.s32 	%rd44, %r490, 8;
	add.s64 	%rd45, %rd1, %rd44;
	add.s64 	%rd43, %rd45, 256;
	// begin inline asm
	ld.relaxed.gpu.v2.u32 {%r491, %r486}, [%rd43];
	// end inline asm
	mov.b32 	%r487, 478;
$L__BB25_12:
	setp.eq.s32 	%p117, %r491, 99;
	mov.b32 	%r380, -1;
	vote.sync.any.pred 	%p118, %p117, %r380;
	not.pred 	%p119, %p118;
	@%p119 bra 	$L__BB25_14;
	// begin inline asm
	nanosleep.u32 %r487;
	// end inline asm
	shr.u32 	%r487, %r487, 1;
	// begin inline asm
	ld.relaxed.gpu.v2.u32 {%r491, %r486}, [%rd43];
	// end inline asm
	bra.uni 	$L__BB25_12;
$L__BB25_14:
	mov.b32 	%f403, %r486;
	setp.eq.s32 	%p120, %r491, 101;
	mov.b32 	%r407, -1;
	vote.sync.ballot.b32 	%r409, %p120, %r407;
	// begin inline asm
	mov.u32 %r382, %lanemask_ge;
	// end inline asm
	and.b32  	%r410, %r409, %r382;
	or.b32  	%r411, %r410, -2147483648;
	add.s32 	%r412, %r411, -1;
	not.b32 	%r413, %r411;
	and.b32  	%r414, %r413, %r412;
	popc.b32 	%r386, %r414;
	mov.b32 	%r385, 1;
	// begin inline asm
	shfl.sync.down.b32 %r383, %r486, %r385, %r386, %r407;
	// end inline asm
	setp.lt.s32 	%p122, %r342, %r386;
	mov.b32 	%f404, %r383;
	add.f32 	%f405, %f403, %f404;
	selp.f32 	%f406, %f405, %f403, %p122;
	mov.b32 	%r389, %f406;
	mov.b32 	%r390, 2;
	// begin inline asm
	shfl.sync.down.b32 %r388, %r389, %r390, %r386, %r407;
	// end inline asm
	add.s32 	%r21, %r342, 2;
	setp.gt.s32 	%p123, %r21, %r386;
	mov.b32 	%f407, %r388;
	add.f32 	%f408, %f406, %f407;
	selp.f32 	%f409, %f406, %f408, %p123;
	mov.b32 	%r394, %f409;
	mov.b32 	%r395, 4;
	// begin inline asm
	shfl.sync.down.b32 %r393, %r394, %r395, %r386, %r407;
	// end inline asm
	add.s32 	%r22, %r342, 4;
	setp.gt.s32 	%p124, %r22, %r386;
	mov.b32 	%f410, %r393;
	add.f32 	%f411, %f409, %f410;
	selp.f32 	%f412, %f409, %f411, %p124;
	mov.b32 	%r399, %f412;
	mov.b32 	%r400, 8;
	// begin inline asm
	shfl.sync.down.b32 %r398, %r399, %r400, %r386, %r407;
	// end inline asm
	add.s32 	%r23, %r342, 8;
	setp.gt.s32 	%p125, %r23, %r386;
	mov.b32 	%f413, %r398;
	add.f32 	%f414, %f412, %f413;
	selp.f32 	%f415, %f412, %f414, %p125;
	mov.b32 	%r404, %f415;
	mov.b32 	%r405, 16;
	// begin inline asm
	shfl.sync.down.b32 %r403, %r404, %r405, %r386, %r407;
	// end inline asm
	add.s32 	%r24, %r342, 16;
	setp.gt.s32 	%p126, %r24, %r386;
	mov.b32 	%f416, %r403;
	add.f32 	%f417, %f415, %f416;
	selp.f32 	%f546, %f415, %f417, %p126;
	add.s64 	%rd9, %rd1, 256;
	mov.b32 	%r488, 478;
$L__BB25_15:
	setp.ne.s32 	%p127, %r491, 101;
	mov.b32 	%r415, -1;
	vote.sync.all.pred 	%p128, %p127, %r415;
	not.pred 	%p129, %p128;
	@%p129 bra 	$L__BB25_20;
	shr.u32 	%r488, %r488, 1;
	mul.wide.s32 	%rd48, %r490, 8;
	add.s64 	%rd49, %rd9, %rd48;
	add.s64 	%rd47, %rd49, -256;
	// begin inline asm
	ld.relaxed.gpu.v2.u32 {%r491, %r492}, [%rd47];
	// end inline asm
	mov.u32 	%r493, %r488;
$L__BB25_17:
	setp.eq.s32 	%p133, %r491, 99;
	mov.b32 	%r421, -1;
	vote.sync.any.pred 	%p134, %p133, %r421;
	not.pred 	%p135, %p134;
	@%p135 bra 	$L__BB25_19;
	// begin inline asm
	nanosleep.u32 %r493;
	// end inline asm
	shr.u32 	%r493, %r493, 1;
	// begin inline asm
	ld.relaxed.gpu.v2.u32 {%r491, %r492}, [%rd47];
	// end inline asm
	bra.uni 	$L__BB25_17;
$L__BB25_19:
	mov.b32 	%f422, %r492;
	setp.eq.s32 	%p136, %r491, 101;
	mov.b32 	%r447, -1;
	vote.sync.ballot.b32 	%r448, %p136, %r447;
	and.b32  	%r449, %r448, %r382;
	or.b32  	%r450, %r449, -2147483648;
	add.s32 	%r451, %r450, -1;
	not.b32 	%r452, %r450;
	and.b32  	%r453, %r452, %r451;
	popc.b32 	%r426, %r453;
	mov.b32 	%r425, 1;
	// begin inline asm
	shfl.sync.down.b32 %r423, %r492, %r425, %r426, %r447;
	// end inline asm
	setp.lt.s32 	%p138, %r342, %r426;
	mov.b32 	%f423, %r423;
	add.f32 	%f424, %f422, %f423;
	selp.f32 	%f425, %f424, %f422, %p138;
	mov.b32 	%r429, %f425;
	mov.b32 	%r430, 2;
	// begin inline asm
	shfl.sync.down.b32 %r428, %r429, %r430, %r426, %r447;
	// end inline asm
	setp.gt.s32 	%p139, %r21, %r426;
	mov.b32 	%f426, %r428;
	add.f32 	%f427, %f425, %f426;
	selp.f32 	%f428, %f425, %f427, %p139;
	mov.b32 	%r434, %f428;
	mov.b32 	%r435, 4;
	// begin inline asm
	shfl.sync.down.b32 %r433, %r434, %r435, %r426, %r447;
	// end inline asm
	setp.gt.s32 	%p140, %r22, %r426;
	mov.b32 	%f429, %r433;
	add.f32 	%f430, %f428, %f429;
	selp.f32 	%f431, %f428, %f430, %p140;
	mov.b32 	%r439, %f431;
	mov.b32 	%r440, 8;
	// begin inline asm
	shfl.sync.down.b32 %r438, %r439, %r440, %r426, %r447;
	// end inline asm
	setp.gt.s32 	%p141, %r23, %r426;
	mov.b32 	%f432, %r438;
	add.f32 	%f433, %f431, %f432;
	selp.f32 	%f434, %f431, %f433, %p141;
	mov.b32 	%r444, %f434;
	mov.b32 	%r445, 16;
	// begin inline asm
	shfl.sync.down.b32 %r443, %r444, %r445, %r426, %r447;
	// end inline asm
	setp.gt.s32 	%p142, %r24, %r426;
	mov.b32 	%f435, %r443;
	add.f32 	%f436, %f434, %f435;
	selp.f32 	%f437, %f434, %f436, %p142;
	add.f32 	%f546, %f546, %f437;
	add.s32 	%r490, %r490, -32;
	bra.uni 	$L__BB25_15;
$L__BB25_20:
	@%p116 bra 	$L__BB25_22;
	add.f32 	%f418, %f24, %f546;
	mov.b32 	%r418, %f418;
	add.s64 	%rd46, %rd7, 256;
	mov.b32 	%r417, 101;
	// begin inline asm
	st.relaxed.gpu.v2.u32 [%rd46], {%r417, %r418};
	// end inline asm
	st.shared.f32 	[_ZZN3cub18CUB_300001_SM_10006detail4scan16DeviceScanKernelINS2_10policy_hubIfffmN4cuda3std3__44plusIvEEE10Policy1000EN6thrust24THRUST_300001_SM_1000_NS6detail15normal_iteratorINSD_10device_ptrIfEEEESI_NS0_13ScanTileStateIfLb1EEES9_NS0_8NullTypeEmfLb0ESL_EEvT0_T1_T2_iT3_T4_T5_E12temp_storage+4], %f546;
	st.shared.f32 	[_ZZN3cub18CUB_300001_SM_10006detail4scan16DeviceScanKernelINS2_10policy_hubIfffmN4cuda3std3__44plusIvEEE10Policy1000EN6thrust24THRUST_300001_SM_1000_NS6detail15normal_iteratorINSD_10device_ptrIfEEEESI_NS0_13ScanTileStateIfLb1EEES9_NS0_8NullTypeEmfLb0ESL_EEvT0_T1_T2_iT3_T4_T5_E12temp_storage+8], %f418;
$L__BB25_22:
	setp.ne.s32 	%p131, %r342, 0;
	mov.f32 	%f547, %f26;
	@%p131 bra 	$L__BB25_24;
	st.shared.f32 	[_ZZN3cub18CUB_300001_SM_10006detail4scan16DeviceScanKernelINS2_10policy_hubIfffmN4cuda3std3__44plusIvEEE10Policy1000EN6thrust24THRUST_300001_SM_1000_NS6detail15normal_iteratorINSD_10device_ptrIfEEEESI_NS0_13ScanTileStateIfLb1EEES9_NS0_8NullTypeEmfLb0ESL_EEvT0_T1_T2_iT3_T4_T5_E12temp_storage+84], %f546;
	mov.f32 	%f547, %f546;
$L__BB25_24:
	bar.sync 	0;
	setp.eq.s32 	%p132, %r2, 0;
	ld.shared.f32 	%f419, [_ZZN3cub18CUB_300001_SM_10006detail4scan16DeviceScanKernelINS2_10policy_hubIfffmN4cuda3std3__44plusIvEEE10Policy1000EN6thrust24THRUST_300001_SM_1000_NS6detail15normal_iteratorINSD_10device_ptrIfEEEESI_NS0_13ScanTileStateIfLb1EEES9_NS0_8NullTypeEmfLb0ESL_EEvT0_T1_T2_iT3_T4_T5_E12temp_storage+84];
	add.f32 	%f420, %f547, %f419;
	selp.f32 	%f421, %f547, %f420, %p132;
	add.f32 	%f548, %f1, %f421;
$L__BB25_25:
	add.f32 	%f509, %f548, %f2;
	add.f32 	%f510, %f509, %f3;
	add.f32 	%f511, %f510, %f4;
	add.f32 	%f512, %f511, %f5;
	add.f32 	%f513, %f512, %f6;
	add.f32 	%f514, %f513, %f7;
	add.f32 	%f515, %f514, %f8;
	add.f32 	%f516, %f515, %f9;
	add.f32 	%f517, %f516, %f10;
	add.f32 	%f518, %f517, %f11;
	add.f32 	%f519, %f518, %f12;
	add.f32 	%f520, %f519, %f13;
	add.f32 	%f521, %f520, %f14;
	add.f32 	%f522, %f521, %f15;
	add.f32 	%f523, %f522, %f16;
	add.f32 	%f524, %f523, %f17;
	add.f32 	%f525, %f524, %f18;
	add.f32 	%f526, %f525, %f19;
	bar.sync 	0;
	st.shared.f32 	[%r6], %f548;
	st.shared.f32 	[%r6+4], %f509;
	st.shared.f32 	[%r6+8], %f510;
	st.shared.f32 	[%r6+12], %f511;
	st.shared.f32 	[%r6+16], %f512;
	st.shared.f32 	[%r6+20], %f513;
	st.shared.f32 	[%r6+24], %f514;
	st.shared.f32 	[%r6+28], %f515;
	st.shared.f32 	[%r6+32], %f516;
	st.shared.f32 	[%r6+36], %f517;
	st.shared.f32 	[%r6+40], %f518;
	st.shared.f32 	[%r6+44], %f519;
	st.shared.f32 	[%r6+48], %f520;
	st.shared.f32 	[%r6+52], %f521;
	st.shared.f32 	[%r6+56], %f522;
	st.shared.f32 	[%r6+60], %f523;
	st.shared.f32 	[%r6+64], %f524;
	st.shared.f32 	[%r6+68], %f525;
	st.shared.f32 	[%r6+72], %f526;
	bar.warp.sync 	-1;
	ld.shared.f32 	%f527, [%r5];
	ld.shared.f32 	%f528, [%r5+128];
	ld.shared.f32 	%f529, [%r5+256];
	ld.shared.f32 	%f530, [%r5+384];
	ld.shared.f32 	%f531, [%r5+512];
	ld.shared.f32 	%f532, [%r5+640];
	ld.shared.f32 	%f533, [%r5+768];
	ld.shared.f32 	%f534, [%r5+896];
	ld.shared.f32 	%f535, [%r5+1024];
	ld.shared.f32 	%f536, [%r5+1152];
	ld.shared.f32 	%f537, [%r5+1280];
	ld.shared.f32 	%f538, [%r5+1408];
	ld.shared.f32 	%f539, [%r5+1536];
	ld.shared.f32 	%f540, [%r5+1664];
	ld.shared.f32 	%f541, [%r5+1792];
	ld.shared.f32 	%f542, [%r5+1920];
	ld.shared.f32 	%f543, [%r5+2048];
	ld.shared.f32 	%f544, [%r5+2176];
	ld.shared.f32 	%f545, [%r5+2304];
	add.s64 	%rd54, %rd3, %rd39;
	st.global.f32 	[%rd54], %f527;
	st.global.f32 	[%rd54+128], %f528;
	st.global.f32 	[%rd54+256], %f529;
	st.global.f32 	[%rd54+384], %f530;
	st.global.f32 	[%rd54+512], %f531;
	st.global.f32 	[%rd54+640], %f532;
	st.global.f32 	[%rd54+768], %f533;
	st.global.f32 	[%rd54+896], %f534;
	st.global.f32 	[%rd54+1024], %f535;
	st.global.f32 	[%rd54+1152], %f536;
	st.global.f32 	[%rd54+1280], %f537;
	st.global.f32 	[%rd54+1408], %f538;
	st.global.f32 	[%rd54+1536], %f539;
	st.global.f32 	[%rd54+1664], %f540;
	st.global.f32 	[%rd54+1792], %f541;
	st.global.f32 	[%rd54+1920], %f542;
	st.global.f32 	[%rd54+2048], %f543;
	st.global.f32 	[%rd54+2176], %f544;
	st.global.f32 	[%rd54+2304], %f545;
	bra.uni 	$L__BB25_128;
$L__BB25_26:
	setp.eq.s64 	%p2, %rd5, 0;
	@%p2 bra 	$L__BB25_128;
	cvt.u32.u64 	%r40, %rd5;
	shl.b64 	%rd19, %rd4, 2;
	add.s64 	%rd20, %rd2, %rd19;
	mov.u32 	%r41, %tid.x;
	ld.global.f32 	%f567, [%rd20];
	and.b32  	%r81, %r41, 31;
	and.b32  	%r82, %r41, 992;
	mul.lo.s32 	%r83, %r82, 19;
	or.b32  	%r42, %r83, %r81;
	setp.ge.u32 	%p3, %r42, %r40;
	shl.b32 	%r84, %r42, 2;
	cvt.u64.u32 	%rd21, %r84;
	add.s64 	%rd11, %rd20, %rd21;
	mov.f32 	%f549, %f567;
	@%p3 bra 	$L__BB25_29;
	ld.global.f32 	%f549, [%rd11];
$L__BB25_29:
	add.s32 	%r43, %r42, 32;
	setp.ge.u32 	%p4, %r43, %r40;
	mov.f32 	%f550, %f567;
	@%p4 bra 	$L__BB25_31;
	ld.global.f32 	%f550, [%rd11+128];
$L__BB25_31:
	add.s32 	%r85, %r42, 64;
	setp.ge.u32 	%p5, %r85, %r40;
	mov.f32 	%f551, %f567;
	@%p5 bra 	$L__BB25_33;
	ld.global.f32 	%f551, [%rd11+256];
$L__BB25_33:
	add.s32 	%r86, %r42, 96;
	setp.ge.u32 	%p6, %r86, %r40;
	mov.f32 	%f552, %f567;
	@%p6 bra 	$L__BB25_35;
	ld.global.f32 	%f552, [%rd11+384];
$L__BB25_35:
	add.s32 	%r87, %r42, 128;
	setp.ge.u32 	%p7, %r87, %r40;
	mov.f32 	%f553, %f567;
	@%p7 bra 	$L__BB25_37;
	ld.global.f32 	%f553, [%rd11+512];
$L__BB25_37:
	add.s32 	%r88, %r42, 160;
	setp.ge.u32 	%p8, %r88, %r40;
	mov.f32 	%f554, %f567;
	@%p8 bra 	$L__BB25_39;
	ld.global.f32 	%f554, [%rd11+640];
$L__BB25_39:
	add.s32 	%r89, %r42, 192;
	setp.ge.u32 	%p9, %r89, %r40;
	mov.f32 	%f555, %f567;
	@%p9 bra 	$L__BB25_41;
	ld.global.f32 	%f555, [%rd11+768];
$L__BB25_41:
	add.s32 	%r90, %r42, 224;
	setp.ge.u32 	%p10, %r90, %r40;
	mov.f32 	%f556, %f567;
	@%p10 bra 	$L__BB25_43;
	ld.global.f32 	%f556, [%rd11+896];
$L__BB25_43:
	add.s32 	%r91, %r42, 256;
	setp.ge.u32 	%p11, %r91, %r40;
	mov.f32 	%f557, %f567;
	@%p11 bra 	$L__BB25_45;
	ld.global.f32 	%f557, [%rd11+1024];
$L__BB25_45:
	add.s32 	%r92, %r42, 288;
	setp.ge.u32 	%p12, %r92, %r40;
	mov.f32 	%f558, %f567;
	@%p12 bra 	$L__BB25_47;
	ld.global.f32 	%f558, [%rd11+1152];
$L__BB25_47:
	add.s32 	%r93, %r42, 320;
	setp.ge.u32 	%p13, %r93, %r40;
	mov.f32 	%f559, %f567;
	@%p13 bra 	$L__BB25_49;
	ld.global.f32 	%f559, [%rd11+1280];
$L__BB25_49:
	add.s32 	%r94, %r42, 352;
	setp.ge.u32 	%p14, %r94, %r40;
	mov.f32 	%f560, %f567;
	@%p14 bra 	$L__BB25_51;
	ld.global.f32 	%f560, [%rd11+1408];
$L__BB25_51:
	add.s32 	%r95, %r42, 384;
	setp.ge.u32 	%p15, %r95, %r40;
	mov.f32 	%f561, %f567;
	@%p15 bra 	$L__BB25_53;
	ld.global.f32 	%f561, [%rd11+1536];
$L__BB25_53:
	add.s32 	%r96, %r42, 416;
	setp.ge.u32 	%p16, %r96, %r40;
	mov.f32 	%f562, %f567;
	@%p16 bra 	$L__BB25_55;
	ld.global.f32 	%f562, [%rd11+1664];
$L__BB25_55:
	add.s32 	%r97, %r42, 448;
	setp.ge.u32 	%p17, %r97, %r40;
	mov.f32 	%f563, %f567;
	@%p17 bra 	$L__BB25_57;
	ld.global.f32 	%f563, [%rd11+1792];
$L__BB25_57:
	add.s32 	%r98, %r42, 480;
	setp.ge.u32 	%p18, %r98, %r40;
	mov.f32 	%f564, %f567;
	@%p18 bra 	$L__BB25_59;
	ld.global.f32 	%f564, [%rd11+1920];
$L__BB25_59:
	add.s32 	%r99, %r42, 512;
	setp.ge.u32 	%p19, %r99, %r40;
	mov.f32 	%f565, %f567;
	@%p19 bra 	$L__BB25_61;
	ld.global.f32 	%f565, [%rd11+2048];
$L__BB25_61:
	add.s32 	%r100, %r42, 544;
	setp.ge.u32 	%p20, %r100, %r40;
	mov.f32 	%f566, %f567;
	@%p20 bra 	$L__BB25_63;
	ld.global.f32 	%f566, [%rd11+2176];
$L__BB25_63:
	add.s32 	%r44, %r42, 576;
	setp.ge.u32 	%p21, %r44, %r40;
	@%p21 bra 	$L__BB25_65;
	ld.global.f32 	%f567, [%rd11+2304];
$L__BB25_65:
	// begin inline asm
	mov.u32 %r101, %laneid;
	// end inline asm
	shr.u32 	%r46, %r41, 5;
	mad.lo.s32 	%r102, %r46, 608, %r101;
	shl.b32 	%r103, %r102, 2;
	mov.u32 	%r104, _ZZN3cub18CUB_300001_SM_10006detail4scan16DeviceScanKernelINS2_10policy_hubIfffmN4cuda3std3__44plusIvEEE10Policy1000EN6thrust24THRUST_300001_SM_1000_NS6detail15normal_iteratorINSD_10device_ptrIfEEEESI_NS0_13ScanTileStateIfLb1EEES9_NS0_8NullTypeEmfLb0ESL_EEvT0_T1_T2_iT3_T4_T5_E12temp_storage;
	add.s32 	%r47, %r104, %r103;
	st.shared.f32 	[%r47], %f549;
	st.shared.f32 	[%r47+128], %f550;
	st.shared.f32 	[%r47+256], %f551;
	st.shared.f32 	[%r47+384], %f552;
	st.shared.f32 	[%r47+512], %f553;
	st.shared.f32 	[%r47+640], %f554;
	st.shared.f32 	[%r47+768], %f555;
	st.shared.f32 	[%r47+896], %f556;
	st.shared.f32 	[%r47+1024], %f557;
	st.shared.f32 	[%r47+1152], %f558;
	st.shared.f32 	[%r47+1280], %f559;
	st.shared.f32 	[%r47+1408], %f560;
	st.shared.f32 	[%r47+1536], %f561;
	st.shared.f32 	[%r47+1664], %f562;
	st.shared.f32 	[%r47+1792], %f563;
	st.shared.f32 	[%r47+1920], %f564;
	st.shared.f32 	[%r47+2048], %f565;
	st.shared.f32 	[%r47+2176], %f566;
	st.shared.f32 	[%r47+2304], %f567;
	bar.warp.sync 	-1;
	mad.lo.s32 	%r48, %r101, 72, %r47;
	ld.shared.f32 	%f72, [%r48];
	ld.shared.f32 	%f73, [%r48+4];
	ld.shared.f32 	%f74, [%r48+8];
	ld.shared.f32 	%f75, [%r48+12];
	ld.shared.f32 	%f76, [%r48+16];
	ld.shared.f32 	%f77, [%r48+20];
	ld.shared.f32 	%f78, [%r48+24];
	ld.shared.f32 	%f79, [%r48+28];
	ld.shared.f32 	%f80, [%r48+32];
	ld.shared.f32 	%f81, [%r48+36];
	ld.shared.f32 	%f82, [%r48+40];
	ld.shared.f32 	%f83, [%r48+44];
	ld.shared.f32 	%f84, [%r48+48];
	ld.shared.f32 	%f85, [%r48+52];
	ld.shared.f32 	%f86, [%r48+56];
	ld.shared.f32 	%f87, [%r48+60];
	ld.shared.f32 	%f88, [%r48+64];
	ld.shared.f32 	%f89, [%r48+68];
	ld.shared.f32 	%f90, [%r48+72];
	bar.sync 	0;
	setp.ne.s32 	%p22, %r1, 0;
	@%p22 bra 	$L__BB25_69;
	add.f32 	%f241, %f72, %f73;
	add.f32 	%f242, %f74, %f75;
	add.f32 	%f243, %f76, %f77;
	add.f32 	%f244, %f78, %f79;
	add.f32 	%f245, %f80, %f81;
	add.f32 	%f246, %f82, %f83;
	add.f32 	%f247, %f84, %f85;
	add.f32 	%f248, %f86, %f87;
	add.f32 	%f249, %f88, %f89;
	add.f32 	%f250, %f241, %f242;
	add.f32 	%f251, %f243, %f244;
	add.f32 	%f252, %f245, %f246;
	add.f32 	%f253, %f247, %f248;
	add.f32 	%f254, %f249, %f90;
	add.f32 	%f255, %f250, %f251;
	add.f32 	%f256, %f252, %f253;
	add.f32 	%f257, %f255, %f256;
	add.f32 	%f228, %f257, %f254;
	mov.b32 	%r240, 1;
	mov.b32 	%r241, 0;
	mov.b32 	%r242, -1;
	// begin inline asm
	{  .reg .f32 r0;  .reg .pred p;  shfl.sync.up.b32 r0|p, %f228, %r240, %r241, %r242;  @p add.f32 r0, r0, %f228;  mov.f32 %f226, r0;}
	// end inline asm
	mov.b32 	%r226, 2;
	// begin inline asm
	{  .reg .f32 r0;  .reg .pred p;  shfl.sync.up.b32 r0|p, %f226, %r226, %r241, %r242;  @p add.f32 r0, r0, %f226;  mov.f32 %f229, r0;}
	// end inline asm
	mov.b32 	%r229, 4;
	// begin inline asm
	{  .reg .f32 r0;  .reg .pred p;  shfl.sync.up.b32 r0|p, %f229, %r229, %r241, %r242;  @p add.f32 r0, r0, %f229;  mov.f32 %f232, r0;}
	// end inline asm
	mov.b32 	%r232, 8;
	// begin inline asm
	{  .reg .f32 r0;  .reg .pred p;  shfl.sync.up.b32 r0|p, %f232, %r232, %r241, %r242;  @p add.f32 r0, r0, %f232;  mov.f32 %f235, r0;}
	// end inline asm
	mov.b32 	%r235, 16;
	// begin inline asm
	{  .reg .f32 r0;  .reg .pred p;  shfl.sync.up.b32 r0|p, %f235, %r235, %r241, %r242;  @p add.f32 r0, r0, %f235;  mov.f32 %f238, r0;}
	// end inline asm
	mov.b32 	%r239, %f238;
	// begin inline asm
	shfl.sync.up.b32 %r238, %r239, %r240, %r241, %r242;
	// end inline asm
	setp.ne.s32 	%p65, %r101, 31;
	@%p65 bra 	$L__BB25_68;
	shl.b32 	%r243, %r46, 2;
	mov.u32 	%r244, _ZZN3cub18CUB_300001_SM_10006detail4scan16DeviceScanKernelINS2_10policy_hubIfffmN4cuda3std3__44plusIvEEE10Policy1000EN6thrust24THRUST_300001_SM_1000_NS6detail15normal_iteratorINSD_10device_ptrIfEEEESI_NS0_13ScanTileStateIfLb1EEES9_NS0_8NullTypeEmfLb0ESL_EEvT0_T1_T2_iT3_T4_T5_E12temp_storage;
	add.s32 	%r245, %r244, %r243;
	st.shared.f32 	[%r245+16], %f238;
$L__BB25_68:
	mov.b32 	%f258, %r238;
	bar.sync 	0;
	ld.shared.v4.f32 	{%f259, %f260, %f261, %f262}, [_ZZN3cub18CUB_300001_SM_10006detail4scan16DeviceScanKernelINS2_10policy_hubIfffmN4cuda3std3__44plusIvEEE10Policy1000EN6thrust24THRUST_300001_SM_1000_NS6detail15normal_iteratorINSD_10device_ptrIfEEEESI_NS0_13ScanTileStateIfLb1EEES9_NS0_8NullTypeEmfLb0ESL_EEvT0_T1_T2_iT3_T4_T5_E12temp_storage+16];
	add.f32 	%f263, %f259, %f260;
	setp.eq.s32 	%p66, %r46, 2;
	selp.f32 	%f264, %f263, %f259, %p66;
	add.f32 	%f265, %f263, %f261;
	setp.eq.s32 	%p67, %r46, 3;
	selp.f32 	%f266, %f265, %f264, %p67;
	add.f32 	%f267, %f265, %f262;
	setp.eq.s32 	%p68, %r46, 4;
	selp.f32 	%f268, %f267, %f266, %p68;
	ld.shared.v4.f32 	{%f269, %f270, %f271, %f272}, [_ZZN3cub18CUB_300001_SM_10006detail4scan16DeviceScanKernelINS2_10policy_hubIfffmN4cuda3std3__44plusIvEEE10Policy1000EN6thrust24THRUST_300001_SM_1000_NS6detail15normal_iteratorINSD_10device_ptrIfEEEESI_NS0_13ScanTileStateIfLb1EEES9_NS0_8NullTypeEmfLb0ESL_EEvT0_T1_T2_iT3_T4_T5_E12temp_storage+32];
	add.f32 	%f273, %f267, %f269;
	setp.eq.s32 	%p69, %r46, 5;
	selp.f32 	%f274, %f273, %f268, %p69;
	add.f32 	%f275, %f273, %f270;
	setp.eq.s32 	%p70, %r46, 6;
	selp.f32 	%f276, %f275, %f274, %p70;
	add.f32 	%f277, %f275, %f271;
	setp.eq.s32 	%p71, %r46, 7;
	selp.f32 	%f278, %f277, %f276, %p71;
	add.f32 	%f279, %f277, %f272;
	setp.eq.s32 	%p72, %r46, 8;
	selp.f32 	%f280, %f279, %f278, %p72;
	ld.shared.v4.f32 	{%f281, %f282, %f283, %f284}, [_ZZN3cub18CUB_300001_SM_10006detail4scan16DeviceScanKernelINS2_10policy_hubIfffmN4cuda3std3__44plusIvEEE10Policy1000EN6thrust24THRUST_300001_SM_1000_NS6detail15normal_iteratorINSD_10device_ptrIfEEEESI_NS0_13ScanTileStateIfLb1EEES9_NS0_8NullTypeEmfLb0ESL_EEvT0_T1_T2_iT3_T4_T5_E12temp_storage+48];
	add.f32 	%f285, %f279, %f281;
	setp.eq.s32 	%p73, %r46, 9;
	selp.f32 	%f286, %f285, %f280, %p73;
	add.f32 	%f287, %f285, %f282;
	setp.eq.s32 	%p74, %r46, 10;
	selp.f32 	%f288, %f287, %f286, %p74;
	add.f32 	%f289, %f287, %f283;
	setp.eq.s32 	%p75, %r46, 11;
	selp.f32 	%f290, %f289, %f288, %p75;
	add.f32 	%f291, %f289, %f284;
	setp.eq.s32 	%p76, %r46, 12;
	selp.f32 	%f292, %f291, %f290, %p76;
	setp.lt.u32 	%p77, %r41, 32;
	add.f32 	%f293, %f292, %f258;
	setp.eq.s32 	%p78, %r101, 0;
	selp.f32 	%f294, %f292, %f293, %p78;
	selp.f32 	%f295, %f258, %f294, %p77;
	setp.eq.s32 	%p79, %r41, 0;
	add.f32 	%f296, %f72, %f295;
	selp.f32 	%f570, %f72, %f296, %p79;
	bra.uni 	$L__BB25_88;
$L__BB25_69:
	add.f32 	%f137, %f72, %f73;
	add.f32 	%f138, %f74, %f75;
	add.f32 	%f139, %f76, %f77;
	add.f32 	%f140, %f78, %f79;
	add.f32 	%f141, %f80, %f81;
	add.f32 	%f142, %f82, %f83;
	add.f32 	%f143, %f84, %f85;
	add.f32 	%f144, %f86, %f87;
	add.f32 	%f145, %f88, %f89;
	add.f32 	%f146, %f137, %f138;
	add.f32 	%f147, %f139, %f140;
	add.f32 	%f148, %f141, %f142;
	add.f32 	%f149, %f143, %f144;
	add.f32 	%f150, %f145, %f90;
	add.f32 	%f151, %f146, %f147;
	add.f32 	%f152, %f148, %f149;
	add.f32 	%f153, %f151, %f152;
	add.f32 	%f124, %f153, %f150;
	mov.b32 	%r122, 1;
	mov.b32 	%r123, 0;
	mov.b32 	%r124, -1;
	// begin inline asm
	{  .reg .f32 r0;  .reg .pred p;  shfl.sync.up.b32 r0|p, %f124, %r122, %r123, %r124;  @p add.f32 r0, r0, %f124;  mov.f32 %f122, r0;}
	// end inline asm
	mov.b32 	%r108, 2;
	// begin inline asm
	{  .reg .f32 r0;  .reg .pred p;  shfl.sync.up.b32 r0|p, %f122, %r108, %r123, %r124;  @p add.f32 r0, r0, %f122;  mov.f32 %f125, r0;}
	// end inline asm
	mov.b32 	%r111, 4;
	// begin inline asm
	{  .reg .f32 r0;  .reg .pred p;  shfl.sync.up.b32 r0|p, %f125, %r111, %r123, %r124;  @p add.f32 r0, r0, %f125;  mov.f32 %f128, r0;}
	// end inline asm
	mov.b32 	%r114, 8;
	// begin inline asm
	{  .reg .f32 r0;  .reg .pred p;  shfl.sync.up.b32 r0|p, %f128, %r114, %r123, %r124;  @p add.f32 r0, r0, %f128;  mov.f32 %f131, r0;}
	// end inline asm
	mov.b32 	%r117, 16;
	// begin inline asm
	{  .reg .f32 r0;  .reg .pred p;  shfl.sync.up.b32 r0|p, %f131, %r117, %r123, %r124;  @p add.f32 r0, r0, %f131;  mov.f32 %f134, r0;}
	// end inline asm
	mov.b32 	%r121, %f134;
	// begin inline asm
	shfl.sync.up.b32 %r120, %r121, %r122, %r123, %r124;
	// end inline asm
	setp.ne.s32 	%p23, %r101, 31;
	@%p23 bra 	$L__BB25_71;
	shl.b32 	%r125, %r46, 2;
	mov.u32 	%r126, _ZZN3cub18CUB_300001_SM_10006detail4scan16DeviceScanKernelINS2_10policy_hubIfffmN4cuda3std3__44plusIvEEE10Policy1000EN6thrust24THRUST_300001_SM_1000_NS6detail15normal_iteratorINSD_10device_ptrIfEEEESI_NS0_13ScanTileStateIfLb1EEES9_NS0_8NullTypeEmfLb0ESL_EEvT0_T1_T2_iT3_T4_T5_E12temp_storage;
	add.s32 	%r127, %r126, %r125;
	st.shared.f32 	[%r127+16], %f134;
$L__BB25_71:
	mov.b32 	%f154, %r120;
	bar.sync 	0;
	ld.shared.v4.f32 	{%f155, %f156, %f157, %f158}, [_ZZN3cub18CUB_300001_SM_10006detail4scan16DeviceScanKernelINS2_10policy_hubIfffmN4cuda3std3__44plusIvEEE10Policy1000EN6thrust24THRUST_300001_SM_1000_NS6detail15normal_iteratorINSD_10device_ptrIfEEEESI_NS0_13ScanTileStateIfLb1EEES9_NS0_8NullTypeEmfLb0ESL_EEvT0_T1_T2_iT3_T4_T5_E12temp_storage+16];
	add.f32 	%f159, %f155, %f156;
	setp.eq.s32 	%p24, %r46, 2;
	selp.f32 	%f160, %f159, %f155, %p24;
	add.f32 	%f161, %f159, %f157;
	setp.eq.s32 	%p25, %r46, 3;
	selp.f32 	%f162, %f161, %f160, %p25;
	add.f32 	%f163, %f161, %f158;
	setp.eq.s32 	%p26, %r46, 4;
	selp.f32 	%f164, %f163, %f162, %p26;
	ld.shared.v4.f32 	{%f165, %f166, %f167, %f168}, [_ZZN3cub18CUB_300001_SM_10006detail4scan16DeviceScanKernelINS2_10policy_hubIfffmN4cuda3std3__44plusIvEEE10Policy1000EN6thrust24THRUST_300001_SM_1000_NS6detail15normal_iteratorINSD_10device_ptrIfEEEESI_NS0_13ScanTileStateIfLb1EEES9_NS0_8NullTypeEmfLb0ESL_EEvT0_T1_T2_iT3_T4_T5_E12temp_storage+32];
	add.f32 	%f169, %f163, %f165;
	setp.eq.s32 	%p27, %r46, 5;
	selp.f32 	%f170, %f169, %f164, %p27;
	add.f32 	%f171, %f169, %f166;
	setp.eq.s32 	%p28, %r46, 6;
	selp.f32 	%f172, %f171, %f170, %p28;
	add.f32 	%f173, %f171, %f167;
	setp.eq.s32 	%p29, %r46, 7;
	selp.f32 	%f174, %f173, %f172, %p29;
	add.f32 	%f175, %f173, %f168;
	setp.eq.s32 	%p30, %r46, 8;
	selp.f32 	%f176, %f175, %f174, %p30;
	ld.shared.v4.f32 	{%f177, %f178, %f179, %f180}, [_ZZN3cub18CUB_300001_SM_10006detail4scan16DeviceScanKernelINS2_10policy_hubIfffmN4cuda3std3__44plusIvEEE10Policy1000EN6thrust24THRUST_300001_SM_1000_NS6detail15normal_iteratorINSD_10device_ptrIfEEEESI_NS0_13ScanTileStateIfLb1EEES9_NS0_8NullTypeEmfLb0ESL_EEvT0_T1_T2_iT3_T4_T5_E12temp_storage+48];
	add.f32 	%f181, %f175, %f177;
	setp.eq.s32 	%p31, %r46, 9;
	selp.f32 	%f182, %f181, %f176, %p31;
	add.f32 	%f183, %f181, %f178;
	setp.eq.s32 	%p32, %r46, 10;
	selp.f32 	%f184, %f183, %f182, %p32;
	add.f32 	%f185, %f183, %f179;
	setp.eq.s32 	%p33, %r46, 11;
	selp.f32 	%f186, %f185, %f184, %p33;
	add.f32 	%f187, %f185, %f180;
	setp.eq.s32 	%p34, %r46, 12;
	selp.f32 	%f188, %f187, %f186, %p34;
	ld.shared.f32 	%f189, [_ZZN3cub18CUB_300001_SM_10006detail4scan16DeviceScanKernelINS2_10policy_hubIfffmN4cuda3std3__44plusIvEEE10Policy1000EN6thrust24THRUST_300001_SM_1000_NS6detail15normal_iteratorINSD_10device_ptrIfEEEESI_NS0_13ScanTileStateIfLb1EEES9_NS0_8NullTypeEmfLb0ESL_EEvT0_T1_T2_iT3_T4_T5_E12temp_storage+64];
	add.f32 	%f94, %f187, %f189;
	setp.gt.u32 	%p35, %r41, 31;
	setp.lt.u32 	%p36, %r41, 32;
	add.f32 	%f190, %f188, %f154;
	setp.eq.s32 	%p37, %r101, 0;
	selp.f32 	%f569, %f188, %f190, %p37;
	selp.f32 	%f96, %f154, %f569, %p36;
	@%p35 bra 	$L__BB25_87;
	setp.ne.s32 	%p38, %r41, 0;
	mul.wide.s32 	%rd22, %r1, 8;
	add.s64 	%rd12, %rd1, %rd22;
	@%p38 bra 	$L__BB25_74;
	st.shared.f32 	[_ZZN3cub18CUB_300001_SM_10006detail4scan16DeviceScanKernelINS2_10policy_hubIfffmN4cuda3std3__44plusIvEEE10Policy1000EN6thrust24THRUST_300001_SM_1000_NS6detail15normal_iteratorINSD_10device_ptrIfEEEESI_NS0_13ScanTileStateIfLb1EEES9_NS0_8NullTypeEmfLb0ESL_EEvT0_T1_T2_iT3_T4_T5_E12temp_storage+12], %f94;
	mov.b32 	%r129, %f94;
	add.s64 	%rd23, %rd12, 256;
	mov.b32 	%r128, 100;
	// begin inline asm
	st.relaxed.gpu.v2.u32 [%rd23], {%r128, %r129};
	// end inline asm
$L__BB25_74:
	not.b32 	%r134, %r41;
	add.s32 	%r499, %r1, %r134;
	mov.b32 	%r130, 550;
	// begin inline asm
	nanosleep.u32 %r130;
	// end inline asm
	mul.wide.s32 	%rd25, %r499, 8;
	add.s64 	%rd26, %rd1, %rd25;
	add.s64 	%rd24, %rd26, 256;
	// begin inline asm
	ld.relaxed.gpu.v2.u32 {%r500, %r495}, [%rd24];
	// end inline asm
	mov.b32 	%r496, 478;
$L__BB25_75:
	setp.eq.s32 	%p39, %r500, 99;
	mov.b32 	%r135, -1;
	vote.sync.any.pred 	%p40, %p39, %r135;
	not.pred 	%p41, %p40;
	@%p41 bra 	$L__BB25_77;
	// begin inline asm
	nanosleep.u32 %r496;
	// end inline asm
	shr.u32 	%r496, %r496, 1;
	// begin inline asm
	ld.relaxed.gpu.v2.u32 {%r500, %r495}, [%rd24];
	// end inline asm
	bra.uni 	$L__BB25_75;
$L__BB25_77:
	mov.b32 	%f191, %r495;
	setp.eq.s32 	%p42, %r500, 101;
	mov.b32 	%r162, -1;
	vote.sync.ballot.b32 	%r164, %p42, %r162;
	// begin inline asm
	mov.u32 %r137, %lanemask_ge;
	// end inline asm
	and.b32  	%r165, %r164, %r137;
	or.b32  	%r166, %r165, -2147483648;
	add.s32 	%r167, %r166, -1;
	not.b32 	%r168, %r166;
	and.b32  	%r169, %r168, %r167;
	popc.b32 	%r141, %r169;
	mov.b32 	%r140, 1;
	// begin inline asm
	shfl.sync.down.b32 %r138, %r495, %r140, %r141, %r162;
	// end inline asm
	setp.lt.s32 	%p44, %r101, %r141;
	mov.b32 	%f192, %r138;
	add.f32 	%f193, %f191, %f192;
	selp.f32 	%f194, %f193, %f191, %p44;
	mov.b32 	%r144, %f194;
	mov.b32 	%r145, 2;
	// begin inline asm
	shfl.sync.down.b32 %r143, %r144, %r145, %r141, %r162;
	// end inline asm
	add.s32 	%r170, %r101, 2;
	setp.gt.s32 	%p45, %r170, %r141;
	mov.b32 	%f195, %r143;
	add.f32 	%f196, %f194, %f195;
	selp.f32 	%f197, %f194, %f196, %p45;
	mov.b32 	%r149, %f197;
	mov.b32 	%r150, 4;
	// begin inline asm
	shfl.sync.down.b32 %r148, %r149, %r150, %r141, %r162;
	// end inline asm
	add.s32 	%r171, %r101, 4;
	setp.gt.s32 	%p46, %r171, %r141;
	mov.b32 	%f198, %r148;
	add.f32 	%f199, %f197, %f198;
	selp.f32 	%f200, %f197, %f199, %p46;
	mov.b32 	%r154, %f200;
	mov.b32 	%r155, 8;
	// begin inline asm
	shfl.sync.down.b32 %r153, %r154, %r155, %r141, %r162;
	// end inline asm
	add.s32 	%r172, %r101, 8;
	setp.gt.s32 	%p47, %r172, %r141;
	mov.b32 	%f201, %r153;
	add.f32 	%f202, %f200, %f201;
	selp.f32 	%f203, %f200, %f202, %p47;
	mov.b32 	%r159, %f203;
	mov.b32 	%r160, 16;
	// begin inline asm
	shfl.sync.down.b32 %r158, %r159, %r160, %r141, %r162;
	// end inline asm
	add.s32 	%r173, %r101, 16;
	setp.gt.s32 	%p48, %r173, %r141;
	mov.b32 	%f204, %r158;
	add.f32 	%f205, %f203, %f204;
	selp.f32 	%f568, %f203, %f205, %p48;
	add.s64 	%rd13, %rd1, 256;
	mov.b32 	%r497, 478;
$L__BB25_78:
	setp.ne.s32 	%p49, %r500, 101;
	mov.b32 	%r174, -1;
	vote.sync.all.pred 	%p50, %p49, %r174;
	not.pred 	%p51, %p50;
	@%p51 bra 	$L__BB25_83;
	shr.u32 	%r497, %r497, 1;
	mul.wide.s32 	%rd29, %r499, 8;
	add.s64 	%rd30, %rd13, %rd29;
	add.s64 	%rd28, %rd30, -256;
	// begin inline asm
	ld.relaxed.gpu.v2.u32 {%r500, %r501}, [%rd28];
	// end inline asm
	mov.u32 	%r502, %r497;
$L__BB25_80:
	setp.eq.s32 	%p55, %r500, 99;
	mov.b32 	%r180, -1;
	vote.sync.any.pred 	%p56, %p55, %r180;
	not.pred 	%p57, %p56;
	@%p57 bra 	$L__BB25_82;
	// begin inline asm
	nanosleep.u32 %r502;
	// end inline asm
	shr.u32 	%r502, %r502, 1;
	// begin inline asm
	ld.relaxed.gpu.v2.u32 {%r500, %r501}, [%rd28];
	// end inline asm
	bra.uni 	$L__BB25_80;
$L__BB25_82:
	mov.b32 	%f210, %r501;
	setp.eq.s32 	%p58, %r500, 101;
	mov.b32 	%r206, -1;
	vote.sync.ballot.b32 	%r207, %p58, %r206;
	and.b32  	%r208, %r207, %r137;
	or.b32  	%r209, %r208, -2147483648;
	add.s32 	%r210, %r209, -1;
	not.b32 	%r211, %r209;
	and.b32  	%r212, %r211, %r210;
	popc.b32 	%r185, %r212;
	mov.b32 	%r184, 1;
	// begin inline asm
	shfl.sync.down.b32 %r182, %r501, %r184, %r185, %r206;
	// end inline asm
	setp.lt.s32 	%p60, %r101, %r185;
	mov.b32 	%f211, %r182;
	add.f32 	%f212, %f210, %f211;
	selp.f32 	%f213, %f212, %f210, %p60;
	mov.b32 	%r188, %f213;
	mov.b32 	%r189, 2;
	// begin inline asm
	shfl.sync.down.b32 %r187, %r188, %r189, %r185, %r206;
	// end inline asm
	add.s32 	%r213, %r101, 2;
	setp.gt.s32 	%p61, %r213, %r185;
	mov.b32 	%f214, %r187;
	add.f32 	%f215, %f213, %f214;
	selp.f32 	%f216, %f213, %f215, %p61;
	mov.b32 	%r193, %f216;
	mov.b32 	%r194, 4;
	// begin inline asm
	shfl.sync.down.b32 %r192, %r193, %r194, %r185, %r206;
	// end inline asm
	add.s32 	%r214, %r101, 4;
	setp.gt.s32 	%p62, %r214, %r185;
	mov.b32 	%f217, %r192;
	add.f32 	%f218, %f216, %f217;
	selp.f32 	%f219, %f216, %f218, %p62;
	mov.b32 	%r198, %f219;
	mov.b32 	%r199, 8;
	// begin inline asm
	shfl.sync.down.b32 %r197, %r198, %r199, %r185, %r206;
	// end inline asm
	add.s32 	%r215, %r101, 8;
	setp.gt.s32 	%p63, %r215, %r185;
	mov.b32 	%f220, %r197;
	add.f32 	%f221, %f219, %f220;
	selp.f32 	%f222, %f219, %f221, %p63;
	mov.b32 	%r203, %f222;
	mov.b32 	%r204, 16;
	// begin inline asm
	shfl.sync.down.b32 %r202, %r203, %r204, %r185, %r206;
	// end inline asm
	add.s32 	%r216, %r101, 16;
	setp.gt.s32 	%p64, %r216, %r185;
	mov.b32 	%f223, %r202;
	add.f32 	%f224, %f222, %f223;
	selp.f32 	%f225, %f222, %f224, %p64;
	add.f32 	%f568, %f568, %f225;
	add.s32 	%r499, %r499, -32;
	bra.uni 	$L__BB25_78;
$L__BB25_83:
	@%p38 bra 	$L__BB25_85;
	add.f32 	%f206, %f94, %f568;
	mov.b32 	%r177, %f206;
	add.s64 	%rd27, %rd12, 256;
	mov.b32 	%r176, 101;
	// begin inline asm
	st.relaxed.gpu.v2.u32 [%rd27], {%r176, %r177};
	// end inline asm
	st.shared.f32 	[_ZZN3cub18CUB_300001_SM_10006detail4scan16DeviceScanKernelINS2_10policy_hubIfffmN4cuda3std3__44plusIvEEE10Policy1000EN6thrust24THRUST_300001_SM_1000_NS6detail15normal_iteratorINSD_10device_ptrIfEEEESI_NS0_13ScanTileStateIfLb1EEES9_NS0_8NullTypeEmfLb0ESL_EEvT0_T1_T2_iT3_T4_T5_E12temp_storage+4], %f568;
	st.shared.f32 	[_ZZN3cub18CUB_300001_SM_10006detail4scan16DeviceScanKernelINS2_10policy_hubIfffmN4cuda3std3__44plusIvEEE10Policy1000EN6thrust24THRUST_300001_SM_1000_NS6detail15normal_iteratorINSD_10device_ptrIfEEEESI_NS0_13ScanTileStateIfLb1EEES9_NS0_8NullTypeEmfLb0ESL_EEvT0_T1_T2_iT3_T4_T5_E12temp_storage+8], %f206;
$L__BB25_85:
	setp.ne.s32 	%p53, %r101, 0;
	mov.f32 	%f569, %f96;
	@%p53 bra 	$L__BB25_87;
	st.shared.f32 	[_ZZN3cub18CUB_300001_SM_10006detail4scan16DeviceScanKernelINS2_10policy_hubIfffmN4cuda3std3__44plusIvEEE10Policy1000EN6thrust24THRUST_300001_SM_1000_NS6detail15normal_iteratorINSD_10device_ptrIfEEEESI_NS0_13ScanTileStateIfLb1EEES9_NS0_8NullTypeEmfLb0ESL_EEvT0_T1_T2_iT3_T4_T5_E12temp_storage+84], %f568;
	mov.f32 	%f569, %f568;
$L__BB25_87:
	bar.sync 	0;
	setp.eq.s32 	%p54, %r41, 0;
	ld.shared.f32 	%f207, [_ZZN3cub18CUB_300001_SM_10006detail4scan16DeviceScanKernelINS2_10policy_hubIfffmN4cuda3std3__44plusIvEEE10Policy1000EN6thrust24THRUST_300001_SM_1000_NS6detail15normal_iteratorINSD_10device_ptrIfEEEESI_NS0_13ScanTileStateIfLb1EEES9_NS0_8NullTypeEmfLb0ESL_EEvT0_T1_T2_iT3_T4_T5_E12temp_storage+84];
	add.f32 	%f208, %f569, %f207;
	selp.f32 	%f209, %f569, %f208, %p54;
	add.f32 	%f570, %f72, %f209;
$L__BB25_88:
	add.f32 	%f297, %f570, %f73;
	add.f32 	%f298, %f297, %f74;
	add.f32 	%f299, %f298, %f75;
	add.f32 	%f300, %f299, %f76;
	add.f32 	%f301, %f300, %f77;
	add.f32 	%f302, %f301, %f78;
	add.f32 	%f303, %f302, %f79;
	add.f32 	%f304, %f303, %f80;
	add.f32 	%f305, %f304, %f81;
	add.f32 	%f306, %f305, %f82;
	add.f32 	%f307, %f306, %f83;
	add.f32 	%f308, %f307, %f84;
	add.f32 	%f309, %f308, %f85;
	add.f32 	%f310, %f309, %f86;
	add.f32 	%f311, %f310, %f87;
	add.f32 	%f312, %f311, %f88;
	add.f32 	%f313, %f312, %f89;
	add.f32 	%f314, %f313, %f90;
	bar.sync 	0;
	st.shared.f32 	[%r48], %f570;
	st.shared.f32 	[%r48+4], %f297;
	st.shared.f32 	[%r48+8], %f298;
	st.shared.f32 	[%r48+12], %f299;
	st.shared.f32 	[%r48+16], %f300;
	st.shared.f32 	[%r48+20], %f301;
	st.shared.f32 	[%r48+24], %f302;
	st.shared.f32 	[%r48+28], %f303;
	st.shared.f32 	[%r48+32], %f304;
	st.shared.f32 	[%r48+36], %f305;
	st.shared.f32 	[%r48+40], %f306;
	st.shared.f32 	[%r48+44], %f307;
	st.shared.f32 	[%r48+48], %f308;
	st.shared.f32 	[%r48+52], %f309;
	st.shared.f32 	[%r48+56], %f310;
	st.shared.f32 	[%r48+60], %f311;
	st.shared.f32 	[%r48+64], %f312;
	st.shared.f32 	[%r48+68], %f313;
	st.shared.f32 	[%r48+72], %f314;
	bar.warp.sync 	-1;
	ld.shared.f32 	%f103, [%r47];
	ld.shared.f32 	%f104, [%r47+128];
	ld.shared.f32 	%f105, [%r47+256];
	ld.shared.f32 	%f106, [%r47+384];
	ld.shared.f32 	%f107, [%r47+512];
	ld.shared.f32 	%f108, [%r47+640];
	ld.shared.f32 	%f109, [%r47+768];
	ld.shared.f32 	%f110, [%r47+896];
	ld.shared.f32 	%f111, [%r47+1024];
	ld.shared.f32 	%f112, [%r47+1152];
	ld.shared.f32 	%f113, [%r47+1280];
	ld.shared.f32 	%f114, [%r47+1408];
	ld.shared.f32 	%f115, [%r47+1536];
	ld.shared.f32 	%f116, [%r47+1664];
	ld.shared.f32 	%f117, [%r47+1792];
	ld.shared.f32 	%f118, [%r47+1920];
	ld.shared.f32 	%f119, [%r47+2048];
	ld.shared.f32 	%f120, [%r47+2176];
	ld.shared.f32 	%f121, [%r47+2304];
	setp.ne.s32 	%p80, %r41, 0;
	@%p80 bra 	$L__BB25_90;
	st.volatile.shared.u32 	[_ZZN3cub18CUB_300001_SM_10006detail4scan16DeviceScanKernelINS2_10policy_hubIfffmN4cuda3std3__44plusIvEEE10Policy1000EN6thrust24THRUST_300001_SM_1000_NS6detail15normal_iteratorINSD_10device_ptrIfEEEESI_NS0_13ScanTileStateIfLb1EEES9_NS0_8NullTypeEmfLb0ESL_EEvT0_T1_T2_iT3_T4_T5_E12temp_storage+31616], %r40;
$L__BB25_90:
	bar.sync 	0;
	ld.volatile.shared.u32 	%r78, [_ZZN3cub18CUB_300001_SM_10006detail4scan16DeviceScanKernelINS2_10policy_hubIfffmN4cuda3std3__44plusIvEEE10Policy1000EN6thrust24THRUST_300001_SM_1000_NS6detail15normal_iteratorINSD_10device_ptrIfEEEESI_NS0_13ScanTileStateIfLb1EEES9_NS0_8NullTypeEmfLb0ESL_EEvT0_T1_T2_iT3_T4_T5_E12temp_storage+31616];
	cvt.u64.u32 	%rd35, %r42;
	add.s64 	%rd36, %rd4, %rd35;
	setp.ge.s32 	%p81, %r42, %r78;
	shl.b64 	%rd37, %rd36, 2;
	add.s64 	%rd15, %rd3, %rd37;
	@%p81 bra 	$L__BB25_92;
	st.global.f32 	[%rd15], %f103;
$L__BB25_92:
	setp.ge.s32 	%p82, %r43, %r78;
	@%p82 bra 	$L__BB25_94;
	st.global.f32 	[%rd15+128], %f104;
$L__BB25_94:
	mov.u32 	%r246, %tid.x;
	and.b32  	%r247, %r246, 992;
	mul.lo.s32 	%r248, %r247, 19;
	and.b32  	%r249, %r246, 31;
	or.b32  	%r250, %r248, %r249;
	add.s32 	%r251, %r250, 64;
	setp.ge.s32 	%p83, %r251, %r78;
	@%p83 bra 	$L__BB25_96;
	st.global.f32 	[%rd15+256], %f105;
$L__BB25_96:
	add.s32 	%r257, %r250, 96;
	setp.ge.s32 	%p84, %r257, %r78;
	@%p84 bra 	$L__BB25_98;
	st.global.f32 	[%rd15+384], %f106;
$L__BB25_98:
	add.s32 	%r263, %r250, 128;
	setp.ge.s32 	%p85, %r263, %r78;
	@%p85 bra 	$L__BB25_100;
	st.global.f32 	[%rd15+512], %f107;
$L__BB25_100:
	add.s32 	%r269, %r250, 160;
	setp.ge.s32 	%p86, %r269, %r78;
	@%p86 bra 	$L__BB25_102;
	st.global.f32 	[%rd15+640], %f108;
$L__BB25_102:
	add.s32 	%r275, %r250, 192;
	setp.ge.s32 	%p87, %r275, %r78;
	@%p87 bra 	$L__BB25_104;
	st.global.f32 	[%rd15+768], %f109;
$L__BB25_104:
	add.s32 	%r281, %r250, 224;
	setp.ge.s32 	%p88, %r281, %r78;
	@%p88 bra 	$L__BB25_106;
	st.global.f32 	[%rd15+896], %f110;
$L__BB25_106:
	add.s32 	%r287, %r250, 256;
	setp.ge.s32 	%p89, %r287, %r78;
	@%p89 bra 	$L__BB25_108;
	st.global.f32 	[%rd15+1024], %f111;
$L__BB25_108:
	add.s32 	%r293, %r250, 288;
	setp.ge.s32 	%p90, %r293, %r78;
	@%p90 bra 	$L__BB25_110;
	st.global.f32 	[%rd15+1152], %f112;
$L__BB25_110:
	add.s32 	%r299, %r250, 320;
	setp.ge.s32 	%p91, %r299, %r78;
	@%p91 bra 	$L__BB25_112;
	st.global.f32 	[%rd15+1280], %f113;
$L__BB25_112:
	add.s32 	%r305, %r250, 352;
	setp.ge.s32 	%p92, %r305, %r78;
	@%p92 bra 	$L__BB25_114;
	st.global.f32 	[%rd15+1408], %f114;
$L__BB25_114:
	add.s32 	%r311, %r250, 384;
	setp.ge.s32 	%p93, %r311, %r78;
	@%p93 bra 	$L__BB25_116;
	st.global.f32 	[%rd15+1536], %f115;
$L__BB25_116:
	add.s32 	%r317, %r250, 416;
	setp.ge.s32 	%p94, %r317, %r78;
	@%p94 bra 	$L__BB25_118;
	st.global.f32 	[%rd15+1664], %f116;
$L__BB25_118:
	add.s32 	%r323, %r250, 448;
	setp.ge.s32 	%p95, %r323, %r78;
	@%p95 bra 	$L__BB25_120;
	st.global.f32 	[%rd15+1792], %f117;
$L__BB25_120:
	add.s32 	%r329, %r250, 480;
	setp.ge.s32 	%p96, %r329, %r78;
	@%p96 bra 	$L__BB25_122;
	st.global.f32 	[%rd15+1920], %f118;
$L__BB25_122:
	add.s32 	%r335, %r250, 512;
	setp.ge.s32 	%p97, %r335, %r78;
	@%p97 bra 	$L__BB25_124;
	st.global.f32 	[%rd15+2048], %f119;
$L__BB25_124:
	add.s32 	%r341, %r250, 544;
	setp.ge.s32 	%p98, %r341, %r78;
	@%p98 bra 	$L__BB25_126;
	st.global.f32 	[%rd15+2176], %f120;
$L__BB25_126:
	setp.ge.s32 	%p99, %r44, %r78;
	@%p99 bra 	$L__BB25_128;
	st.global.f32 	[%rd15+2304], %f121;
$L__BB25_128:
	ret;

}


// ===== COMPILED SASS (sm_100) =====

	.target	sm_100

	.elftype	@"ET_EXEC"


//--------------------- .note.nv.tkinfo           --------------------------
	.section	.note.nv.tkinfo,"",@"SHT_NOTE"
	.sectionflags	@"SHF_NOTE_NV_TKINFO"
	.tkinfo
        /*0018*/ 	.word	0x00000002
        /*0030*/ 	.string	""
        /*0030*/ 	.string	"ptxas"
        /*0030*/ 	.string	"Cuda compilation tools, release 13.0, V13.0.88"
        /*0030*/ 	.string	"Build cuda_13.0.r13.0/compiler.36424714_0"
        /*0030*/ 	.string	"-arch sm_100 -m 64 "



//--------------------- .note.nv.cuinfo           --------------------------
	.section	.note.nv.cuinfo,"",@"SHT_NOTE"
	.sectionflags	@"SHF_NOTE_NV_CUINFO"
        /*0018*/ 	.short	0x0002
        /*001a*/ 	.short	0x0064
        /*001c*/ 	.short	0x0082
	.zero		2


//--------------------- .nv.info                  --------------------------
	.section	.nv.info,"",@"SHT_CUDA_INFO"
	.align	4


	//----- nvinfo : EIATTR_REGCOUNT
	.align		4
        /*0000*/ 	.byte	0x04, 0x2f
        /*0002*/ 	.short	(.L_44 - .L_43)
	.align		4
.L_43:
        /*0004*/ 	.word	index@(_Z16add_partial_sumsPfS_i)
        /*0008*/ 	.word	0x0000000c


	//----- nvinfo : EIATTR_FRAME_SIZE
	.align		4
.L_44:
        /*000c*/ 	.byte	0x04, 0x11
        /*000e*/ 	.short	(.L_46 - .L_45)
	.align		4
.L_45:
        /*0010*/ 	.word	index@(_Z16add_partial_sumsPfS_i)
        /*0014*/ 	.word	0x00000000


	//----- nvinfo : EIATTR_REGCOUNT
	.align		4
.L_46:
        /*0018*/ 	.byte	0x04, 0x2f
        /*001a*/ 	.short	(.L_48 - .L_47)
	.align		4
.L_47:
        /*001c*/ 	.word	index@(_Z10scan_naiveILi32EEvPfS0_iS0_)
        /*0020*/ 	.word	0x00000010


	//----- nvinfo : EIATTR_FRAME_SIZE
	.align		4
.L_48:
        /*0024*/ 	.byte	0x04, 0x11
        /*0026*/ 	.short	(.L_50 - .L_49)
	.align		4
.L_49:
        /*0028*/ 	.word	index@(_Z10scan_naiveILi32EEvPfS0_iS0_)
        /*002c*/ 	.word	0x00000000


	//----- nvinfo : EIATTR_REGCOUNT
	.align		4
.L_50:
        /*0030*/ 	.byte	0x04, 0x2f
        /*0032*/ 	.short	(.L_52 - .L_51)
	.align		4
.L_51:
        /*0034*/ 	.word	index@(_Z19scan_more_efficientILi32EEvPfPKfiS0_)
        /*0038*/ 	.word	0x00000010


	//----- nvinfo : EIATTR_FRAME_SIZE
	.align		4
.L_52:
        /*003c*/ 	.byte	0x04, 0x11
        /*003e*/ 	.short	(.L_54 - .L_53)
	.align		4
.L_53:
        /*0040*/ 	.word	index@(_Z19scan_more_efficientILi32EEvPfPKfiS0_)
        /*0044*/ 	.word	0x00000000


	//----- nvinfo : EIATTR_REGCOUNT
	.align		4
.L_54:
        /*0048*/ 	.byte	0x04, 0x2f
        /*004a*/ 	.short	(.L_56 - .L_55)
	.align		4
.L_55:
        /*004c*/ 	.word	index@(_Z19scan_work_efficientILi32EEvPfPKfiS0_)
        /*0050*/ 	.word	0x0000000f


	//----- nvinfo : EIATTR_FRAME_SIZE
	.align		4
.L_56:
        /*0054*/ 	.byte	0x04, 0x11
        /*0056*/ 	.short	(.L_58 - .L_57)
	.align		4
.L_57:
        /*0058*/ 	.word	index@(_Z19scan_work_efficientILi32EEvPfPKfiS0_)
        /*005c*/ 	.word	0x00000000


	//----- nvinfo : EIATTR_REGCOUNT
	.align		4
.L_58:
        /*0060*/ 	.byte	0x04, 0x2f
        /*0062*/ 	.short	(.L_60 - .L_59)
	.align		4
.L_59:
        /*0064*/ 	.word	index@(_Z18scan_conflict_freeILi32EEvPfPKfiS0_)
        /*0068*/ 	.word	0x00000013


	//----- nvinfo : EIATTR_FRAME_SIZE
	.align		4
.L_60:
        /*006c*/ 	.byte	0x04, 0x11
        /*006e*/ 	.short	(.L_62 - .L_61)
	.align		4
.L_61:
        /*0070*/ 	.word	index@(_Z18scan_conflict_freeILi32EEvPfPKfiS0_)
        /*0074*/ 	.word	0x00000000


	//----- nvinfo : EIATTR_REGCOUNT
	.align		4
.L_62:
        /*0078*/ 	.byte	0x04, 0x2f
        /*007a*/ 	.short	(.L_64 - .L_63)
	.align		4
.L_63:
        /*007c*/ 	.word	index@(_Z26scan_conflict_free_swizzleILi32EEvPfPKfiS0_)
        /*0080*/ 	.word	0x00000010


	//----- nvinfo : EIATTR_FRAME_SIZE
	.align		4
.L_64:
        /*0084*/ 	.byte	0x04, 0x11
        /*0086*/ 	.short	(.L_66 - .L_65)
	.align		4
.L_65:
        /*0088*/ 	.word	index@(_Z26scan_conflict_free_swizzleILi32EEvPfPKfiS0_)
        /*008c*/ 	.word	0x00000000


	//----- nvinfo : EIATTR_REGCOUNT
	.align		4
.L_66:
        /*0090*/ 	.byte	0x04, 0x2f
        /*0092*/ 	.short	(.L_68 - .L_67)
	.align		4
.L_67:
        /*0094*/ 	.word	index@(_Z10scan_naiveILi256EEvPfS0_iS0_)
        /*0098*/ 	.word	0x0000000e


	//----- nvinfo : EIATTR_FRAME_SIZE
	.align		4
.L_68:
        /*009c*/ 	.byte	0x04, 0x11
        /*009e*/ 	.short	(.L_70 - .L_69)
	.align		4
.L_69:
        /*00a0*/ 	.word	index@(_Z10scan_naiveILi256EEvPfS0_iS0_)
        /*00a4*/ 	.word	0x00000000


	//----- nvinfo : EIATTR_REGCOUNT
	.align		4
.L_70:
        /*00a8*/ 	.byte	0x04, 0x2f
        /*00aa*/ 	.short	(.L_72 - .L_71)
	.align		4
.L_71:
        /*00ac*/ 	.word	index@(_Z19scan_more_efficientILi256EEvPfPKfiS0_)
        /*00b0*/ 	.word	0x00000014


	//----- nvinfo : EIATTR_FRAME_SIZE
	.align		4
.L_72:
        /*00b4*/ 	.byte	0x04, 0x11
        /*00b6*/ 	.short	(.L_74 - .L_73)
	.align		4
.L_73:
        /*00b8*/ 	.word	index@(_Z19scan_more_efficientILi256EEvPfPKfiS0_)
        /*00bc*/ 	.word	0x00000000


	//----- nvinfo : EIATTR_REGCOUNT
	.align		4
.L_74:
        /*00c0*/ 	.byte	0x04, 0x2f
        /*00c2*/ 	.short	(.L_76 - .L_75)
	.align		4
.L_75:
        /*00c4*/ 	.word	index@(_Z19scan_work_efficientILi256EEvPfPKfiS0_)
        /*00c8*/ 	.word	0x0000000f


	//----- nvinfo : EIATTR_FRAME_SIZE
	.align		4
.L_76:
        /*00cc*/ 	.byte	0x04, 0x11
        /*00ce*/ 	.short	(.L_78 - .L_77)
	.align		4
.L_77:
        /*00d0*/ 	.word	index@(_Z19scan_work_efficientILi256EEvPfPKfiS0_)
        /*00d4*/ 	.word	0x00000000


	//----- nvinfo : EIATTR_REGCOUNT
	.align		4
.L_78:
        /*00d8*/ 	.byte	0x04, 0x2f
        /*00da*/ 	.short	(.L_80 - .L_79)
	.align		4
.L_79:
        /*00dc*/ 	.word	index@(_Z18scan_conflict_freeILi256EEvPfPKfiS0_)
        /*00e0*/ 	.word	0x00000013


	//----- nvinfo : EIATTR_FRAME_SIZE
	.align		4
.L_80:
        /*00e4*/ 	.byte	0x04, 0x11
        /*00e6*/ 	.short	(.L_82 - .L_81)
	.align		4
.L_81:
        /*00e8*/ 	.word	index@(_Z18scan_conflict_freeILi256EEvPfPKfiS0_)
        /*00ec*/ 	.word	0x00000000


	//----- nvinfo : EIATTR_REGCOUNT
	.align		4
.L_82:
        /*00f0*/ 	.byte	0x04, 0x2f
        /*00f2*/ 	.short	(.L_84 - .L_83)
	.align		4
.L_83:
        /*00f4*/ 	.word	index@(_Z26scan_conflict_free_swizzleILi256EEvPfPKfiS0_)
        /*00f8*/ 	.word	0x00000010


	//----- nvinfo : EIATTR_FRAME_SIZE
	.align		4
.L_84:
        /*00fc*/ 	.byte	0x04, 0x11
        /*00fe*/ 	.short	(.L_86 - .L_85)
	.align		4
.L_85:
        /*0100*/ 	.word	index@(_Z26scan_conflict_free_swizzleILi256EEvPfPKfiS0_)
        /*0104*/ 	.word	0x00000000


	//----- nvinfo : EIATTR_REGCOUNT
	.align		4
.L_86:
        /*0108*/ 	.byte	0x04, 0x2f
        /*010a*/ 	.short	(.L_88 - .L_87)
	.align		4
.L_87:
        /*010c*/ 	.word	index@(_ZN3cub18CUB_300001_SM_10006detail11EmptyKernelIvEEvv)
        /*0110*/ 	.word	0x00000004


	//----- nvinfo : EIATTR_FRAME_SIZE
	.align		4
.L_88:
        /*0114*/ 	.byte	0x04, 0x11
        /*0116*/ 	.short	(.L_90 - .L_89)
	.align		4
.L_89:
        /*0118*/ 	.word	index@(_ZN3cub18CUB_300001_SM_10006detail11EmptyKernelIvEEvv)
        /*011c*/ 	.word	0x00000000


	//----- nvinfo : EIATTR_REGCOUNT
	.align		4
.L_90:
        /*0120*/ 	.byte	0x04, 0x2f
        /*0122*/ 	.short	(.L_92 - .L_91)
	.align		4
.L_91:
        /*0124*/ 	.word	index@(_ZN3cub18CUB_300001_SM_10006detail8for_each13static_kernelINS2_12policy_hub_t12policy_500_tEmN6thrust24THRUST_300001_SM_1000_NS8cuda_cub20__uninitialized_fill7functorINS7_10device_ptrIfEEfEEEEvT0_T1_)
        /*0128*/ 	.word	0x00000008


	//----- nvinfo : EIATTR_FRAME_SIZE
	.align		4
.L_92:
        /*012c*/ 	.byte	0x04, 0x11
        /*012e*/ 	.short	(.L_94 - .L_93)
	.align		4
.L_93:
        /*0130*/ 	.word	index@(_ZN3cub18CUB_300001_SM_10006detail8for_each13static_kernelINS2_12policy_hub_t12policy_500_tEmN6thrust24THRUST_300001_SM_1000_NS8cuda_cub20__uninitialized_fill7functorINS7_10device_ptrIfEEfEEEEvT0_T1_)
        /*0134*/ 	.word	0x00000000


	//----- nvinfo : EIATTR_REGCOUNT
	.align		4
.L_94:
        /*0138*/ 	.byte	0x04, 0x2f
        /*013a*/ 	.short	(.L_96 - .L_95)
	.align		4
.L_95:
        /*013c*/ 	.word	index@(_ZN3cub18CUB_300001_SM_10006detail8for_each13static_kernelINS2_12policy_hub_t12policy_500_tElN6thrust24THRUST_300001_SM_1000_NS8cuda_cub10__tabulate7functorINS7_6detail15normal_iteratorINS7_10device_ptrIfEEEENS7_6system6detail7generic6detail22compute_sequence_valueIivEElEEEEvT0_T1_)
        /*0140*/ 	.word	0x0000000c


	//----- nvinfo : EIATTR_FRAME_SIZE
	.align		4
.L_96:
        /*0144*/ 	.byte	0x04, 0x11
        /*0146*/ 	.short	(.L_98 - .L_97)
	.align		4
.L_97:
        /*0148*/ 	.word	index@(_ZN3cub18CUB_300001_SM_10006detail8for_each13static_kernelINS2_12policy_hub_t12policy_500_tElN6thrust24THRUST_300001_SM_1000_NS8cuda_cub10__tabulate7functorINS7_6detail15normal_iteratorINS7_10device_ptrIfEEEENS7_6system6detail7generic6detail22compute_sequence_valueIivEElEEEEvT0_T1_)
        /*014c*/ 	.word	0x00000000


	//----- nvinfo : EIATTR_REGCOUNT
	.align		4
.L_98:
        /*0150*/ 	.byte	0x04, 0x2f
        /*0152*/ 	.short	(.L_100 - .L_99)
	.align		4
.L_99:
        /*0154*/ 	.word	index@(_ZN3cub18CUB_300001_SM_10006detail8for_each13static_kernelINS2_12policy_hub_t12policy_500_tElN6thrust24THRUST_300001_SM_1000_NS8cuda_cub6__fill7functorINS7_6detail15normal_iteratorINS7_10device_ptrIfEEEEiEEEEvT0_T1_)
        /*0158*/ 	.word	0x00000008


	//----- nvinfo : EIATTR_FRAME_SIZE
	.align		4
.L_100:
        /*015c*/ 	.byte	0x04, 0x11
        /*015e*/ 	.short	(.L_102 - .L_101)
	.align		4
.L_101:
        /*0160*/ 	.word	index@(_ZN3cub18CUB_300001_SM_10006detail8for_each13static_kernelINS2_12policy_hub_t12policy_500_tElN6thrust24THRUST_300001_SM_1000_NS8cuda_cub6__fill7functorINS7_6detail15normal_iteratorINS7_10device_ptrIfEEEEiEEEEvT0_T1_)
        /*0164*/ 	.word	0x00000000


	//----- nvinfo : EIATTR_REGCOUNT
	.align		4
.L_102:
        /*0168*/ 	.byte	0x04, 0x2f
        /*016a*/ 	.short	(.L_104 - .L_103)
	.align		4
.L_103:
        /*016c*/ 	.word	index@(_ZN3cub18CUB_300001_SM_10006detail8for_each13static_kernelINS2_12policy_hub_t12policy_500_tElN6thrust24THRUST_300001_SM_1000_NS8cuda_cub10__tabulate7functorINS7_6detail15normal_iteratorINS7_10device_ptrIfEEEENS7_6system6detail7generic6detail22compute_sequence_valueIfvEElEEEEvT0_T1_)
        /*0170*/ 	.word	0x0000000e


	//----- nvinfo : EIATTR_FRAME_SIZE
	.align		4
.L_104:
        /*0174*/ 	.byte	0x04, 0x11
        /*0176*/ 	.short	(.L_106 - .L_105)
	.align		4
.L_105:
        /*0178*/ 	.word	index@(_ZN3cub18CUB_300001_SM_10006detail8for_each13static_kernelINS2_12policy_hub_t12policy_500_tElN6thrust24THRUST_300001_SM_1000_NS8cuda_cub10__tabulate7functorINS7_6detail15normal_iteratorINS7_10device_ptrIfEEEENS7_6system6detail7generic6detail22compute_sequence_valueIfvEElEEEEvT0_T1_)
        /*017c*/ 	.word	0x00000000


	//----- nvinfo : EIATTR_REGCOUNT
	.align		4
.L_106:
        /*0180*/ 	.byte	0x04, 0x2f
        /*0182*/ 	.short	(.L_108 - .L_107)
	.align		4
.L_107:
        /*0184*/ 	.word	index@(_ZN3cub18CUB_300001_SM_10006detail8for_each13static_kernelINS2_12policy_hub_t12policy_500_tElN6thrust24THRUST_300001_SM_1000_NS8cuda_cub6__fill7functorINS7_6detail15normal_iteratorINS7_10device_ptrIfEEEEfEEEEvT0_T1_)
        /*0188*/ 	.word	0x00000008


	//----- nvinfo : EIATTR_FRAME_SIZE
	.align		4
.L_108:
        /*018c*/ 	.byte	0x04, 0x11
        /*018e*/ 	.short	(.L_110 - .L_109)
	.align		4
.L_109:
        /*0190*/ 	.word	index@(_ZN3cub18CUB_300001_SM_10006detail8for_each13static_kernelINS2_12policy_hub_t12policy_500_tElN6thrust24THRUST_300001_SM_1000_NS8cuda_cub6__fill7functorINS7_6detail15normal_iteratorINS7_10device_ptrIfEEEEfEEEEvT0_T1_)
        /*0194*/ 	.word	0x00000000


	//----- nvinfo : EIATTR_REGCOUNT
	.align		4
.L_110:
        /*0198*/ 	.byte	0x04, 0x2f
        /*019a*/ 	.short	(.L_112 - .L_111)
	.align		4
.L_111:
        /*019c*/ 	.word	index@(_ZN3cub18CUB_300001_SM_10006detail6reduce28DeviceReduceSingleTileKernelINS2_10policy_hubIN4cuda3std3__45tupleIJblEEEjN6thrust24THRUST_300001_SM_1000_NS8cuda_cub9__find_if7functorIS9_EEE10Policy1000ENSB_12zip_iteratorINS8_IJNSD_26transform_input_iterator_tIbNSC_6detail35transform_pair_of_input_iterators_tIbNSB_6detail15normal_iteratorINSB_10device_ptrIKfEEEESR_NS7_8equal_toIfEEEENS7_10__not_fn_tINS7_10__identityEEEEENSB_17counting_iteratorIlNSB_11use_defaultES10_S10_EEEEEEEPS9_jSF_S9_S9_SW_EEvT0_T1_T2_T3_T4_T6_)
        /*01a0*/ 	.word	0x00000030


	//----- nvinfo : EIATTR_FRAME_SIZE
	.align		4
.L_112:
        /*01a4*/ 	.byte	0x04, 0x11
        /*01a6*/ 	.short	(.L_114 - .L_113)
	.align		4
.L_113:
        /*01a8*/ 	.word	index@(_ZN3cub18CUB_300001_SM_10006detail6reduce28DeviceReduceSingleTileKernelINS2_10policy_hubIN4cuda3std3__45tupleIJblEEEjN6thrust24THRUST_300001_SM_1000_NS8cuda_cub9__find_if7functorIS9_EEE10Policy1000ENSB_12zip_iteratorINS8_IJNSD_26transform_input_iterator_tIbNSC_6detail35transform_pair_of_input_iterators_tIbNSB_6detail15normal_iteratorINSB_10device_ptrIKfEEEESR_NS7_8equal_toIfEEEENS7_10__not_fn_tINS7_10__identityEEEEENSB_17counting_iteratorIlNSB_11use_defaultES10_S10_EEEEEEEPS9_jSF_S9_S9_SW_EEvT0_T1_T2_T3_T4_T6_)
        /*01ac*/ 	.word	0x00000000


	//----- nvinfo : EIATTR_REGCOUNT
	.align		4
.L_114:
        /*01b0*/ 	.byte	0x04, 0x2f
        /*01b2*/ 	.short	(.L_116 - .L_115)
	.align		4
.L_115:
        /*01b4*/ 	.word	index@(_ZN3cub18CUB_300001_SM_10006detail6reduce18DeviceReduceKernelINS2_10policy_hubIN4cuda3std3__45tupleIJblEEEjN6thrust24THRUST_300001_SM_1000_NS8cuda_cub9__find_if7functorIS9_EEE10Policy1000ENSB_12zip_iteratorINS8_IJNSD_26transform_input_iterator_tIbNSC_6detail35transform_pair_of_input_iterators_tIbNSB_6detail15normal_iteratorINSB_10device_ptrIKfEEEESR_NS7_8equal_toIfEEEENS7_10__not_fn_tINS7_10__identityEEEEENSB_17counting_iteratorIlNSB_11use_defaultES10_S10_EEEEEEEjSF_S9_SW_EEvT0_PT3_T1_NS0_13GridEvenShareIS17_EET2_T4_)
        /*01b8*/ 	.word	0x00000020


	//----- nvinfo : EIATTR_FRAME_SIZE
	.align		4
.L_116:
        /*01bc*/ 	.byte	0x04, 0x11
        /*01be*/ 	.short	(.L_118 - .L_117)
	.align		4
.L_117:
        /*01c0*/ 	.word	index@(_ZN3cub18CUB_300001_SM_10006detail6reduce18DeviceReduceKernelINS2_10policy_hubIN4cuda3std3__45tupleIJblEEEjN6thrust24THRUST_300001_SM_1000_NS8cuda_cub9__find_if7functorIS9_EEE10Policy1000ENSB_12zip_iteratorINS8_IJNSD_26transform_input_iterator_tIbNSC_6detail35transform_pair_of_input_iterators_tIbNSB_6detail15normal_iteratorINSB_10device_ptrIKfEEEESR_NS7_8equal_toIfEEEENS7_10__not_fn_tINS7_10__identityEEEEENSB_17counting_iteratorIlNSB_11use_defaultES10_S10_EEEEEEEjSF_S9_SW_EEvT0_PT3_T1_NS0_13GridEvenShareIS17_EET2_T4_)
        /*01c4*/ 	.word	0x00000000


	//----- nvinfo : EIATTR_REGCOUNT
	.align		4
.L_118:
        /*01c8*/ 	.byte	0x04, 0x2f
        /*01ca*/ 	.short	(.L_120 - .L_119)
	.align		4
.L_119:
        /*01cc*/ 	.word	index@(_ZN3cub18CUB_300001_SM_10006detail6reduce28DeviceReduceSingleTileKernelINS2_10policy_hubIN4cuda3std3__45tupleIJblEEEjN6thrust24THRUST_300001_SM_1000_NS8cuda_cub9__find_if7functorIS9_EEE10Policy1000EPS9_SI_iSF_S9_S9_NS7_10__identityEEEvT0_T1_T2_T3_T4_T6_)
        /*01d0*/ 	.word	0x0000001c


	//----- nvinfo : EIATTR_FRAME_SIZE
	.align		4
.L_120:
        /*01d4*/ 	.byte	0x04, 0x11
        /*01d6*/ 	.short	(.L_122 - .L_121)
	.align		4
.L_121:
        /*01d8*/ 	.word	index@(_ZN3cub18CUB_300001_SM_10006detail6reduce28DeviceReduceSingleTileKernelINS2_10policy_hubIN4cuda3std3__45tupleIJblEEEjN6thrust24THRUST_300001_SM_1000_NS8cuda_cub9__find_if7functorIS9_EEE10Policy1000EPS9_SI_iSF_S9_S9_NS7_10__identityEEEvT0_T1_T2_T3_T4_T6_)
        /*01dc*/ 	.word	0x00000000


	//----- nvinfo : EIATTR_REGCOUNT
	.align		4
.L_122:
        /*01e0*/ 	.byte	0x04, 0x2f
        /*01e2*/ 	.short	(.L_124 - .L_123)
	.align		4
.L_123:
        /*01e4*/ 	.word	index@(_ZN3cub18CUB_300001_SM_10006detail6reduce28DeviceReduceSingleTileKernelINS2_10policy_hubIN4cuda3std3__45tupleIJblEEEyN6thrust24THRUST_300001_SM_1000_NS8cuda_cub9__find_if7functorIS9_EEE10Policy1000ENSB_12zip_iteratorINS8_IJNSD_26transform_input_iterator_tIbNSC_6detail35transform_pair_of_input_iterators_tIbNSB_6detail15normal_iteratorINSB_10device_ptrIKfEEEESR_NS7_8equal_toIfEEEENS7_10__not_fn_tINS7_10__identityEEEEENSB_17counting_iteratorIlNSB_11use_defaultES10_S10_EEEEEEEPS9_ySF_S9_S9_SW_EEvT0_T1_T2_T3_T4_T6_)
        /*01e8*/ 	.word	0x00000027


	//----- nvinfo : EIATTR_FRAME_SIZE
	.align		4
.L_124:
        /*01ec*/ 	.byte	0x04, 0x11
        /*01ee*/ 	.short	(.L_126 - .L_125)
	.align		4
.L_125:
        /*01f0*/ 	.word	index@(_ZN3cub18CUB_300001_SM_10006detail6reduce28DeviceReduceSingleTileKernelINS2_10policy_hubIN4cuda3std3__45tupleIJblEEEyN6thrust24THRUST_300001_SM_1000_NS8cuda_cub9__find_if7functorIS9_EEE10Policy1000ENSB_12zip_iteratorINS8_IJNSD_26transform_input_iterator_tIbNSC_6detail35transform_pair_of_input_iterators_tIbNSB_6detail15normal_iteratorINSB_10device_ptrIKfEEEESR_NS7_8equal_toIfEEEENS7_10__not_fn_tINS7_10__identityEEEEENSB_17counting_iteratorIlNSB_11use_defaultES10_S10_EEEEEEEPS9_ySF_S9_S9_SW_EEvT0_T1_T2_T3_T4_T6_)
        /*01f4*/ 	.word	0x00000000


	//----- nvinfo : EIATTR_REGCOUNT
	.align		4
.L_126:
        /*01f8*/ 	.byte	0x04, 0x2f
        /*01fa*/ 	.short	(.L_128 - .L_127)
	.align		4
.L_127:
        /*01fc*/ 	.word	index@(_ZN3cub18CUB_300001_SM_10006detail6reduce18DeviceReduceKernelINS2_10policy_hubIN4cuda3std3__45tupleIJblEEEyN6thrust24THRUST_300001_SM_1000_NS8cuda_cub9__find_if7functorIS9_EEE10Policy1000ENSB_12zip_iteratorINS8_IJNSD_26transform_input_iterator_tIbNSC_6detail35transform_pair_of_input_iterators_tIbNSB_6detail15normal_iteratorINSB_10device_ptrIKfEEEESR_NS7_8equal_toIfEEEENS7_10__not_fn_tINS7_10__identityEEEEENSB_17counting_iteratorIlNSB_11use_defaultES10_S10_EEEEEEEySF_S9_SW_EEvT0_PT3_T1_NS0_13GridEvenShareIS17_EET2_T4_)
        /*0200*/ 	.word	0x00000020


	//----- nvinfo : EIATTR_FRAME_SIZE
	.align		4
.L_128:
        /*0204*/ 	.byte	0x04, 0x11
        /*0206*/ 	.short	(.L_130 - .L_129)
	.align		4
.L_129:
        /*0208*/ 	.word	index@(_ZN3cub18CUB_300001_SM_10006detail6reduce18DeviceReduceKernelINS2_10policy_hubIN4cuda3std3__45tupleIJblEEEyN6thrust24THRUST_300001_SM_1000_NS8cuda_cub9__find_if7functorIS9_EEE10Policy1000ENSB_12zip_iteratorINS8_IJNSD_26transform_input_iterator_tIbNSC_6detail35transform_pair_of_input_iterators_tIbNSB_6detail15normal_iteratorINSB_10device_ptrIKfEEEESR_NS7_8equal_toIfEEEENS7_10__not_fn_tINS7_10__identityEEEEENSB_17counting_iteratorIlNSB_11use_defaultES10_S10_EEEEEEEySF_S9_SW_EEvT0_PT3_T1_NS0_13GridEvenShareIS17_EET2_T4_)
        /*020c*/ 	.word	0x00000000


	//----- nvinfo : EIATTR_REGCOUNT
	.align		4
.L_130:
        /*0210*/ 	.byte	0x04, 0x2f
        /*0212*/ 	.short	(.L_132 - .L_131)
	.align		4
.L_131:
        /*0214*/ 	.word	index@(_ZN3cub18CUB_300001_SM_10006detail6reduce28DeviceReduceSingleTileKernelINS2_10policy_hubIN4cuda3std3__45tupleIJblEEEyN6thrust24THRUST_300001_SM_1000_NS8cuda_cub9__find_if7functorIS9_EEE10Policy1000EPS9_SI_iSF_S9_S9_NS7_10__identityEEEvT0_T1_T2_T3_T4_T6_)
        /*0218*/ 	.word	0x0000001c


	//----- nvinfo : EIATTR_FRAME_SIZE
	.align		4
.L_132:
        /*021c*/ 	.byte	0x04, 0x11
        /*021e*/ 	.short	(.L_134 - .L_133)
	.align		4
.L_133:
        /*0220*/ 	.word	index@(_ZN3cub18CUB_300001_SM_10006detail6reduce28DeviceReduceSingleTileKernelINS2_10policy_hubIN4cuda3std3__45tupleIJblEEEyN6thrust24THRUST_300001_SM_1000_NS8cuda_cub9__find_if7functorIS9_EEE10Policy1000EPS9_SI_iSF_S9_S9_NS7_10__identityEEEvT0_T1_T2_T3_T4_T6_)
        /*0224*/ 	.word	0x00000000


	//----- nvinfo : EIATTR_REGCOUNT
	.align		4
.L_134:
        /*0228*/ 	.byte	0x04, 0x2f
        /*022a*/ 	.short	(.L_136 - .L_135)
	.align		4
.L_135:
        /*022c*/ 	.word	index@(_ZN3cub18CUB_300001_SM_10006detail4scan20DeviceScanInitKernelINS0_13ScanTileStateIfLb1EEEEEvT_i)
        /*0230*/ 	.word	0x00000008


	//----- nvinfo : EIATTR_FRAME_SIZE
	.align		4
.L_136:
        /*0234*/ 	.byte	0x04, 0x11
        /*0236*/ 	.short	(.L_138 - .L_137)
	.align		4
.L_137:
        /*0238*/ 	.word	index@(_ZN3cub18CUB_300001_SM_10006detail4scan20DeviceScanInitKernelINS0_13ScanTileStateIfLb1EEEEEvT_i)
        /*023c*/ 	.word	0x00000000


	//----- nvinfo : EIATTR_REGCOUNT
	.align		4
.L_138:
        /*0240*/ 	.byte	0x04, 0x2f
        /*0242*/ 	.short	(.L_140 - .L_139)
	.align		4
.L_139:
        /*0244*/ 	.word	index@(_ZN3cub18CUB_300001_SM_10006detail4scan16DeviceScanKernelINS2_10policy_hubIfffjN4cuda3std3__44plusIvEEE10Policy1000EN6thrust24THRUST_300001_SM_1000_NS6detail15normal_iteratorINSD_10device_ptrIfEEEESI_NS0_13ScanTileStateIfLb1EEES9_NS0_8NullTypeEjfLb0ESL_EEvT0_T1_T2_iT3_T4_T5_)
        /*0248*/ 	.word	0x00000038


	//----- nvinfo : EIATTR_FRAME_SIZE
	.align		4
.L_140:
        /*024c*/ 	.byte	0x04, 0x11
        /*024e*/ 	.short	(.L_142 - .L_141)
	.align		4
.L_141:
        /*0250*/ 	.word	index@(_ZN3cub18CUB_300001_SM_10006detail4scan16DeviceScanKernelINS2_10policy_hubIfffjN4cuda3std3__44plusIvEEE10Policy1000EN6thrust24THRUST_300001_SM_1000_NS6detail15normal_iteratorINSD_10device_ptrIfEEEESI_NS0_13ScanTileStateIfLb1EEES9_NS0_8NullTypeEjfLb0ESL_EEvT0_T1_T2_iT3_T4_T5_)
        /*0254*/ 	.word	0x00000000


	//----- nvinfo : EIATTR_REGCOUNT
	.align		4
.L_142:
        /*0258*/ 	.byte	0x04, 0x2f
        /*025a*/ 	.short	(.L_144 - .L_143)
	.align		4
.L_143:
        /*025c*/ 	.word	index@(_ZN3cub18CUB_300001_SM_10006detail4scan16DeviceScanKernelINS2_10policy_hubIfffmN4cuda3std3__44plusIvEEE10Policy1000EN6thrust24THRUST_300001_SM_1000_NS6detail15normal_iteratorINSD_10device_ptrIfEEEESI_NS0_13ScanTileStateIfLb1EEES9_NS0_8NullTypeEmfLb0ESL_EEvT0_T1_T2_iT3_T4_T5_)
        /*0260*/ 	.word	0x00000030


	//----- nvinfo : EIATTR_FRAME_SIZE
	.align		4
.L_144:
        /*0264*/ 	.byte	0x04, 0x11
        /*0266*/ 	.short	(.L_146 - .L_145)
	.align		4
.L_145:
        /*0268*/ 	.word	index@(_ZN3cub18CUB_300001_SM_10006detail4scan16DeviceScanKernelINS2_10policy_hubIfffmN4cuda3std3__44plusIvEEE10Policy1000EN6thrust24THRUST_300001_SM_1000_NS6detail15normal_iteratorINSD_10device_ptrIfEEEESI_NS0_13ScanTileStateIfLb1EEES9_NS0_8NullTypeEmfLb0ESL_EEvT0_T1_T2_iT3_T4_T5_)
        /*026c*/ 	.word	0x00000000


	//----- nvinfo : EIATTR_MIN_STACK_SIZE
	.align		4
.L_146:
        /*0270*/ 	.byte	0x04, 0x12
        /*0272*/ 	.short	(.L_148 - .L_147)
	.align		4
.L_147:
        /*0274*/ 	.word	index@(_ZN3cub18CUB_300001_SM_10006detail4scan16DeviceScanKernelINS2_10policy_hubIfffmN4cuda3std3__44plusIvEEE10Policy1000EN6thrust24THRUST_300001_SM_1000_NS6detail15normal_iteratorINSD_10device_ptrIfEEEESI_NS0_13ScanTileStateIfLb1EEES9_NS0_8NullTypeEmfLb0ESL_EEvT0_T1_T2_iT3_T4_T5_)
        /*0278*/ 	.word	0x00000000


	//----- nvinfo : EIATTR_MIN_STACK_SIZE
	.align		4
.L_148:
        /*027c*/ 	.byte	0x04, 0x12
        /*027e*/ 	.short	(.L_150 - .L_149)
	.align		4
.L_149:
        /*0280*/ 	.word	index@(_ZN3cub18CUB_300001_SM_10006detail4scan16DeviceScanKernelINS2_10policy_hubIfffjN4cuda3std3__44plusIvEEE10Policy1000EN6thrust24THRUST_300001_SM_1000_NS6detail15normal_iteratorINSD_10device_ptrIfEEEESI_NS0_13ScanTileStateIfLb1EEES9_NS0_8NullTypeEjfLb0ESL_EEvT0_T1_T2_iT3_T4_T5_)
        /*0284*/ 	.word	0x00000000


	//----- nvinfo : EIATTR_MIN_STACK_SIZE
	.align		4
.L_150:
        /*0288*/ 	.byte	0x04, 0x12
        /*028a*/ 	.short	(.L_152 - .L_151)
	.align		4
.L_151:
        /*028c*/ 	.word	index@(_ZN3cub18CUB_300001_SM_10006detail4scan20DeviceScanInitKernelINS0_13ScanTileStateIfLb1EEEEEvT_i)
        /*0290*/ 	.word	0x00000000


	//----- nvinfo : EIATTR_MIN_STACK_SIZE
	.align		4
.L_152:
        /*0294*/ 	.byte	0x04, 0x12
        /*0296*/ 	.short	(.L_154 - .L_153)
	.align		4
.L_153:
        /*0298*/ 	.word	index@(_ZN3cub18CUB_300001_SM_10006detail6reduce28DeviceReduceSingleTileKernelINS2_10policy_hubIN4cuda3std3__45tupleIJblEEEyN6thrust24THRUST_300001_SM_1000_NS8cuda_cub9__find_if7functorIS9_EEE10Policy1000EPS9_SI_iSF_S9_S9_NS7_10__identityEEEvT0_T1_T2_T3_T4_T6_)
        /*029c*/ 	.word	0x00000000


	//----- nvinfo : EIATTR_MIN_STACK_SIZE
	.align		4
.L_154:
        /*02a0*/ 	.byte	0x04, 0x12
        /*02a2*/ 	.short	(.L_156 - .L_155)
	.align		4
.L_155:
        /*02a4*/ 	.word	index@(_ZN3cub18CUB_300001_SM_10006detail6reduce18DeviceReduceKernelINS2_10policy_hubIN4cuda3std3__45tupleIJblEEEyN6thrust24THRUST_300001_SM_1000_NS8cuda_cub9__find_if7functorIS9_EEE10Policy1000ENSB_12zip_iteratorINS8_IJNSD_26transform_input_iterator_tIbNSC_6detail35transform_pair_of_input_iterators_tIbNSB_6detail15normal_iteratorINSB_10device_ptrIKfEEEESR_NS7_8equal_toIfEEEENS7_10__not_fn_tINS7_10__identityEEEEENSB_17counting_iteratorIlNSB_11use_defaultES10_S10_EEEEEEEySF_S9_SW_EEvT0_PT3_T1_NS0_13GridEvenShareIS17_EET2_T4_)
        /*02a8*/ 	.word	0x00000000


	//----- nvinfo : EIATTR_MIN_STACK_SIZE
	.align		4
.L_156:
        /*02ac*/ 	.byte	0x04, 0x12
        /*02ae*/ 	.short	(.L_158 - .L_157)
	.align		4
.L_157:
        /*02b0*/ 	.word	index@(_ZN3cub18CUB_300001_SM_10006detail6reduce28DeviceReduceSingleTileKernelINS2_10policy_hubIN4cuda3std3__45tupleIJblEEEyN6thrust24THRUST_300001_SM_1000_NS8cuda_cub9__find_if7functorIS9_EEE10Policy1000ENSB_12zip_iteratorINS8_IJNSD_26transform_input_iterator_tIbNSC_6detail35transform_pair_of_input_iterators_tIbNSB_6detail15normal_iteratorINSB_10device_ptrIKfEEEESR_NS7_8equal_toIfEEEENS7_10__not_fn_tINS7_10__identityEEEEENSB_17counting_iteratorIlNSB_11use_defaultES10_S10_EEEEEEEPS9_ySF_S9_S9_SW_EEvT0_T1_T2_T3_T4_T6_)
        /*02b4*/ 	.word	0x00000000


	//----- nvinfo : EIATTR_MIN_STACK_SIZE
	.align		4
.L_158:
        /*02b8*/ 	.byte	0x04, 0x12
        /*02ba*/ 	.short	(.L_160 - .L_159)
	.align		4
.L_159:
        /*02bc*/ 	.word	index@(_ZN3cub18CUB_300001_SM_10006detail6reduce28DeviceReduceSingleTileKernelINS2_10policy_hubIN4cuda3std3__45tupleIJblEEEjN6thrust24THRUST_300001_SM_1000_NS8cuda_cub9__find_if7functorIS9_EEE10Policy1000EPS9_SI_iSF_S9_S9_NS7_10__identityEEEvT0_T1_T2_T3_T4_T6_)
        /*02c0*/ 	.word	0x00000000


	//----- nvinfo : EIATTR_MIN_STACK_SIZE
	.align		4
.L_160:
        /*02c4*/ 	.byte	0x04, 0x12
        /*02c6*/ 	.short	(.L_162 - .L_161)
	.align		4
.L_161:
        /*02c8*/ 	.word	index@(_ZN3cub18CUB_300001_SM_10006detail6reduce18DeviceReduceKernelINS2_10policy_hubIN4cuda3std3__45tupleIJblEEEjN6thrust24THRUST_300001_SM_1000_NS8cuda_cub9__find_if7functorIS9_EEE10Policy1000ENSB_12zip_iteratorINS8_IJNSD_26transform_input_iterator_tIbNSC_6detail35transform_pair_of_input_iterators_tIbNSB_6detail15normal_iteratorINSB_10device_ptrIKfEEEESR_NS7_8equal_toIfEEEENS7_10__not_fn_tINS7_10__identityEEEEENSB_17counting_iteratorIlNSB_11use_defaultES10_S10_EEEEEEEjSF_S9_SW_EEvT0_PT3_T1_NS0_13GridEvenShareIS17_EET2_T4_)
        /*02cc*/ 	.word	0x00000000


	//----- nvinfo : EIATTR_MIN_STACK_SIZE
	.align		4
.L_162:
        /*02d0*/ 	.byte	0x04, 0x12
        /*02d2*/ 	.short	(.L_164 - .L_163)
	.align		4
.L_163:
        /*02d4*/ 	.word	index@(_ZN3cub18CUB_300001_SM_10006detail6reduce28DeviceReduceSingleTileKernelINS2_10policy_hubIN4cuda3std3__45tupleIJblEEEjN6thrust24THRUST_300001_SM_1000_NS8cuda_cub9__find_if7functorIS9_EEE10Policy1000ENSB_12zip_iteratorINS8_IJNSD_26transform_input_iterator_tIbNSC_6detail35transform_pair_of_input_iterators_tIbNSB_6detail15normal_iteratorINSB_10device_ptrIKfEEEESR_NS7_8equal_toIfEEEENS7_10__not_fn_tINS7_10__identityEEEEENSB_17counting_iteratorIlNSB_11use_defaultES10_S10_EEEEEEEPS9_jSF_S9_S9_SW_EEvT0_T1_T2_T3_T4_T6_)
        /*02d8*/ 	.word	0x00000000


	//----- nvinfo : EIATTR_MIN_STACK_SIZE
	.align		4
.L_164:
        /*02dc*/ 	.byte	0x04, 0x12
        /*02de*/ 	.short	(.L_166 - .L_165)
	.align		4
.L_165:
        /*02e0*/ 	.word	index@(_ZN3cub18CUB_300001_SM_10006detail8for_each13static_kernelINS2_12policy_hub_t12policy_500_tElN6thrust24THRUST_300001_SM_1000_NS8cuda_cub6__fill7functorINS7_6detail15normal_iteratorINS7_10device_ptrIfEEEEfEEEEvT0_T1_)
        /*02e4*/ 	.word	0x00000000


	//----- nvinfo : EIATTR_MIN_STACK_SIZE
	.align		4
.L_166:
        /*02e8*/ 	.byte	0x04, 0x12
        /*02ea*/ 	.short	(.L_168 - .L_167)
	.align		4
.L_167:
        /*02ec*/ 	.word	index@(_ZN3cub18CUB_300001_SM_10006detail8for_each13static_kernelINS2_12policy_hub_t12policy_500_tElN6thrust24THRUST_300001_SM_1000_NS8cuda_cub10__tabulate7functorINS7_6detail15normal_iteratorINS7_10device_ptrIfEEEENS7_6system6detail7generic6detail22compute_sequence_valueIfvEElEEEEvT0_T1_)
        /*02f0*/ 	.word	0x00000000


	//----- nvinfo : EIATTR_MIN_STACK_SIZE
	.align		4
.L_168:
        /*02f4*/ 	.byte	0x04, 0x12
        /*02f6*/ 	.short	(.L_170 - .L_169)
	.align		4
.L_169:
        /*02f8*/ 	.word	index@(_ZN3cub18CUB_300001_SM_10006detail8for_each13static_kernelINS2_12policy_hub_t12policy_500_tElN6thrust24THRUST_300001_SM_1000_NS8cuda_cub6__fill7functorINS7_6detail15normal_iteratorINS7_10device_ptrIfEEEEiEEEEvT0_T1_)
        /*02fc*/ 	.word	0x00000000


	//----- nvinfo : EIATTR_MIN_STACK_SIZE
	.align		4
.L_170:
        /*0300*/ 	.byte	0x04, 0x12
        /*0302*/ 	.short	(.L_172 - .L_171)
	.align		4
.L_171:
        /*0304*/ 	.word	index@(_ZN3cub18CUB_300001_SM_10006detail8for_each13static_kernelINS2_12policy_hub_t12policy_500_tElN6thrust24THRUST_300001_SM_1000_NS8cuda_cub10__tabulate7functorINS7_6detail15normal_iteratorINS7_10device_ptrIfEEEENS7_6system6detail7generic6detail22compute_sequence_valueIivEElEEEEvT0_T1_)
        /*0308*/ 	.word	0x00000000


	//----- nvinfo : EIATTR_MIN_STACK_SIZE
	.align		4
.L_172:
        /*030c*/ 	.byte	0x04, 0x12
        /*030e*/ 	.short	(.L_174 - .L_173)
	.align		4
.L_173:
        /*0310*/ 	.word	index@(_ZN3cub18CUB_300001_SM_10006detail8for_each13static_kernelINS2_12policy_hub_t12policy_500_tEmN6thrust24THRUST_300001_SM_1000_NS8cuda_cub20__uninitialized_fill7functorINS7_10device_ptrIfEEfEEEEvT0_T1_)
        /*0314*/ 	.word	0x00000000


	//----- nvinfo : EIATTR_MIN_STACK_SIZE
	.align		4
.L_174:
        /*0318*/ 	.byte	0x04, 0x12
        /*031a*/ 	.short	(.L_176 - .L_175)
	.align		4
.L_175:
        /*031c*/ 	.word	index@(_ZN3cub18CUB_300001_SM_10006detail11EmptyKernelIvEEvv)
        /*0320*/ 	.word	0x00000000


	//----- nvinfo : EIATTR_MIN_STACK_SIZE
	.align		4
.L_176:
        /*0324*/ 	.byte	0x04, 0x12
        /*0326*/ 	.short	(.L_178 - .L_177)
	.align		4
.L_177:
        /*0328*/ 	.word	index@(_Z26scan_conflict_free_swizzleILi256EEvPfPKfiS0_)
        /*032c*/ 	.word	0x00000000


	//----- nvinfo : EIATTR_MIN_STACK_SIZE
	.align		4
.L_178:
        /*0330*/ 	.byte	0x04, 0x12
        /*0332*/ 	.short	(.L_180 - .L_179)
	.align		4
.L_179:
        /*0334*/ 	.word	index@(_Z18scan_conflict_freeILi256EEvPfPKfiS0_)
        /*0338*/ 	.word	0x00000000


	//----- nvinfo : EIATTR_MIN_STACK_SIZE
	.align		4
.L_180:
        /*033c*/ 	.byte	0x04, 0x12
        /*033e*/ 	.short	(.L_182 - .L_181)
	.align		4
.L_181:
        /*0340*/ 	.word	index@(_Z19scan_work_efficientILi256EEvPfPKfiS0_)
        /*0344*/ 	.word	0x00000000


	//----- nvinfo : EIATTR_MIN_STACK_SIZE
	.align		4
.L_182:
        /*0348*/ 	.byte	0x04, 0x12
        /*034a*/ 	.short	(.L_184 - .L_183)
	.align		4
.L_183:
        /*034c*/ 	.word	index@(_Z19scan_more_efficientILi256EEvPfPKfiS0_)
        /*0350*/ 	.word	0x00000000


	//----- nvinfo : EIATTR_MIN_STACK_SIZE
	.align		4
.L_184:
        /*0354*/ 	.byte	0x04, 0x12
        /*0356*/ 	.short	(.L_186 - .L_185)
	.align		4
.L_185:
        /*0358*/ 	.word	index@(_Z10scan_naiveILi256EEvPfS0_iS0_)
        /*035c*/ 	.word	0x00000000


	//----- nvinfo : EIATTR_MIN_STACK_SIZE
	.align		4
.L_186:
        /*0360*/ 	.byte	0x04, 0x12
        /*0362*/ 	.short	(.L_188 - .L_187)
	.align		4
.L_187:
        /*0364*/ 	.word	index@(_Z26scan_conflict_free_swizzleILi32EEvPfPKfiS0_)
        /*0368*/ 	.word	0x00000000


	//----- nvinfo : EIATTR_MIN_STACK_SIZE
	.align		4
.L_188:
        /*036c*/ 	.byte	0x04, 0x12
        /*036e*/ 	.short	(.L_190 - .L_189)
	.align		4
.L_189:
        /*0370*/ 	.word	index@(_Z18scan_conflict_freeILi32EEvPfPKfiS0_)
        /*0374*/ 	.word	0x00000000


	//----- nvinfo : EIATTR_MIN_STACK_SIZE
	.align		4
.L_190:
        /*0378*/ 	.byte	0x04, 0x12
        /*037a*/ 	.short	(.L_192 - .L_191)
	.align		4
.L_191:
        /*037c*/ 	.word	index@(_Z19scan_work_efficientILi32EEvPfPKfiS0_)
        /*0380*/ 	.word	0x00000000


	//----- nvinfo : EIATTR_MIN_STACK_SIZE
	.align		4
.L_192:
        /*0384*/ 	.byte	0x04, 0x12
        /*0386*/ 	.short	(.L_194 - .L_193)
	.align		4
.L_193:
        /*0388*/ 	.word	index@(_Z19scan_more_efficientILi32EEvPfPKfiS0_)
        /*038c*/ 	.word	0x00000000


	//----- nvinfo : EIATTR_MIN_STACK_SIZE
	.align		4
.L_194:
        /*0390*/ 	.byte	0x04, 0x12
        /*0392*/ 	.short	(.L_196 - .L_195)
	.align		4
.L_195:
        /*0394*/ 	.word	index@(_Z10scan_naiveILi32EEvPfS0_iS0_)
        /*0398*/ 	.word	0x00000000


	//----- nvinfo : EIATTR_MIN_STACK_SIZE
	.align		4
.L_196:
        /*039c*/ 	.byte	0x04, 0x12
        /*039e*/ 	.short	(.L_198 - .L_197)
	.align		4
.L_197:
        /*03a0*/ 	.word	index@(_Z16add_partial_sumsPfS_i)
        /*03a4*/ 	.word	0x00000000
.L_198:


//--------------------- .nv.compat                --------------------------
	.section	.nv.compat,"",@"SHT_CUDA_COMPAT_INFO"
	.align	4
        /*0000*/ 	.byte	0x02, 0x09, 0x00, 0x00, 0x02, 0x02, 0x01, 0x00, 0x02, 0x05, 0x05, 0x00, 0x03, 0x07, 0x01, 0x01
        /*0010*/ 	.byte	0x02, 0x03, 0x00, 0x00, 0x02, 0x06, 0x01, 0x00, 0x04, 0x0b, 0x08, 0x00, 0x09, 0x00, 0x00, 0x00
        /*0020*/ 	.byte	0x00, 0x00, 0x00, 0x00


//--------------------- .nv.info._ZN3cub18CUB_300001_SM_10006detail4scan16DeviceScanKernelINS2_10policy_hubIfffmN4cuda3std3__44plusIvEEE10Policy1000EN6thrust24THRUST_300001_SM_1000_NS6detail15normal_iteratorINSD_10device_ptrIfEEEESI_NS0_13ScanTileStateIfLb1EEES9_NS0_8NullTypeEmfLb0ESL_EEvT0_T1_T2_iT3_T4_T5_ --------------------------
	.section	.nv.info._ZN3cub18CUB_300001_SM_10006detail4scan16DeviceScanKernelINS2_10policy_hubIfffmN4cuda3std3__44plusIvEEE10Policy1000EN6thrust24THRUST_300001_SM_1000_NS6detail15normal_iteratorINSD_10device_ptrIfEEEESI_NS0_13ScanTileStateIfLb1EEES9_NS0_8NullTypeEmfLb0ESL_EEvT0_T1_T2_iT3_T4_T5_,"",@"SHT_CUDA_INFO"
	.sectionflags	@""
	.align	4


	//----- nvinfo : EIATTR_CUDA_API_VERSION
	.align		4
        /*0000*/ 	.byte	0x04, 0x37
        /*0002*/ 	.short	(.L_200 - .L_199)
.L_199:
        /*0004*/ 	.word	0x00000082


	//----- nvinfo : EIATTR_KPARAM_INFO
	.align		4
.L_200:
        /*0008*/ 	.byte	0x04, 0x17
        /*000a*/ 	.short	(.L_202 - .L_201)
.L_201:
        /*000c*/ 	.word	0x00000000
        /*0010*/ 	.short	0x0006
        /*0012*/ 	.short	0x0020
        /*0014*/ 	.byte	0x00, 0xf0, 0x21, 0x00


	//----- nvinfo : EIATTR_KPARAM_INFO
	.align		4
.L_202:
        /*0018*/ 	.byte	0x04, 0x17
        /*001a*/ 	.short	(.L_204 - .L_203)
.L_203:
        /*001c*/ 	.word	0x00000000
        /*0020*/ 	.short	0x0005
        /*0022*/ 	.short	0x001d
        /*0024*/ 	.byte	0x00, 0xf0, 0x05, 0x00


	//----- nvinfo : EIATTR_KPARAM_INFO
	.align		4
.L_204:
        /*0028*/ 	.byte	0x04, 0x17
        /*002a*/ 	.short	(.L_206 - .L_205)
.L_205:
        /*002c*/ 	.word	0x00000000
        /*0030*/ 	.short	0x0004
        /*0032*/ 	.short	0x001c
        /*0034*/ 	.byte	0x00, 0xf0, 0x05, 0x00


	//----- nvinfo : EIATTR_KPARAM_INFO
	.align		4
.L_206:
        /*0038*/ 	.byte	0x04, 0x17
        /*003a*/ 	.short	(.L_208 - .L_207)
.L_207:
        /*003c*/ 	.word	0x00000000
        /*0040*/ 	.short	0x0003
        /*0042*/ 	.short	0x0018
        /*0044*/ 	.byte	0x00, 0xf0, 0x11, 0x00


	//----- nvinfo : EIATTR_KPARAM_INFO
	.align		4
.L_208:
        /*0048*/ 	.byte	0x04, 0x17
        /*004a*/ 	.short	(.L_210 - .L_209)
.L_209:
        /*004c*/ 	.word	0x00000000
        /*0050*/ 	.short	0x0002
        /*0052*/ 	.short	0x0010
        /*0054*/ 	.byte	0x00, 0xf0, 0x21, 0x00


	//----- nvinfo : EIATTR_KPARAM_INFO
	.align		4
.L_210:
        /*0058*/ 	.byte	0x04, 0x17
        /*005a*/ 	.short	(.L_212 - .L_211)
.L_211:
        /*005c*/ 	.word	0x00000000
        /*0060*/ 	.short	0x0001
        /*0062*/ 	.short	0x0008
        /*0064*/ 	.byte	0x00, 0xf0, 0x21, 0x00


	//----- nvinfo : EIATTR_KPARAM_INFO
	.align		4
.L_212:
        /*0068*/ 	.byte	0x04, 0x17
        /*006a*/ 	.short	(.L_214 - .L_213)
.L_213:
        /*006c*/ 	.word	0x00000000
        /*0070*/ 	.short	0x0000
        /*0072*/ 	.short	0x0000
        /*0074*/ 	.byte	0x00, 0xf0, 0x21, 0x00


	//----- nvinfo : EIATTR_SPARSE_MMA_MASK
	.align		4
.L_214:
        /*0078*/ 	.byte	0x03, 0x50
        /*007a*/ 	.short	0x0000


	//----- nvinfo : EIATTR_MAXREG_COUNT
	.align		4
        /*007c*/ 	.byte	0x03, 0x1b
        /*007e*/ 	.short	0x0080


	//----- nvinfo : EIATTR_NUM_BARRIERS
	.align		4
        /*0080*/ 	.byte	0x02, 0x4c
        /*0082*/ 	.byte	0x01
	.zero		1


	//----- nvinfo : EIATTR_MERCURY_ISA_VERSION
	.align		4
        /*0084*/ 	.byte	0x03, 0x5f
        /*0086*/ 	.short	0x0101


	//----- nvinfo : EIATTR_COOP_GROUP_MASK_REGIDS
	.align		4
        /*0088*/ 	.byte	0x04, 0x29
        /*008a*/ 	.short	(.L_216 - .L_215)


	//   ....[0]....
.L_215:
        /*008c*/ 	.word	0xffffffff


	//   ....[1]....
        /*0090*/ 	.word	0xffffffff


	//   ....[2]....
        /*0094*/ 	.word	0xffffffff


	//   ....[3]....
        /*0098*/ 	.word	0xffffffff


	//   ....[4]....
        /*009c*/ 	.word	0xffffffff


	//   ....[5]....
        /*00a0*/ 	.word	0xffffffff


	//   ....[6]....
        /*00a4*/ 	.word	0xffffffff


	//   ....[7]....
        /*00a8*/ 	.word	0xffffffff


	//   ....[8]....
        /*00ac*/ 	.word	0xffffffff


	//   ....[9]....
        /*00b0*/ 	.word	0xffffffff


	//   ....[10]....
        /*00b4*/ 	.word	0xffffffff


	//   ....[11]....
        /*00b8*/ 	.word	0xffffffff


	//   ....[12]....
        /*00bc*/ 	.word	0xffffffff


	//   ....[13]....
        /*00c0*/ 	.word	0xffffffff


	//   ....[14]....
        /*00c4*/ 	.word	0xffffffff


	//   ....[15]....
        /*00c8*/ 	.word	0xffffffff


	//   ....[16]....
        /*00cc*/ 	.word	0xffffffff


	//   ....[17]....
        /*00d0*/ 	.word	0xffffffff


	//   ....[18]....
        /*00d4*/ 	.word	0xffffffff


	//   ....[19]....
        /*00d8*/ 	.word	0xffffffff


	//   ....[20]....
        /*00dc*/ 	.word	0xffffffff


	//   ....[21]....
        /*00e0*/ 	.word	0xffffffff


	//   ....[22]....
        /*00e4*/ 	.word	0xffffffff


	//   ....[23]....
        /*00e8*/ 	.word	0xffffffff


	//   ....[24]....
        /*00ec*/ 	.word	0xffffffff


	//   ....[25]....
        /*00f0*/ 	.word	0xffffffff


	//   ....[26]....
        /*00f4*/ 	.word	0xffffffff


	//   ....[27]....
        /*00f8*/ 	.word	0xffffffff


	//   ....[28]....
        /*00fc*/ 	.word	0xffffffff


	//   ....[29]....
        /*0100*/ 	.word	0xffffffff


	//   ....[30]....
        /*0104*/ 	.word	0xffffffff


	//   ....[31]....
        /*0108*/ 	.word	0xffffffff


	//   ....[32]....
        /*010c*/ 	.word	0xffffffff


	//   ....[33]....
        /*0110*/ 	.word	0xffffffff


	//   ....[34]....
        /*0114*/ 	.word	0xffffffff


	//   ....[35]....
        /*0118*/ 	.word	0xffffffff


	//   ....[36]....
        /*011c*/ 	.word	0xffffffff


	//   ....[37]....
        /*0120*/ 	.word	0xffffffff


	//   ....[38]....
        /*0124*/ 	.word	0xffffffff


	//   ....[39]....
        /*0128*/ 	.word	0xffffffff


	//   ....[40]....
        /*012c*/ 	.word	0xffffffff


	//   ....[41]....
        /*0130*/ 	.word	0xffffffff


	//   ....[42]....
        /*0134*/ 	.word	0xffffffff


	//   ....[43]....
        /*0138*/ 	.word	0xffffffff


	//   ....[44]....
        /*013c*/ 	.word	0xffffffff


	//   ....[45]....
        /*0140*/ 	.word	0xffffffff


	//   ....[46]....
        /*0144*/ 	.word	0xffffffff


	//   ....[47]....
        /*0148*/ 	.word	0xffffffff


	//   ....[48]....
        /*014c*/ 	.word	0xffffffff


	//   ....[49]....
        /*0150*/ 	.word	0xffffffff


	//   ....[50]....
        /*0154*/ 	.word	0xffffffff


	//   ....[51]....
        /*0158*/ 	.word	0xffffffff


	//   ....[52]....
        /*015c*/ 	.word	0xffffffff


	//   ....[53]....
        /*0160*/ 	.word	0xffffffff


	//   ....[54]....
        /*0164*/ 	.word	0xffffffff


	//   ....[55]....
        /*0168*/ 	.word	0xffffffff


	//   ....[56]....
        /*016c*/ 	.word	0xffffffff


	//   ....[57]....
        /*0170*/ 	.word	0xffffffff


	//   ....[58]....
        /*0174*/ 	.word	0xffffffff


	//   ....[59]....
        /*0178*/ 	.word	0xffffffff


	//   ....[60]....
        /*017c*/ 	.word	0xffffffff


	//   ....[61]....
        /*0180*/ 	.word	0xffffffff


	//   ....[62]....
        /*0184*/ 	.word	0xffffffff


	//   ....[63]....
        /*0188*/ 	.word	0xffffffff


	//   ....[64]....
        /*018c*/ 	.word	0x05000008


	//   ....[65]....
        /*0190*/ 	.word	0x05000008


	//   ....[66]....
        /*0194*/ 	.word	0x05000008


	//   ....[67]....
        /*0198*/ 	.word	0x05000008


	//   ....[68]....
        /*019c*/ 	.word	0x05000008


	//   ....[69]....
        /*01a0*/ 	.word	0x05000008


	//   ....[70]....
        /*01a4*/ 	.word	0x05000008


	//   ....[71]....
        /*01a8*/ 	.word	0x05000008


	//   ....[72]....
        /*01ac*/ 	.word	0x05000008


	//   ....[73]....
        /*01b0*/ 	.word	0x05000008


	//   ....[74]....
        /*01b4*/ 	.word	0x05000008


	//   ....[75]....
        /*01b8*/ 	.word	0x05000008


	//   ....[76]....
        /*01bc*/ 	.word	0x05000008


	//   ....[77]....
        /*01c0*/ 	.word	0x05000008


	//   ....[78]....
        /*01c4*/ 	.word	0x05000008


	//   ....[79]....
        /*01c8*/ 	.word	0x05000008


	//   ....[80]....
        /*01cc*/ 	.word	0x05000008


	//   ....[81]....
        /*01d0*/ 	.word	0x05000008


	//   ....[82]....
        /*01d4*/ 	.word	0x05000008


	//   ....[83]....
        /*01d8*/ 	.word	0x05000008


	//   ....[84]....
        /*01dc*/ 	.word	0x05000008


	//   ....[85]....
        /*01e0*/ 	.word	0x05000008


	//   ....[86]....
        /*01e4*/ 	.word	0x05000008


	//   ....[87]....
        /*01e8*/ 	.word	0x05000008


	//   ....[88]....
        /*01ec*/ 	.word	0x05000008


	//   ....[89]....
        /*01f0*/ 	.word	0x05000008


	//   ....[90]....
        /*01f4*/ 	.word	0x05000008


	//   ....[91]....
        /*01f8*/ 	.word	0x05000008


	//   ....[92]....
        /*01fc*/ 	.word	0x05000008


	//   ....[93]....
        /*0200*/ 	.word	0x05000008


	//   ....[94]....
        /*0204*/ 	.word	0x05000008


	//   ....[95]....
        /*0208*/ 	.word	0x05000008


	//   ....[96]....
        /*020c*/ 	.word	0x05000008


	//   ....[97]....
        /*0210*/ 	.word	0x05000008


	//   ....[98]....
        /*0214*/ 	.word	0x05000008


	//   ....[99]....
        /*0218*/ 	.word	0x05000008


	//----- nvinfo : EIATTR_COOP_GROUP_INSTR_OFFSETS
	.align		4
.L_216:
        /*021c*/ 	.byte	0x04, 0x28
        /*021e*/ 	.short	(.L_218 - .L_217)


	//   ....[0]....
.L_217:
        /*0220*/ 	.word	0x00000470


	//   ....[1]....
        /*0224*/ 	.word	0x00000720


	//   ....[2]....
        /*0228*/ 	.word	0x00000740


	//   ....[3]....
        /*022c*/ 	.word	0x00000760


	//   ....[4]....
        /*0230*/ 	.word	0x00000780


	//   ....[5]....
        /*0234*/ 	.word	0x000007a0


	//   ....[6]....
        /*0238*/ 	.word	0x00000800


	//   ....[7]....
        /*023c*/ 	.word	0x00000c50


	//   ....[8]....
        /*0240*/ 	.word	0x00000c70


	//   ....[9]....
        /*0244*/ 	.word	0x00000c90


	//   ....[10]....
        /*0248*/ 	.word	0x00000cb0


	//   ....[11]....
        /*024c*/ 	.word	0x00000cd0


	//   ....[12]....
        /*0250*/ 	.word	0x00000d30


	//   ....[13]....
        /*0254*/ 	.word	0x000010c0


	//   ....[14]....
        /*0258*/ 	.word	0x00001150


	//   ....[15]....
        /*025c*/ 	.word	0x000011c0


	//   ....[16]....
        /*0260*/ 	.word	0x00001260


	//   ....[17]....
        /*0264*/ 	.word	0x000012d0


	//   ....[18]....
        /*0268*/ 	.word	0x00001300


	//   ....[19]....
        /*026c*/ 	.word	0x00001330


	//   ....[20]....
        /*0270*/ 	.word	0x00001360


	//   ....[21]....
        /*0274*/ 	.word	0x00001370


	//   ....[22]....
        /*0278*/ 	.word	0x00001440


	//   ....[23]....
        /*027c*/ 	.word	0x000014d0


	//   ....[24]....
        /*0280*/ 	.word	0x00001530


	//   ....[25]....
        /*0284*/ 	.word	0x00001590


	//   ....[26]....
        /*0288*/ 	.word	0x000015e0


	//   ....[27]....
        /*028c*/ 	.word	0x00001610


	//   ....[28]....
        /*0290*/ 	.word	0x00001640


	//   ....[29]....
        /*0294*/ 	.word	0x00001670


	//   ....[30]....
        /*0298*/ 	.word	0x00001680


	//   ....[31]....
        /*029c*/ 	.word	0x00001af0


	//   ....[32]....
        /*02a0*/ 	.word	0x000024b0


	//   ....[33]....
        /*02a4*/ 	.word	0x00002770


	//   ....[34]....
        /*02a8*/ 	.word	0x00002790


	//   ....[35]....
        /*02ac*/ 	.word	0x000027b0


	//   ....[36]....
        /*02b0*/ 	.word	0x000027d0


	//   ....[37]....
        /*02b4*/ 	.word	0x000027f0


	//   ....[38]....
        /*02b8*/ 	.word	0x00002850


	//   ....[39]....
        /*02bc*/ 	.word	0x00002c20


	//   ....[40]....
        /*02c0*/ 	.word	0x00002c40


	//   ....[41]....
        /*02c4*/ 	.word	0x00002c60


	//   ....[42]....
        /*02c8*/ 	.word	0x00002c80


	//   ....[43]....
        /*02cc*/ 	.word	0x00002ca0


	//   ....[44]....
        /*02d0*/ 	.word	0x00002d00


	//   ....[45]....
        /*02d4*/ 	.word	0x00003090


	//   ....[46]....
        /*02d8*/ 	.word	0x00003120


	//   ....[47]....
        /*02dc*/ 	.word	0x00003180


	//   ....[48]....
        /*02e0*/ 	.word	0x000031f0


	//   ....[49]....
        /*02e4*/ 	.word	0x00003250


	//   ....[50]....
        /*02e8*/ 	.word	0x00003290


	//   ....[51]....
        /*02ec*/ 	.word	0x000032d0


	//   ....[52]....
        /*02f0*/ 	.word	0x00003320


	//   ....[53]....
        /*02f4*/ 	.word	0x00003330


	//   ....[54]....
        /*02f8*/ 	.word	0x00003410


	//   ....[55]....
        /*02fc*/ 	.word	0x000034a0


	//   ....[56]....
        /*0300*/ 	.word	0x00003500


	//   ....[57]....
        /*0304*/ 	.word	0x00003570


	//   ....[58]....
        /*0308*/ 	.word	0x000035c0


	//   ....[59]....
        /*030c*/ 	.word	0x00003600


	//   ....[60]....
        /*0310*/ 	.word	0x00003640


	//   ....[61]....
        /*0314*/ 	.word	0x00003680


	//   ....[62]....
        /*0318*/ 	.word	0x00003690


	//   ....[63]....
        /*031c*/ 	.word	0x00003b00


	//   ....[64]....
        /*0320*/ 	.word	0x000040a0


	//   ....[65]....
        /*0324*/ 	.word	0x00004120


	//   ....[66]....
        /*0328*/ 	.word	0x000041c0


	//   ....[67]....
        /*032c*/ 	.word	0x000042b0


	//   ....[68]....
        /*0330*/ 	.word	0x00004330


	//   ....[69]....
        /*0334*/ 	.word	0x000043b0


	//   ....[70]....
        /*0338*/ 	.word	0x00004430


	//   ....[71]....
        /*033c*/ 	.word	0x000044b0


	//   ....[72]....
        /*0340*/ 	.word	0x00004550


	//   ....[73]....
        /*0344*/ 	.word	0x000045c0


	//   ....[74]....
        /*0348*/ 	.word	0x00004640


	//   ....[75]....
        /*034c*/ 	.word	0x000046c0


	//   ....[76]....
        /*0350*/ 	.word	0x00004770


	//   ....[77]....
        /*0354*/ 	.word	0x000047e0


	//   ....[78]....
        /*0358*/ 	.word	0x00004840


	//   ....[79]....
        /*035c*/ 	.word	0x000048a0


	//   ....[80]....
        /*0360*/ 	.word	0x00004900


	//   ....[81]....
        /*0364*/ 	.word	0x00004960


	//   ....[82]....
        /*0368*/ 	.word	0x000049d0


	//   ....[83]....
        /*036c*/ 	.word	0x00004a50


	//   ....[84]....
        /*0370*/ 	.word	0x00004af0


	//   ....[85]....
        /*0374*/ 	.word	0x00004ba0


	//   ....[86]....
        /*0378*/ 	.word	0x00004c40


	//   ....[87]....
        /*037c*/ 	.word	0x00004cd0


	//   ....[88]....
        /*0380*/ 	.word	0x00004d60


	//   ....[89]....
        /*0384*/ 	.word	0x00004dd0


	//   ....[90]....
        /*0388*/ 	.word	0x00004e90


	//   ....[91]....
        /*038c*/ 	.word	0x00004f00


	//   ....[92]....
        /*0390*/ 	.word	0x00004f80


	//   ....[93]....
        /*0394*/ 	.word	0x00005000


	//   ....[94]....
        /*0398*/ 	.word	0x000050d0


	//   ....[95]....
        /*039c*/ 	.word	0x00005160


	//   ....[96]....
        /*03a0*/ 	.word	0x000051e0


	//   ....[97]....
        /*03a4*/ 	.word	0x00005260


	//   ....[98]....
        /*03a8*/ 	.word	0x000052d0


	//   ....[99]....
        /*03ac*/ 	.word	0x00005330


	//----- nvinfo : EIATTR_VRC_CTA_INIT_COUNT
	.align		4
.L_218:
        /*03b0*/ 	.byte	0x02, 0x4a
	.zero		1
	.zero		1


	//----- nvinfo : EIATTR_EXIT_INSTR_OFFSETS
	.align		4
        /*03b4*/ 	.byte	0x04, 0x1c
        /*03b6*/ 	.short	(.L_220 - .L_219)


	//   ....[0]....
.L_219:
        /*03b8*/ 	.word	0x00001d60


	//   ....[1]....
        /*03bc*/ 	.word	0x00001d90


	//   ....[2]....
        /*03c0*/ 	.word	0x00004030


	//   ....[3]....
        /*03c4*/ 	.word	0x00004050


	//----- nvinfo : EIATTR_MAX_THREADS
	.align		4
.L_220:
        /*03c8*/ 	.byte	0x04, 0x05
        /*03ca*/ 	.short	(.L_222 - .L_221)
.L_221:
        /*03cc*/ 	.word	0x000001a0
        /*03d0*/ 	.word	0x00000001
        /*03d4*/ 	.word	0x00000001


	//----- nvinfo : EIATTR_CRS_STACK_SIZE
	.align		4
.L_222:
        /*03d8*/ 	.byte	0x04, 0x1e
        /*03da*/ 	.short	(.L_224 - .L_223)
.L_223:
        /*03dc*/ 	.word	0x00000000


	//----- nvinfo : EIATTR_CBANK_PARAM_SIZE
	.align		4
.L_224:
        /*03e0*/ 	.byte	0x03, 0x19
        /*03e2*/ 	.short	0x0028


	//----- nvinfo : EIATTR_PARAM_CBANK
	.align		4
        /*03e4*/ 	.byte	0x04, 0x0a
        /*03e6*/ 	.short	(.L_226 - .L_225)
	.align		4
.L_225:
        /*03e8*/ 	.word	index@(.nv.constant0._ZN3cub18CUB_300001_SM_10006detail4scan16DeviceScanKernelINS2_10policy_hubIfffmN4cuda3std3__44plusIvEEE10Policy1000EN6thrust24THRUST_300001_SM_1000_NS6detail15normal_iteratorINSD_10device_ptrIfEEEESI_NS0_13ScanTileStateIfLb1EEES9_NS0_8NullTypeEmfLb0ESL_EEvT0_T1_T2_iT3_T4_T5_)
        /*03ec*/ 	.short	0x0380
        /*03ee*/ 	.short	0x0028


	//----- nvinfo : EIATTR_SW_WAR
	.align		4
.L_226:
        /*03f0*/ 	.byte	0x04, 0x36
        /*03f2*/ 	.short	(.L_228 - .L_227)
.L_227:
        /*03f4*/ 	.word	0x00000008
.L_228:


//--------------------- .nv.info._ZN3cub18CUB_300001_SM_10006detail4scan16DeviceScanKernelINS2_10policy_hubIfffjN4cuda3std3__44plusIvEEE10Policy1000EN6thrust24THRUST_300001_SM_1000_NS6detail15normal_iteratorINSD_10device_ptrIfEEEESI_NS0_13ScanTileStateIfLb1EEES9_NS0_8NullTypeEjfLb0ESL_EEvT0_T1_T2_iT3_T4_T5_ --------------------------
	.section	.nv.info._ZN3cub18CUB_300001_SM_10006detail4scan16DeviceScanKernelINS2_10policy_hubIfffjN4cuda3std3__44plusIvEEE10Policy1000EN6thrust24THRUST_300001_SM_1000_NS6detail15normal_iteratorINSD_10device_ptrIfEEEESI_NS0_13ScanTileStateIfLb1EEES9_NS0_8NullTypeEjfLb0ESL_EEvT0_T1_T2_iT3_T4_T5_,"",@"SHT_CUDA_INFO"
	.sectionflags	@""
	.align	4


	//----- nvinfo : EIATTR_CUDA_API_VERSION
	.align		4
        /*0000*/ 	.byte	0x04, 0x37
        /*0002*/ 	.short	(.L_230 - .L_229)
.L_229:
        /*0004*/ 	.word	0x00000082


	//----- nvinfo : EIATTR_KPARAM_INFO
	.align		4
.L_230:
        /*0008*/ 	.byte	0x04, 0x17
        /*000a*/ 	.short	(.L_232 - .L_231)
.L_231:
        /*000c*/ 	.word	0x00000000
        /*0010*/ 	.short	0x0006
        /*0012*/ 	.short	0x0020
        /*0014*/ 	.byte	0x00, 0xf0, 0x11, 0x00


	//----- nvinfo : EIATTR_KPARAM_INFO
	.align		4
.L_232:
        /*0018*/ 	.byte	0x04, 0x17
        /*001a*/ 	.short	(.L_234 - .L_233)
.L_233:
        /*001c*/ 	.word	0x00000000
        /*0020*/ 	.short	0x0005
        /*0022*/ 	.short	0x001d
        /*0024*/ 	.byte	0x00, 0xf0, 0x05, 0x00


	//----- nvinfo : EIATTR_KPARAM_INFO
	.align		4
.L_234:
        /*0028*/ 	.byte	0x04, 0x17
        /*002a*/ 	.short	(.L_236 - .L_235)
.L_235:
        /*002c*/ 	.word	0x00000000
        /*0030*/ 	.short	0x0004
        /*0032*/ 	.short	0x001c
        /*0034*/ 	.byte	0x00, 0xf0, 0x05, 0x00


	//----- nvinfo : EIATTR_KPARAM_INFO
	.align		4
.L_236:
        /*0038*/ 	.byte	0x04, 0x17
        /*003a*/ 	.short	(.L_238 - .L_237)
.L_237:
        /*003c*/ 	.word	0x00000000
        /*0040*/ 	.short	0x0003
        /*0042*/ 	.short	0x0018
        /*0044*/ 	.byte	0x00, 0xf0, 0x11, 0x00


	//----- nvinfo : EIATTR_KPARAM_INFO
	.align		4
.L_238:
        /*0048*/ 	.byte	0x04, 0x17
        /*004a*/ 	.short	(.L_240 - .L_239)
.L_239:
        /*004c*/ 	.word	0x00000000
        /*0050*/ 	.short	0x0002
        /*0052*/ 	.short	0x0010
        /*0054*/ 	.byte	0x00, 0xf0, 0x21, 0x00


	//----- nvinfo : EIATTR_KPARAM_INFO
	.align		4
.L_240:
        /*0058*/ 	.byte	0x04, 0x17
        /*005a*/ 	.short	(.L_242 - .L_241)
.L_241:
        /*005c*/ 	.word	0x00000000
        /*0060*/ 	.short	0x0001
        /*0062*/ 	.short	0x0008
        /*0064*/ 	.byte	0x00, 0xf0, 0x21, 0x00


	//----- nvinfo : EIATTR_KPARAM_INFO
	.align		4
.L_242:
        /*0068*/ 	.byte	0x04, 0x17
        /*006a*/ 	.short	(.L_244 - .L_243)
.L_243:
        /*006c*/ 	.word	0x00000000
        /*0070*/ 	.short	0x0000
        /*0072*/ 	.short	0x0000
        /*0074*/ 	.byte	0x00, 0xf0, 0x21, 0x00


	//----- nvinfo : EIATTR_SPARSE_MMA_MASK
	.align		4
.L_244:
        /*0078*/ 	.byte	0x03, 0x50
        /*007a*/ 	.short	0x0000


	//----- nvinfo : EIATTR_MAXREG_COUNT
	.align		4
        /*007c*/ 	.byte	0x03, 0x1b
        /*007e*/ 	.short	0x00a8


	//----- nvinfo : EIATTR_NUM_BARRIERS
	.align		4
        /*0080*/ 	.byte	0x02, 0x4c
        /*0082*/ 	.byte	0x01
	.zero		1


	//----- nvinfo : EIATTR_MERCURY_ISA_VERSION
	.align		4
        /*0084*/ 	.byte	0x03, 0x5f
        /*0086*/ 	.short	0x0101


	//----- nvinfo : EIATTR_UNUSED_LOAD_BYTE_OFFSET
	.align		4
        /*0088*/ 	.byte	0x04, 0x44
        /*008a*/ 	.short	(.L_246 - .L_245)


	//   ....[0]....
.L_245:
        /*008c*/ 	.word	0x00002b70
        /*0090*/ 	.word	0x00000fff


	//----- nvinfo : EIATTR_COOP_GROUP_MASK_REGIDS
	.align		4
.L_246:
        /*0094*/ 	.byte	0x04, 0x29
        /*0096*/ 	.short	(.L_248 - .L_247)


	//   ....[0]....
.L_247:
        /*0098*/ 	.word	0xffffffff


	//   ....[1]....
        /*009c*/ 	.word	0xffffffff


	//   ....[2]....
        /*00a0*/ 	.word	0xffffffff


	//   ....[3]....
        /*00a4*/ 	.word	0xffffffff


	//   ....[4]....
        /*00a8*/ 	.word	0xffffffff


	//   ....[5]....
        /*00ac*/ 	.word	0xffffffff


	//   ....[6]....
        /*00b0*/ 	.word	0xffffffff


	//   ....[7]....
        /*00b4*/ 	.word	0xffffffff


	//   ....[8]....
        /*00b8*/ 	.word	0xffffffff


	//   ....[9]....
        /*00bc*/ 	.word	0xffffffff


	//   ....[10]....
        /*00c0*/ 	.word	0xffffffff


	//   ....[11]....
        /*00c4*/ 	.word	0xffffffff


	//   ....[12]....
        /*00c8*/ 	.word	0xffffffff


	//   ....[13]....
        /*00cc*/ 	.word	0xffffffff


	//   ....[14]....
        /*00d0*/ 	.word	0xffffffff


	//   ....[15]....
        /*00d4*/ 	.word	0xffffffff


	//   ....[16]....
        /*00d8*/ 	.word	0xffffffff


	//   ....[17]....
        /*00dc*/ 	.word	0xffffffff


	//   ....[18]....
        /*00e0*/ 	.word	0xffffffff


	//   ....[19]....
        /*00e4*/ 	.word	0xffffffff


	//   ....[20]....
        /*00e8*/ 	.word	0xffffffff


	//   ....[21]....
        /*00ec*/ 	.word	0xffffffff


	//   ....[22]....
        /*00f0*/ 	.word	0xffffffff


	//   ....[23]....
        /*00f4*/ 	.word	0xffffffff


	//   ....[24]....
        /*00f8*/ 	.word	0xffffffff


	//   ....[25]....
        /*00fc*/ 	.word	0xffffffff


	//   ....[26]....
        /*0100*/ 	.word	0xffffffff


	//   ....[27]....
        /*0104*/ 	.word	0xffffffff


	//   ....[28]....
        /*0108*/ 	.word	0xffffffff


	//   ....[29]....
        /*010c*/ 	.word	0xffffffff


	//   ....[30]....
        /*0110*/ 	.word	0xffffffff


	//   ....[31]....
        /*0114*/ 	.word	0xffffffff


	//   ....[32]....
        /*0118*/ 	.word	0xffffffff


	//   ....[33]....
        /*011c*/ 	.word	0xffffffff


	//   ....[34]....
        /*0120*/ 	.word	0xffffffff


	//   ....[35]....
        /*0124*/ 	.word	0xffffffff


	//   ....[36]....
        /*0128*/ 	.word	0xffffffff


	//   ....[37]....
        /*012c*/ 	.word	0xffffffff


	//   ....[38]....
        /*0130*/ 	.word	0xffffffff


	//   ....[39]....
        /*0134*/ 	.word	0xffffffff


	//   ....[40]....
        /*0138*/ 	.word	0xffffffff


	//   ....[41]....
        /*013c*/ 	.word	0xffffffff


	//   ....[42]....
        /*0140*/ 	.word	0xffffffff


	//   ....[43]....
        /*0144*/ 	.word	0xffffffff


	//   ....[44]....
        /*0148*/ 	.word	0xffffffff


	//   ....[45]....
        /*014c*/ 	.word	0xffffffff


	//   ....[46]....
        /*0150*/ 	.word	0xffffffff


	//   ....[47]....
        /*0154*/ 	.word	0xffffffff


	//   ....[48]....
        /*0158*/ 	.word	0xffffffff


	//   ....[49]....
        /*015c*/ 	.word	0xffffffff


	//   ....[50]....
        /*0160*/ 	.word	0xffffffff


	//   ....[51]....
        /*0164*/ 	.word	0xffffffff


	//   ....[52]....
        /*0168*/ 	.word	0xffffffff


	//   ....[53]....
        /*016c*/ 	.word	0xffffffff


	//   ....[54]....
        /*0170*/ 	.word	0xffffffff


	//   ....[55]....
        /*0174*/ 	.word	0xffffffff


	//   ....[56]....
        /*0178*/ 	.word	0xffffffff


	//   ....[57]....
        /*017c*/ 	.word	0xffffffff


	//   ....[58]....
        /*0180*/ 	.word	0xffffffff


	//   ....[59]....
        /*0184*/ 	.word	0xffffffff


	//   ....[60]....
        /*0188*/ 	.word	0xffffffff


	//   ....[61]....
        /*018c*/ 	.word	0xffffffff


	//   ....[62]....
        /*0190*/ 	.word	0xffffffff


	//   ....[63]....
        /*0194*/ 	.word	0xffffffff


	//   ....[64]....
        /*0198*/ 	.word	0x05000015


	//   ....[65]....
        /*019c*/ 	.word	0x05000015


	//   ....[66]....
        /*01a0*/ 	.word	0x05000015


	//   ....[67]....
        /*01a4*/ 	.word	0x05000015


	//   ....[68]....
        /*01a8*/ 	.word	0x05000015


	//   ....[69]....
        /*01ac*/ 	.word	0x05000015


	//   ....[70]....
        /*01b0*/ 	.word	0x05000015


	//   ....[71]....
        /*01b4*/ 	.word	0x05000015


	//   ....[72]....
        /*01b8*/ 	.word	0x05000015


	//   ....[73]....
        /*01bc*/ 	.word	0x05000015


	//   ....[74]....
        /*01c0*/ 	.word	0x05000015


	//   ....[75]....
        /*01c4*/ 	.word	0x05000015


	//   ....[76]....
        /*01c8*/ 	.word	0x05000015


	//   ....[77]....
        /*01cc*/ 	.word	0x05000015


	//   ....[78]....
        /*01d0*/ 	.word	0x05000015


	//   ....[79]....
        /*01d4*/ 	.word	0x05000015


	//   ....[80]....
        /*01d8*/ 	.word	0x05000015


	//   ....[81]....
        /*01dc*/ 	.word	0x05000015


	//   ....[82]....
        /*01e0*/ 	.word	0x05000015


	//   ....[83]....
        /*01e4*/ 	.word	0x05000015


	//   ....[84]....
        /*01e8*/ 	.word	0x05000015


	//   ....[85]....
        /*01ec*/ 	.word	0x05000015


	//   ....[86]....
        /*01f0*/ 	.word	0x05000015


	//   ....[87]....
        /*01f4*/ 	.word	0x05000015


	//   ....[88]....
        /*01f8*/ 	.word	0x05000015


	//   ....[89]....
        /*01fc*/ 	.word	0x05000015


	//   ....[90]....
        /*0200*/ 	.word	0x05000015


	//   ....[91]....
        /*0204*/ 	.word	0x05000015


	//   ....[92]....
        /*0208*/ 	.word	0x05000015


	//   ....[93]....
        /*020c*/ 	.word	0x05000015


	//   ....[94]....
        /*0210*/ 	.word	0x05000015


	//   ....[95]....
        /*0214*/ 	.word	0x05000015


	//   ....[96]....
        /*0218*/ 	.word	0x05000015


	//   ....[97]....
        /*021c*/ 	.word	0x05000015


	//   ....[98]....
        /*0220*/ 	.word	0x05000015


	//   ....[99]....
        /*0224*/ 	.word	0x05000015


	//----- nvinfo : EIATTR_COOP_GROUP_INSTR_OFFSETS
	.align		4
.L_248:
        /*0228*/ 	.byte	0x04, 0x28
        /*022a*/ 	.short	(.L_250 - .L_249)


	//   ....[0]....
.L_249:
        /*022c*/ 	.word	0x000004b0


	//   ....[1]....
        /*0230*/ 	.word	0x00000700


	//   ....[2]....
        /*0234*/ 	.word	0x00000730


	//   ....[3]....
        /*0238*/ 	.word	0x00000750


	//   ....[4]....
        /*023c*/ 	.word	0x00000770


	//   ....[5]....
        /*0240*/ 	.word	0x00000790


	//   ....[6]....
        /*0244*/ 	.word	0x000007f0


	//   ....[7]....
        /*0248*/ 	.word	0x00000c20


	//   ....[8]....
        /*024c*/ 	.word	0x00000c50


	//   ....[9]....
        /*0250*/ 	.word	0x00000c70


	//   ....[10]....
        /*0254*/ 	.word	0x00000c90


	//   ....[11]....
        /*0258*/ 	.word	0x00000cb0


	//   ....[12]....
        /*025c*/ 	.word	0x00000d10


	//   ....[13]....
        /*0260*/ 	.word	0x00001050


	//   ....[14]....
        /*0264*/ 	.word	0x00001220


	//   ....[15]....
        /*0268*/ 	.word	0x00001290


	//   ....[16]....
        /*026c*/ 	.word	0x00001330


	//   ....[17]....
        /*0270*/ 	.word	0x000013a0


	//   ....[18]....
        /*0274*/ 	.word	0x000013d0


	//   ....[19]....
        /*0278*/ 	.word	0x00001400


	//   ....[20]....
        /*027c*/ 	.word	0x00001430


	//   ....[21]....
        /*0280*/ 	.word	0x00001440


	//   ....[22]....
        /*0284*/ 	.word	0x000014f0


	//   ....[23]....
        /*0288*/ 	.word	0x000016c0


	//   ....[24]....
        /*028c*/ 	.word	0x00001710


	//   ....[25]....
        /*0290*/ 	.word	0x00001770


	//   ....[26]....
        /*0294*/ 	.word	0x000017c0


	//   ....[27]....
        /*0298*/ 	.word	0x000017f0


	//   ....[28]....
        /*029c*/ 	.word	0x00001820


	//   ....[29]....
        /*02a0*/ 	.word	0x00001850


	//   ....[30]....
        /*02a4*/ 	.word	0x00001860


	//   ....[31]....
        /*02a8*/ 	.word	0x00001d10


	//   ....[32]....
        /*02ac*/ 	.word	0x000027f0


	//   ....[33]....
        /*02b0*/ 	.word	0x00002a50


	//   ....[34]....
        /*02b4*/ 	.word	0x00002a80


	//   ....[35]....
        /*02b8*/ 	.word	0x00002aa0


	//   ....[36]....
        /*02bc*/ 	.word	0x00002ac0


	//   ....[37]....
        /*02c0*/ 	.word	0x00002ae0


	//   ....[38]....
        /*02c4*/ 	.word	0x00002b40


	//   ....[39]....
        /*02c8*/ 	.word	0x00002f00


	//   ....[40]....
        /*02cc*/ 	.word	0x00002f30


	//   ....[41]....
        /*02d0*/ 	.word	0x00002f50


	//   ....[42]....
        /*02d4*/ 	.word	0x00002f70


	//   ....[43]....
        /*02d8*/ 	.word	0x00002f90


	//   ....[44]....
        /*02dc*/ 	.word	0x00003110


	//   ....[45]....
        /*02e0*/ 	.word	0x00003330


	//   ....[46]....
        /*02e4*/ 	.word	0x00003500


	//   ....[47]....
        /*02e8*/ 	.word	0x00003570


	//   ....[48]....
        /*02ec*/ 	.word	0x000035e0


	//   ....[49]....
        /*02f0*/ 	.word	0x00003630


	//   ....[50]....
        /*02f4*/ 	.word	0x00003670


	//   ....[51]....
        /*02f8*/ 	.word	0x000036c0


	//   ....[52]....
        /*02fc*/ 	.word	0x00003710


	//   ....[53]....
        /*0300*/ 	.word	0x00003720


	//   ....[54]....
        /*0304*/ 	.word	0x000037d0


	//   ....[55]....
        /*0308*/ 	.word	0x000039a0


	//   ....[56]....
        /*030c*/ 	.word	0x000039f0


	//   ....[57]....
        /*0310*/ 	.word	0x00003a70


	//   ....[58]....
        /*0314*/ 	.word	0x00003ac0


	//   ....[59]....
        /*0318*/ 	.word	0x00003af0


	//   ....[60]....
        /*031c*/ 	.word	0x00003b30


	//   ....[61]....
        /*0320*/ 	.word	0x00003b70


	//   ....[62]....
        /*0324*/ 	.word	0x00003b80


	//   ....[63]....
        /*0328*/ 	.word	0x00004000


	//   ....[64]....
        /*032c*/ 	.word	0x00004680


	//   ....[65]....
        /*0330*/ 	.word	0x00004700


	//   ....[66]....
        /*0334*/ 	.word	0x00004790


	//   ....[67]....
        /*0338*/ 	.word	0x000048b0


	//   ....[68]....
        /*033c*/ 	.word	0x00004920


	//   ....[69]....
        /*0340*/ 	.word	0x00004990


	//   ....[70]....
        /*0344*/ 	.word	0x00004a00


	//   ....[71]....
        /*0348*/ 	.word	0x00004a80


	//   ....[72]....
        /*034c*/ 	.word	0x00004ab0


	//   ....[73]....
        /*0350*/ 	.word	0x00004b50


	//   ....[74]....
        /*0354*/ 	.word	0x00004bd0


	//   ....[75]....
        /*0358*/ 	.word	0x00004c50


	//   ....[76]....
        /*035c*/ 	.word	0x00004d10


	//   ....[77]....
        /*0360*/ 	.word	0x00004d90


	//   ....[78]....
        /*0364*/ 	.word	0x00004e00


	//   ....[79]....
        /*0368*/ 	.word	0x00004e70


	//   ....[80]....
        /*036c*/ 	.word	0x00004ee0


	//   ....[81]....
        /*0370*/ 	.word	0x00004f40


	//   ....[82]....
        /*0374*/ 	.word	0x00004fb0


	//   ....[83]....
        /*0378*/ 	.word	0x00005030


	//   ....[84]....
        /*037c*/ 	.word	0x000050c0


	//   ....[85]....
        /*0380*/ 	.word	0x00005190


	//   ....[86]....
        /*0384*/ 	.word	0x00005210


	//   ....[87]....
        /*0388*/ 	.word	0x00005290


	//   ....[88]....
        /*038c*/ 	.word	0x00005330


	//   ....[89]....
        /*0390*/ 	.word	0x000053b0


	//   ....[90]....
        /*0394*/ 	.word	0x000053e0


	//   ....[91]....
        /*0398*/ 	.word	0x00005480


	//   ....[92]....
        /*039c*/ 	.word	0x00005500


	//   ....[93]....
        /*03a0*/ 	.word	0x00005580


	//   ....[94]....
        /*03a4*/ 	.word	0x00005650


	//   ....[95]....
        /*03a8*/ 	.word	0x000056e0


	//   ....[96]....
        /*03ac*/ 	.word	0x00005760


	//   ....[97]....
        /*03b0*/ 	.word	0x000057e0


	//   ....[98]....
        /*03b4*/ 	.word	0x00005850


	//   ....[99]....
        /*03b8*/ 	.word	0x000058b0


	//----- nvinfo : EIATTR_VRC_CTA_INIT_COUNT
	.align		4
.L_250:
        /*03bc*/ 	.byte	0x02, 0x4a
	.zero		1
	.zero		1


	//----- nvinfo : EIATTR_EXIT_INSTR_OFFSETS
	.align		4
        /*03c0*/ 	.byte	0x04, 0x1c
        /*03c2*/ 	.short	(.L_252 - .L_251)


	//   ....[0]....
.L_251:
        /*03c4*/ 	.word	0x00001fe0


	//   ....[1]....
        /*03c8*/ 	.word	0x00002000


	//   ....[2]....
        /*03cc*/ 	.word	0x00004610


	//   ....[3]....
        /*03d0*/ 	.word	0x00004630


	//----- nvinfo : EIATTR_MAX_THREADS
	.align		4
.L_252:
        /*03d4*/ 	.byte	0x04, 0x05
        /*03d6*/ 	.short	(.L_254 - .L_253)
.L_253:
        /*03d8*/ 	.word	0x00000180
        /*03dc*/ 	.word	0x00000001
        /*03e0*/ 	.word	0x00000001


	//----- nvinfo : EIATTR_CRS_STACK_SIZE
	.align		4
.L_254:
        /*03e4*/ 	.byte	0x04, 0x1e
        /*03e6*/ 	.short	(.L_256 - .L_255)
.L_255:
        /*03e8*/ 	.word	0x00000000


	//----- nvinfo : EIATTR_CBANK_PARAM_SIZE
	.align		4
.L_256:
        /*03ec*/ 	.byte	0x03, 0x19
        /*03ee*/ 	.short	0x0024


	//----- nvinfo : EIATTR_PARAM_CBANK
	.align		4
        /*03f0*/ 	.byte	0x04, 0x0a
        /*03f2*/ 	.short	(.L_258 - .L_257)
	.align		4
.L_257:
        /*03f4*/ 	.word	index@(.nv.constant0._ZN3cub18CUB_300001_SM_10006detail4scan16DeviceScanKernelINS2_10policy_hubIfffjN4cuda3std3__44plusIvEEE10Policy1000EN6thrust24THRUST_300001_SM_1000_NS6detail15normal_iteratorINSD_10device_ptrIfEEEESI_NS0_13ScanTileStateIfLb1EEES9_NS0_8NullTypeEjfLb0ESL_EEvT0_T1_T2_iT3_T4_T5_)
        /*03f8*/ 	.short	0x0380
        /*03fa*/ 	.short	0x0024


	//----- nvinfo : EIATTR_SW_WAR
	.align		4
.L_258:
        /*03fc*/ 	.byte	0x04, 0x36
        /*03fe*/ 	.short	(.L_260 - .L_259)
.L_259:
        /*0400*/ 	.word	0x00000008
.L_260:


//--------------------- .nv.info._ZN3cub18CUB_300001_SM_10006detail4scan20DeviceScanInitKernelINS0_13ScanTileStateIfLb1EEEEEvT_i --------------------------
	.section	.nv.info._ZN3cub18CUB_300001_SM_10006detail4scan20DeviceScanInitKernelINS0_13ScanTileStateIfLb1EEEEEvT_i,"",@"SHT_CUDA_INFO"
	.sectionflags	@""
	.align	4


	//----- nvinfo : EIATTR_CUDA_API_VERSION
	.align		4
        /*0000*/ 	.byte	0x04, 0x37
        /*0002*/ 	.short	(.L_262 - .L_261)
.L_261:
        /*0004*/ 	.word	0x00000082


	//----- nvinfo : EIATTR_KPARAM_INFO
	.align		4
.L_262:
        /*0008*/ 	.byte	0x04, 0x17
        /*000a*/ 	.short	(.L_264 - .L_263)
.L_263:
        /*000c*/ 	.word	0x00000000
        /*0010*/ 	.short	0x0001
        /*0012*/ 	.short	0x0008
        /*0014*/ 	.byte	0x00, 0xf0, 0x11, 0x00


	//----- nvinfo : EIATTR_KPARAM_INFO
	.align		4
.L_264:
        /*0018*/ 	.byte	0x04, 0x17
        /*001a*/ 	.short	(.L_266 - .L_265)
.L_265:
        /*001c*/ 	.word	0x00000000
        /*0020*/ 	.short	0x0000
        /*0022*/ 	.short	0x0000
        /*0024*/ 	.byte	0x00, 0xf0, 0x21, 0x00


	//----- nvinfo : EIATTR_SPARSE_MMA_MASK
	.align		4
.L_266:
        /*0028*/ 	.byte	0x03, 0x50
        /*002a*/ 	.short	0x0000


	//----- nvinfo : EIATTR_MAXREG_COUNT
	.align		4
        /*002c*/ 	.byte	0x03, 0x1b
        /*002e*/ 	.short	0x00ff


	//----- nvinfo : EIATTR_MERCURY_ISA_VERSION
	.align		4
        /*0030*/ 	.byte	0x03, 0x5f
        /*0032*/ 	.short	0x0101


	//----- nvinfo : EIATTR_VRC_CTA_INIT_COUNT
	.align		4
        /*0034*/ 	.byte	0x02, 0x4a
	.zero		1
	.zero		1


	//----- nvinfo : EIATTR_EXIT_INSTR_OFFSETS
	.align		4
        /*0038*/ 	.byte	0x04, 0x1c
        /*003a*/ 	.short	(.L_268 - .L_267)


	//   ....[0]....
.L_267:
        /*003c*/ 	.word	0x000000f0


	//   ....[1]....
        /*0040*/ 	.word	0x00000130


	//----- nvinfo : EIATTR_CBANK_PARAM_SIZE
	.align		4
.L_268:
        /*0044*/ 	.byte	0x03, 0x19
        /*0046*/ 	.short	0x000c


	//----- nvinfo : EIATTR_PARAM_CBANK
	.align		4
        /*0048*/ 	.byte	0x04, 0x0a
        /*004a*/ 	.short	(.L_270 - .L_269)
	.align		4
.L_269:
        /*004c*/ 	.word	index@(.nv.constant0._ZN3cub18CUB_300001_SM_10006detail4scan20DeviceScanInitKernelINS0_13ScanTileStateIfLb1EEEEEvT_i)
        /*0050*/ 	.short	0x0380
        /*0052*/ 	.short	0x000c


	//----- nvinfo : EIATTR_SW_WAR
	.align		4
.L_270:
        /*0054*/ 	.byte	0x04, 0x36
        /*0056*/ 	.short	(.L_272 - .L_271)
.L_271:
        /*0058*/ 	.word	0x00000008
.L_272:


//--------------------- .nv.info._ZN3cub18CUB_300001_SM_10006detail6reduce28DeviceReduceSingleTileKernelINS2_10policy_hubIN4cuda3std3__45tupleIJblEEEyN6thrust24THRUST_300001_SM_1000_NS8cuda_cub9__find_if7functorIS9_EEE10Policy1000EPS9_SI_iSF_S9_S9_NS7_10__identityEEEvT0_T1_T2_T3_T4_T6_ --------------------------
	.section	.nv.info._ZN3cub18CUB_300001_SM_10006detail6reduce28DeviceReduceSingleTileKernelINS2_10policy_hubIN4cuda3std3__45tupleIJblEEEyN6thrust24THRUST_300001_SM_1000_NS8cuda_cub9__find_if7functorIS9_EEE10Policy1000EPS9_SI_iSF_S9_S9_NS7_10__identityEEEvT0_T1_T2_T3_T4_T6_,"",@"SHT_CUDA_INFO"
	.sectionflags	@""
	.align	4


	//----- nvinfo : EIATTR_CUDA_API_VERSION
	.align		4
        /*0000*/ 	.byte	0x04, 0x37
        /*0002*/ 	.short	(.L_274 - .L_273)
.L_273:
        /*0004*/ 	.word	0x00000082


	//----- nvinfo : EIATTR_KPARAM_INFO
	.align		4
.L_274:
        /*0008*/ 	.byte	0x04, 0x17
        /*000a*/ 	.short	(.L_276 - .L_275)
.L_275:
        /*000c*/ 	.word	0x00000000
        /*0010*/ 	.short	0x0005
        /*0012*/ 	.short	0x0028
        /*0014*/ 	.byte	0x00, 0xf0, 0x05, 0x00


	//----- nvinfo : EIATTR_KPARAM_INFO
	.align		4
.L_276:
        /*0018*/ 	.byte	0x04, 0x17
        /*001a*/ 	.short	(.L_278 - .L_277)
.L_277:
        /*001c*/ 	.word	0x00000000
        /*0020*/ 	.short	0x0004
        /*0022*/ 	.short	0x0018
        /*0024*/ 	.byte	0x00, 0xf0, 0x41, 0x00


	//----- nvinfo : EIATTR_KPARAM_INFO
	.align		4
.L_278:
        /*0028*/ 	.byte	0x04, 0x17
        /*002a*/ 	.short	(.L_280 - .L_279)
.L_279:
        /*002c*/ 	.word	0x00000000
        /*0030*/ 	.short	0x0003
        /*0032*/ 	.short	0x0014
        /*0034*/ 	.byte	0x00, 0xf0, 0x05, 0x00


	//----- nvinfo : EIATTR_KPARAM_INFO
	.align		4
.L_280:
        /*0038*/ 	.byte	0x04, 0x17
        /*003a*/ 	.short	(.L_282 - .L_281)
.L_281:
        /*003c*/ 	.word	0x00000000
        /*0040*/ 	.short	0x0002
        /*0042*/ 	.short	0x0010
        /*0044*/ 	.byte	0x00, 0xf0, 0x11, 0x00


	//----- nvinfo : EIATTR_KPARAM_INFO
	.align		4
.L_282:
        /*0048*/ 	.byte	0x04, 0x17
        /*004a*/ 	.short	(.L_284 - .L_283)
.L_283:
        /*004c*/ 	.word	0x00000000
        /*0050*/ 	.short	0x0001
        /*0052*/ 	.short	0x0008
        /*0054*/ 	.byte	0x00, 0xf5, 0x21, 0x00


	//----- nvinfo : EIATTR_KPARAM_INFO
	.align		4
.L_284:
        /*0058*/ 	.byte	0x04, 0x17
        /*005a*/ 	.short	(.L_286 - .L_285)
.L_285:
        /*005c*/ 	.word	0x00000000
        /*0060*/ 	.short	0x0000
        /*0062*/ 	.short	0x0000
        /*0064*/ 	.byte	0x00, 0xf5, 0x21, 0x00


	//----- nvinfo : EIATTR_SPARSE_MMA_MASK
	.align		4
.L_286:
        /*0068*/ 	.byte	0x03, 0x50
        /*006a*/ 	.short	0x0000


	//----- nvinfo : EIATTR_MAXREG_COUNT
	.align		4
        /*006c*/ 	.byte	0x03, 0x1b
        /*006e*/ 	.short	0x00ff


	//----- nvinfo : EIATTR_NUM_BARRIERS
	.align		4
        /*0070*/ 	.byte	0x02, 0x4c
        /*0072*/ 	.byte	0x01
	.zero		1


	//----- nvinfo : EIATTR_MERCURY_ISA_VERSION
	.align		4
        /*0074*/ 	.byte	0x03, 0x5f
        /*0076*/ 	.short	0x0101


	//----- nvinfo : EIATTR_COOP_GROUP_MASK_REGIDS
	.align		4
        /*0078*/ 	.byte	0x04, 0x29
        /*007a*/ 	.short	(.L_288 - .L_287)


	//   ....[0]....
.L_287:
        /*007c*/ 	.word	0xffffffff


	//   ....[1]....
        /*0080*/ 	.word	0xffffffff


	//   ....[2]....
        /*0084*/ 	.word	0xffffffff


	//   ....[3]....
        /*0088*/ 	.word	0xffffffff


	//   ....[4]....
        /*008c*/ 	.word	0xffffffff


	//   ....[5]....
        /*0090*/ 	.word	0xffffffff


	//   ....[6]....
        /*0094*/ 	.word	0xffffffff


	//   ....[7]....
        /*0098*/ 	.word	0xffffffff


	//   ....[8]....
        /*009c*/ 	.word	0xffffffff


	//   ....[9]....
        /*00a0*/ 	.word	0xffffffff


	//   ....[10]....
        /*00a4*/ 	.word	0xffffffff


	//   ....[11]....
        /*00a8*/ 	.word	0xffffffff


	//   ....[12]....
        /*00ac*/ 	.word	0xffffffff


	//   ....[13]....
        /*00b0*/ 	.word	0xffffffff


	//   ....[14]....
        /*00b4*/ 	.word	0xffffffff


	//   ....[15]....
        /*00b8*/ 	.word	0xffffffff


	//   ....[16]....
        /*00bc*/ 	.word	0xffffffff


	//   ....[17]....
        /*00c0*/ 	.word	0xffffffff


	//   ....[18]....
        /*00c4*/ 	.word	0xffffffff


	//   ....[19]....
        /*00c8*/ 	.word	0xffffffff


	//   ....[20]....
        /*00cc*/ 	.word	0xffffffff


	//   ....[21]....
        /*00d0*/ 	.word	0xffffffff


	//   ....[22]....
        /*00d4*/ 	.word	0xffffffff


	//   ....[23]....
        /*00d8*/ 	.word	0xffffffff


	//   ....[24]....
        /*00dc*/ 	.word	0xffffffff


	//   ....[25]....
        /*00e0*/ 	.word	0xffffffff


	//   ....[26]....
        /*00e4*/ 	.word	0xffffffff


	//   ....[27]....
        /*00e8*/ 	.word	0xffffffff


	//   ....[28]....
        /*00ec*/ 	.word	0xffffffff


	//   ....[29]....
        /*00f0*/ 	.word	0xffffffff


	//   ....[30]....
        /*00f4*/ 	.word	0xffffffff


	//   ....[31]....
        /*00f8*/ 	.word	0xffffffff


	//   ....[32]....
        /*00fc*/ 	.word	0xffffffff


	//   ....[33]....
        /*0100*/ 	.word	0xffffffff


	//   ....[34]....
        /*0104*/ 	.word	0xffffffff


	//   ....[35]....
        /*0108*/ 	.word	0xffffffff


	//   ....[36]....
        /*010c*/ 	.word	0xffffffff


	//   ....[37]....
        /*0110*/ 	.word	0xffffffff


	//   ....[38]....
        /*0114*/ 	.word	0xffffffff


	//   ....[39]....
        /*0118*/ 	.word	0xffffffff


	//   ....[40]....
        /*011c*/ 	.word	0xffffffff


	//   ....[41]....
        /*0120*/ 	.word	0xffffffff


	//   ....[42]....
        /*0124*/ 	.word	0xffffffff


	//   ....[43]....
        /*0128*/ 	.word	0xffffffff


	//   ....[44]....
        /*012c*/ 	.word	0xffffffff


	//----- nvinfo : EIATTR_COOP_GROUP_INSTR_OFFSETS
	.align		4
.L_288:
        /*0130*/ 	.byte	0x04, 0x28
        /*0132*/ 	.short	(.L_290 - .L_289)


	//   ....[0]....
.L_289:
        /*0134*/ 	.word	0x000007d0


	//   ....[1]....
        /*0138*/ 	.word	0x000007e0


	//   ....[2]....
        /*013c*/ 	.word	0x000007f0


	//   ....[3]....
        /*0140*/ 	.word	0x00000940


	//   ....[4]....
        /*0144*/ 	.word	0x00000970


	//   ....[5]....
        /*0148*/ 	.word	0x000009a0


	//   ....[6]....
        /*014c*/ 	.word	0x00000ac0


	//   ....[7]....
        /*0150*/ 	.word	0x00000ae0


	//   ....[8]....
        /*0154*/ 	.word	0x00000af0


	//   ....[9]....
        /*0158*/ 	.word	0x00000c10


	//   ....[10]....
        /*015c*/ 	.word	0x00000c30


	//   ....[11]....
        /*0160*/ 	.word	0x00000c40


	//   ....[12]....
        /*0164*/ 	.word	0x00000d60


	//   ....[13]....
        /*0168*/ 	.word	0x00000d80


	//   ....[14]....
        /*016c*/ 	.word	0x00000d90


	//   ....[15]....
        /*0170*/ 	.word	0x00001520


	//   ....[16]....
        /*0174*/ 	.word	0x000015b0


	//   ....[17]....
        /*0178*/ 	.word	0x000015e0


	//   ....[18]....
        /*017c*/ 	.word	0x00001700


	//   ....[19]....
        /*0180*/ 	.word	0x00001730


	//   ....[20]....
        /*0184*/ 	.word	0x00001740


	//   ....[21]....
        /*0188*/ 	.word	0x00001860


	//   ....[22]....
        /*018c*/ 	.word	0x00001880


	//   ....[23]....
        /*0190*/ 	.word	0x00001890


	//   ....[24]....
        /*0194*/ 	.word	0x000019b0


	//   ....[25]....
        /*0198*/ 	.word	0x000019d0


	//   ....[26]....
        /*019c*/ 	.word	0x000019e0


	//   ....[27]....
        /*01a0*/ 	.word	0x00001b00


	//   ....[28]....
        /*01a4*/ 	.word	0x00001b20


	//   ....[29]....
        /*01a8*/ 	.word	0x00001b30


	//   ....[30]....
        /*01ac*/ 	.word	0x000031b0


	//   ....[31]....
        /*01b0*/ 	.word	0x000031c0


	//   ....[32]....
        /*01b4*/ 	.word	0x000031d0


	//   ....[33]....
        /*01b8*/ 	.word	0x00003320


	//   ....[34]....
        /*01bc*/ 	.word	0x00003350


	//   ....[35]....
        /*01c0*/ 	.word	0x00003380


	//   ....[36]....
        /*01c4*/ 	.word	0x000034a0


	//   ....[37]....
        /*01c8*/ 	.word	0x000034c0


	//   ....[38]....
        /*01cc*/ 	.word	0x000034d0


	//   ....[39]....
        /*01d0*/ 	.word	0x000035f0


	//   ....[40]....
        /*01d4*/ 	.word	0x00003610


	//   ....[41]....
        /*01d8*/ 	.word	0x00003620


	//   ....[42]....
        /*01dc*/ 	.word	0x00003740


	//   ....[43]....
        /*01e0*/ 	.word	0x00003760


	//   ....[44]....
        /*01e4*/ 	.word	0x00003770


	//----- nvinfo : EIATTR_VRC_CTA_INIT_COUNT
	.align		4
.L_290:
        /*01e8*/ 	.byte	0x02, 0x4a
	.zero		1
	.zero		1


	//----- nvinfo : EIATTR_EXIT_INSTR_OFFSETS
	.align		4
        /*01ec*/ 	.byte	0x04, 0x1c
        /*01ee*/ 	.short	(.L_292 - .L_291)


	//   ....[0]....
.L_291:
        /*01f0*/ 	.word	0x00000080


	//   ....[1]....
        /*01f4*/ 	.word	0x000000d0


	//   ....[2]....
        /*01f8*/ 	.word	0x00003e80


	//   ....[3]....
        /*01fc*/ 	.word	0x00003f70


	//----- nvinfo : EIATTR_MAX_THREADS
	.align		4
.L_292:
        /*0200*/ 	.byte	0x04, 0x05
        /*0202*/ 	.short	(.L_294 - .L_293)
.L_293:
        /*0204*/ 	.word	0x00000100
        /*0208*/ 	.word	0x00000001
        /*020c*/ 	.word	0x00000001


	//----- nvinfo : EIATTR_CRS_STACK_SIZE
	.align		4
.L_294:
        /*0210*/ 	.byte	0x04, 0x1e
        /*0212*/ 	.short	(.L_296 - .L_295)
.L_295:
        /*0214*/ 	.word	0x00000000


	//----- nvinfo : EIATTR_CBANK_PARAM_SIZE
	.align		4
.L_296:
        /*0218*/ 	.byte	0x03, 0x19
        /*021a*/ 	.short	0x0029


	//----- nvinfo : EIATTR_PARAM_CBANK
	.align		4
        /*021c*/ 	.byte	0x04, 0x0a
        /*021e*/ 	.short	(.L_298 - .L_297)
	.align		4
.L_297:
        /*0220*/ 	.word	index@(.nv.constant0._ZN3cub18CUB_300001_SM_10006detail6reduce28DeviceReduceSingleTileKernelINS2_10policy_hubIN4cuda3std3__45tupleIJblEEEyN6thrust24THRUST_300001_SM_1000_NS8cuda_cub9__find_if7functorIS9_EEE10Policy1000EPS9_SI_iSF_S9_S9_NS7_10__identityEEEvT0_T1_T2_T3_T4_T6_)
        /*0224*/ 	.short	0x0380
        /*0226*/ 	.short	0x0029


	//----- nvinfo : EIATTR_SW_WAR
	.align		4
.L_298:
        /*0228*/ 	.byte	0x04, 0x36
        /*022a*/ 	.short	(.L_300 - .L_299)
.L_299:
        /*022c*/ 	.word	0x00000008
.L_300:


//--------------------- .nv.info._ZN3cub18CUB_300001_SM_10006detail6reduce18DeviceReduceKernelINS2_10policy_hubIN4cuda3std3__45tupleIJblEEEyN6thrust24THRUST_300001_SM_1000_NS8cuda_cub9__find_if7functorIS9_EEE10Policy1000ENSB_12zip_iteratorINS8_IJNSD_26transform_input_iterator_tIbNSC_6detail35transform_pair_of_input_iterators_tIbNSB_6detail15normal_iteratorINSB_10device_ptrIKfEEEESR_NS7_8equal_toIfEEEENS7_10__not_fn_tINS7_10__identityEEEEENSB_17counting_iteratorIlNSB_11use_defaultES10_S10_EEEEEEEySF_S9_SW_EEvT0_PT3_T1_NS0_13GridEvenShareIS17_EET2_T4_ --------------------------
	.section	.nv.info._ZN3cub18CUB_300001_SM_10006detail6reduce18DeviceReduceKernelINS2_10policy_hubIN4cuda3std3__45tupleIJblEEEyN6thrust24THRUST_300001_SM_1000_NS8cuda_cub9__find_if7functorIS9_EEE10Policy1000ENSB_12zip_iteratorINS8_IJNSD_26transform_input_iterator_tIbNSC_6detail35transform_pair_of_input_iterators_tIbNSB_6detail15normal_iteratorINSB_10device_ptrIKfEEEESR_NS7_8equal_toIfEEEENS7_10__not_fn_tINS7_10__identityEEEEENSB_17counting_iteratorIlNSB_11use_defaultES10_S10_EEEEEEEySF_S9_SW_EEvT0_PT3_T1_NS0_13GridEvenShareIS17_EET2_T4_,"",@"SHT_CUDA_INFO"
	.sectionflags	@""
	.align	4


	//----- nvinfo : EIATTR_CUDA_API_VERSION
	.align		4
        /*0000*/ 	.byte	0x04, 0x37
        /*0002*/ 	.short	(.L_302 - .L_301)
.L_301:
        /*0004*/ 	.word	0x00000082


	//----- nvinfo : EIATTR_KPARAM_INFO
	.align		4
.L_302:
        /*0008*/ 	.byte	0x04, 0x17
        /*000a*/ 	.short	(.L_304 - .L_303)
.L_303:
        /*000c*/ 	.word	0x00000000
        /*0010*/ 	.short	0x0005
        /*0012*/ 	.short	0x0081
        /*0014*/ 	.byte	0x00, 0xf0, 0x05, 0x00


	//----- nvinfo : EIATTR_KPARAM_INFO
	.align		4
.L_304:
        /*0018*/ 	.byte	0x04, 0x17
        /*001a*/ 	.short	(.L_306 - .L_305)
.L_305:
        /*001c*/ 	.word	0x00000000
        /*0020*/ 	.short	0x0004
        /*0022*/ 	.short	0x0080
        /*0024*/ 	.byte	0x00, 0xf0, 0x05, 0x00


	//----- nvinfo : EIATTR_KPARAM_INFO
	.align		4
.L_306:
        /*0028*/ 	.byte	0x04, 0x17
        /*002a*/ 	.short	(.L_308 - .L_307)
.L_307:
        /*002c*/ 	.word	0x00000000
        /*0030*/ 	.short	0x0003
        /*0032*/ 	.short	0x0038
        /*0034*/ 	.byte	0x00, 0xf0, 0x21, 0x01


	//----- nvinfo : EIATTR_KPARAM_INFO
	.align		4
.L_308:
        /*0038*/ 	.byte	0x04, 0x17
        /*003a*/ 	.short	(.L_310 - .L_309)
.L_309:
        /*003c*/ 	.word	0x00000000
        /*0040*/ 	.short	0x0002
        /*0042*/ 	.short	0x0030
        /*0044*/ 	.byte	0x00, 0xf0, 0x21, 0x00


	//----- nvinfo : EIATTR_KPARAM_INFO
	.align		4
.L_310:
        /*0048*/ 	.byte	0x04, 0x17
        /*004a*/ 	.short	(.L_312 - .L_311)
.L_311:
        /*004c*/ 	.word	0x00000000
        /*0050*/ 	.short	0x0001
        /*0052*/ 	.short	0x0028
        /*0054*/ 	.byte	0x00, 0xf5, 0x21, 0x00


	//----- nvinfo : EIATTR_KPARAM_INFO
	.align		4
.L_312:
        /*0058*/ 	.byte	0x04, 0x17
        /*005a*/ 	.short	(.L_314 - .L_313)
.L_313:
        /*005c*/ 	.word	0x00000000
        /*0060*/ 	.short	0x0000
        /*0062*/ 	.short	0x0000
        /*0064*/ 	.byte	0x00, 0xf0, 0xa1, 0x00


	//----- nvinfo : EIATTR_SPARSE_MMA_MASK
	.align		4
.L_314:
        /*0068*/ 	.byte	0x03, 0x50
        /*006a*/ 	.short	0x0000


	//----- nvinfo : EIATTR_MAXREG_COUNT
	.align		4
        /*006c*/ 	.byte	0x03, 0x1b
        /*006e*/ 	.short	0x00ff


	//----- nvinfo : EIATTR_NUM_BARRIERS
	.align		4
        /*0070*/ 	.byte	0x02, 0x4c
        /*0072*/ 	.byte	0x01
	.zero		1


	//----- nvinfo : EIATTR_MERCURY_ISA_VERSION
	.align		4
        /*0074*/ 	.byte	0x03, 0x5f
        /*0076*/ 	.short	0x0101


	//----- nvinfo : EIATTR_COOP_GROUP_MASK_REGIDS
	.align		4
        /*0078*/ 	.byte	0x04, 0x29
        /*007a*/ 	.short	(.L_316 - .L_315)


	//   ....[0]....
.L_315:
        /*007c*/ 	.word	0xffffffff


	//   ....[1]....
        /*0080*/ 	.word	0xffffffff


	//   ....[2]....
        /*0084*/ 	.word	0xffffffff


	//   ....[3]....
        /*0088*/ 	.word	0xffffffff


	//   ....[4]....
        /*008c*/ 	.word	0xffffffff


	//   ....[5]....
        /*0090*/ 	.word	0xffffffff


	//   ....[6]....
        /*0094*/ 	.word	0xffffffff


	//   ....[7]....
        /*0098*/ 	.word	0xffffffff


	//   ....[8]....
        /*009c*/ 	.word	0xffffffff


	//   ....[9]....
        /*00a0*/ 	.word	0xffffffff


	//   ....[10]....
        /*00a4*/ 	.word	0xffffffff


	//   ....[11]....
        /*00a8*/ 	.word	0xffffffff


	//   ....[12]....
        /*00ac*/ 	.word	0xffffffff


	//   ....[13]....
        /*00b0*/ 	.word	0xffffffff


	//   ....[14]....
        /*00b4*/ 	.word	0xffffffff


	//   ....[15]....
        /*00b8*/ 	.word	0xffffffff


	//   ....[16]....
        /*00bc*/ 	.word	0xffffffff


	//   ....[17]....
        /*00c0*/ 	.word	0xffffffff


	//   ....[18]....
        /*00c4*/ 	.word	0xffffffff


	//   ....[19]....
        /*00c8*/ 	.word	0xffffffff


	//   ....[20]....
        /*00cc*/ 	.word	0xffffffff


	//   ....[21]....
        /*00d0*/ 	.word	0xffffffff


	//   ....[22]....
        /*00d4*/ 	.word	0xffffffff


	//   ....[23]....
        /*00d8*/ 	.word	0xffffffff


	//   ....[24]....
        /*00dc*/ 	.word	0xffffffff


	//   ....[25]....
        /*00e0*/ 	.word	0xffffffff


	//   ....[26]....
        /*00e4*/ 	.word	0xffffffff


	//   ....[27]....
        /*00e8*/ 	.word	0xffffffff


	//   ....[28]....
        /*00ec*/ 	.word	0xffffffff


	//   ....[29]....
        /*00f0*/ 	.word	0xffffffff


	//   ....[30]....
        /*00f4*/ 	.word	0xffffffff


	//   ....[31]....
        /*00f8*/ 	.word	0xffffffff


	//   ....[32]....
        /*00fc*/ 	.word	0xffffffff


	//   ....[33]....
        /*0100*/ 	.word	0xffffffff


	//   ....[34]....
        /*0104*/ 	.word	0xffffffff


	//   ....[35]....
        /*0108*/ 	.word	0xffffffff


	//   ....[36]....
        /*010c*/ 	.word	0xffffffff


	//   ....[37]....
        /*0110*/ 	.word	0xffffffff


	//   ....[38]....
        /*0114*/ 	.word	0xffffffff


	//   ....[39]....
        /*0118*/ 	.word	0xffffffff


	//   ....[40]....
        /*011c*/ 	.word	0xffffffff


	//   ....[41]....
        /*0120*/ 	.word	0xffffffff


	//   ....[42]....
        /*0124*/ 	.word	0xffffffff


	//   ....[43]....
        /*0128*/ 	.word	0xffffffff


	//   ....[44]....
        /*012c*/ 	.word	0xffffffff


	//----- nvinfo : EIATTR_COOP_GROUP_INSTR_OFFSETS
	.align		4
.L_316:
        /*0130*/ 	.byte	0x04, 0x28
        /*0132*/ 	.short	(.L_318 - .L_317)


	//   ....[0]....
.L_317:
        /*0134*/ 	.word	0x00001720


	//   ....[1]....
        /*0138*/ 	.word	0x00001730


	//   ....[2]....
        /*013c*/ 	.word	0x00001740


	//   ....[3]....
        /*0140*/ 	.word	0x00001890


	//   ....[4]....
        /*0144*/ 	.word	0x000018c0


	//   ....[5]....
        /*0148*/ 	.word	0x000018f0


	//   ....[6]....
        /*014c*/ 	.word	0x00001a10


	//   ....[7]....
        /*0150*/ 	.word	0x00001a30


	//   ....[8]....
        /*0154*/ 	.word	0x00001a40


	//   ....[9]....
        /*0158*/ 	.word	0x00001b60


	//   ....[10]....
        /*015c*/ 	.word	0x00001b80


	//   ....[11]....
        /*0160*/ 	.word	0x00001b90


	//   ....[12]....
        /*0164*/ 	.word	0x00001cb0


	//   ....[13]....
        /*0168*/ 	.word	0x00001cd0


	//   ....[14]....
        /*016c*/ 	.word	0x00001ce0


	//   ....[15]....
        /*0170*/ 	.word	0x00002470


	//   ....[16]....
        /*0174*/ 	.word	0x00002500


	//   ....[17]....
        /*0178*/ 	.word	0x00002530


	//   ....[18]....
        /*017c*/ 	.word	0x00002650


	//   ....[19]....
        /*0180*/ 	.word	0x00002680


	//   ....[20]....
        /*0184*/ 	.word	0x00002690


	//   ....[21]....
        /*0188*/ 	.word	0x000027b0


	//   ....[22]....
        /*018c*/ 	.word	0x000027d0


	//   ....[23]....
        /*0190*/ 	.word	0x000027e0


	//   ....[24]....
        /*0194*/ 	.word	0x00002900


	//   ....[25]....
        /*0198*/ 	.word	0x00002920


	//   ....[26]....
        /*019c*/ 	.word	0x00002930


	//   ....[27]....
        /*01a0*/ 	.word	0x00002a50


	//   ....[28]....
        /*01a4*/ 	.word	0x00002a70


	//   ....[29]....
        /*01a8*/ 	.word	0x00002a80


	//   ....[30]....
        /*01ac*/ 	.word	0x00005120


	//   ....[31]....
        /*01b0*/ 	.word	0x00005130


	//   ....[32]....
        /*01b4*/ 	.word	0x00005140


	//   ....[33]....
        /*01b8*/ 	.word	0x00005290


	//   ....[34]....
        /*01bc*/ 	.word	0x000052c0


	//   ....[35]....
        /*01c0*/ 	.word	0x000052f0


	//   ....[36]....
        /*01c4*/ 	.word	0x00005410


	//   ....[37]....
        /*01c8*/ 	.word	0x00005430


	//   ....[38]....
        /*01cc*/ 	.word	0x00005440


	//   ....[39]....
        /*01d0*/ 	.word	0x00005560


	//   ....[40]....
        /*01d4*/ 	.word	0x00005580


	//   ....[41]....
        /*01d8*/ 	.word	0x00005590


	//   ....[42]....
        /*01dc*/ 	.word	0x000056b0


	//   ....[43]....
        /*01e0*/ 	.word	0x000056d0


	//   ....[44]....
        /*01e4*/ 	.word	0x000056e0


	//----- nvinfo : EIATTR_VRC_CTA_INIT_COUNT
	.align		4
.L_318:
        /*01e8*/ 	.byte	0x02, 0x4a
	.zero		1
	.zero		1


	//----- nvinfo : EIATTR_EXIT_INSTR_OFFSETS
	.align		4
        /*01ec*/ 	.byte	0x04, 0x1c
        /*01ee*/ 	.short	(.L_320 - .L_319)


	//   ....[0]....
.L_319:
        /*01f0*/ 	.word	0x00005df0


	//   ....[1]....
        /*01f4*/ 	.word	0x00005e40


	//----- nvinfo : EIATTR_MAX_THREADS
	.align		4
.L_320:
        /*01f8*/ 	.byte	0x04, 0x05
        /*01fa*/ 	.short	(.L_322 - .L_321)
.L_321:
        /*01fc*/ 	.word	0x00000100
        /*0200*/ 	.word	0x00000001
        /*0204*/ 	.word	0x00000001


	//----- nvinfo : EIATTR_CRS_STACK_SIZE
	.align		4
.L_322:
        /*0208*/ 	.byte	0x04, 0x1e
        /*020a*/ 	.short	(.L_324 - .L_323)
.L_323:
        /*020c*/ 	.word	0x00000000


	//----- nvinfo : EIATTR_CBANK_PARAM_SIZE
	.align		4
.L_324:
        /*0210*/ 	.byte	0x03, 0x19
        /*0212*/ 	.short	0x0082


	//----- nvinfo : EIATTR_PARAM_CBANK
	.align		4
        /*0214*/ 	.byte	0x04, 0x0a
        /*0216*/ 	.short	(.L_326 - .L_325)
	.align		4
.L_325:
        /*0218*/ 	.word	index@(.nv.constant0._ZN3cub18CUB_300001_SM_10006detail6reduce18DeviceReduceKernelINS2_10policy_hubIN4cuda3std3__45tupleIJblEEEyN6thrust24THRUST_300001_SM_1000_NS8cuda_cub9__find_if7functorIS9_EEE10Policy1000ENSB_12zip_iteratorINS8_IJNSD_26transform_input_iterator_tIbNSC_6detail35transform_pair_of_input_iterators_tIbNSB_6detail15normal_iteratorINSB_10device_ptrIKfEEEESR_NS7_8equal_toIfEEEENS7_10__not_fn_tINS7_10__identityEEEEENSB_17counting_iteratorIlNSB_11use_defaultES10_S10_EEEEEEEySF_S9_SW_EEvT0_PT3_T1_NS0_13GridEvenShareIS17_EET2_T4_)
        /*021c*/ 	.short	0x0380
        /*021e*/ 	.short	0x0082


	//----- nvinfo : EIATTR_SW_WAR
	.align		4
.L_326:
        /*0220*/ 	.byte	0x04, 0x36
        /*0222*/ 	.short	(.L_328 - .L_327)
.L_327:
        /*0224*/ 	.word	0x00000008
.L_328:


//--------------------- .nv.info._ZN3cub18CUB_300001_SM_10006detail6reduce28DeviceReduceSingleTileKernelINS2_10policy_hubIN4cuda3std3__45tupleIJblEEEyN6thrust24THRUST_300001_SM_1000_NS8cuda_cub9__find_if7functorIS9_EEE10Policy1000ENSB_12zip_iteratorINS8_IJNSD_26transform_input_iterator_tIbNSC_6detail35transform_pair_of_input_iterators_tIbNSB_6detail15normal_iteratorINSB_10device_ptrIKfEEEESR_NS7_8equal_toIfEEEENS7_10__not_fn_tINS7_10__identityEEEEENSB_17counting_iteratorIlNSB_11use_defaultES10_S10_EEEEEEEPS9_ySF_S9_S9_SW_EEvT0_T1_T2_T3_T4_T6_ --------------------------
	.section	.nv.info._ZN3cub18CUB_300001_SM_10006detail6reduce28DeviceReduceSingleTileKernelINS2_10policy_hubIN4cuda3std3__45tupleIJblEEEyN6thrust24THRUST_300001_SM_1000_NS8cuda_cub9__find_if7functorIS9_EEE10Policy1000ENSB_12zip_iteratorINS8_IJNSD_26transform_input_iterator_tIbNSC_6detail35transform_pair_of_input_iterators_tIbNSB_6detail15normal_iteratorINSB_10device_ptrIKfEEEESR_NS7_8equal_toIfEEEENS7_10__not_fn_tINS7_10__identityEEEEENSB_17counting_iteratorIlNSB_11use_defaultES10_S10_EEEEEEEPS9_ySF_S9_S9_SW_EEvT0_T1_T2_T3_T4_T6_,"",@"SHT_CUDA_INFO"
	.sectionflags	@""
	.align	4


	//----- nvinfo : EIATTR_CUDA_API_VERSION
	.align		4
        /*0000*/ 	.byte	0x04, 0x37
        /*0002*/ 	.short	(.L_330 - .L_329)
.L_329:
        /*0004*/ 	.word	0x00000082


	//----- nvinfo : EIATTR_KPARAM_INFO
	.align		4
.L_330:
        /*0008*/ 	.byte	0x04, 0x17
        /*000a*/ 	.short	(.L_332 - .L_331)
.L_331:
        /*000c*/ 	.word	0x00000000
        /*0010*/ 	.short	0x0005
        /*0012*/ 	.short	0x0050
        /*0014*/ 	.byte	0x00, 0xf0, 0x05, 0x00


	//----- nvinfo : EIATTR_KPARAM_INFO
	.align		4
.L_332:
        /*0018*/ 	.byte	0x04, 0x17
        /*001a*/ 	.short	(.L_334 - .L_333)
.L_333:
        /*001c*/ 	.word	0x00000000
        /*0020*/ 	.short	0x0004
        /*0022*/ 	.short	0x0040
        /*0024*/ 	.byte	0x00, 0xf0, 0x41, 0x00


	//----- nvinfo : EIATTR_KPARAM_INFO
	.align		4
.L_334:
        /*0028*/ 	.byte	0x04, 0x17
        /*002a*/ 	.short	(.L_336 - .L_335)
.L_335:
        /*002c*/ 	.word	0x00000000
        /*0030*/ 	.short	0x0003
        /*0032*/ 	.short	0x0038
        /*0034*/ 	.byte	0x00, 0xf0, 0x05, 0x00


	//----- nvinfo : EIATTR_KPARAM_INFO
	.align		4
.L_336:
        /*0038*/ 	.byte	0x04, 0x17
        /*003a*/ 	.short	(.L_338 - .L_337)
.L_337:
        /*003c*/ 	.word	0x00000000
        /*0040*/ 	.short	0x0002
        /*0042*/ 	.short	0x0030
        /*0044*/ 	.byte	0x00, 0xf0, 0x21, 0x00


	//----- nvinfo : EIATTR_KPARAM_INFO
	.align		4
.L_338:
        /*0048*/ 	.byte	0x04, 0x17
        /*004a*/ 	.short	(.L_340 - .L_339)
.L_339:
        /*004c*/ 	.word	0x00000000
        /*0050*/ 	.short	0x0001
        /*0052*/ 	.short	0x0028
        /*0054*/ 	.byte	0x00, 0xf5, 0x21, 0x00


	//----- nvinfo : EIATTR_KPARAM_INFO
	.align		4
.L_340:
        /*0058*/ 	.byte	0x04, 0x17
        /*005a*/ 	.short	(.L_342 - .L_341)
.L_341:
        /*005c*/ 	.word	0x00000000
        /*0060*/ 	.short	0x0000
        /*0062*/ 	.short	0x0000
        /*0064*/ 	.byte	0x00, 0xf0, 0xa1, 0x00


	//----- nvinfo : EIATTR_SPARSE_MMA_MASK
	.align		4
.L_342:
        /*0068*/ 	.byte	0x03, 0x50
        /*006a*/ 	.short	0x0000


	//----- nvinfo : EIATTR_MAXREG_COUNT
	.align		4
        /*006c*/ 	.byte	0x03, 0x1b
        /*006e*/ 	.short	0x00ff


	//----- nvinfo : EIATTR_NUM_BARRIERS
	.align		4
        /*0070*/ 	.byte	0x02, 0x4c
        /*0072*/ 	.byte	0x01
	.zero		1


	//----- nvinfo : EIATTR_MERCURY_ISA_VERSION
	.align		4
        /*0074*/ 	.byte	0x03, 0x5f
        /*0076*/ 	.short	0x0101


	//----- nvinfo : EIATTR_COOP_GROUP_MASK_REGIDS
	.align		4
        /*0078*/ 	.byte	0x04, 0x29
        /*007a*/ 	.short	(.L_344 - .L_343)


	//   ....[0]....
.L_343:
        /*007c*/ 	.word	0xffffffff


	//   ....[1]....
        /*0080*/ 	.word	0xffffffff


	//   ....[2]....
        /*0084*/ 	.word	0xffffffff


	//   ....[3]....
        /*0088*/ 	.word	0xffffffff


	//   ....[4]....
        /*008c*/ 	.word	0xffffffff


	//   ....[5]....
        /*0090*/ 	.word	0xffffffff


	//   ....[6]....
        /*0094*/ 	.word	0xffffffff


	//   ....[7]....
        /*0098*/ 	.word	0xffffffff


	//   ....[8]....
        /*009c*/ 	.word	0xffffffff


	//   ....[9]....
        /*00a0*/ 	.word	0xffffffff


	//   ....[10]....
        /*00a4*/ 	.word	0xffffffff


	//   ....[11]....
        /*00a8*/ 	.word	0xffffffff


	//   ....[12]....
        /*00ac*/ 	.word	0xffffffff


	//   ....[13]....
        /*00b0*/ 	.word	0xffffffff


	//   ....[14]....
        /*00b4*/ 	.word	0xffffffff


	//   ....[15]....
        /*00b8*/ 	.word	0xffffffff


	//   ....[16]....
        /*00bc*/ 	.word	0xffffffff


	//   ....[17]....
        /*00c0*/ 	.word	0xffffffff


	//   ....[18]....
        /*00c4*/ 	.word	0xffffffff


	//   ....[19]....
        /*00c8*/ 	.word	0xffffffff


	//   ....[20]....
        /*00cc*/ 	.word	0xffffffff


	//   ....[21]....
        /*00d0*/ 	.word	0xffffffff


	//   ....[22]....
        /*00d4*/ 	.word	0xffffffff


	//   ....[23]....
        /*00d8*/ 	.word	0xffffffff


	//   ....[24]....
        /*00dc*/ 	.word	0xffffffff


	//   ....[25]....
        /*00e0*/ 	.word	0xffffffff


	//   ....[26]....
        /*00e4*/ 	.word	0xffffffff


	//   ....[27]....
        /*00e8*/ 	.word	0xffffffff


	//   ....[28]....
        /*00ec*/ 	.word	0xffffffff


	//   ....[29]....
        /*00f0*/ 	.word	0xffffffff


	//   ....[30]....
        /*00f4*/ 	.word	0xffffffff


	//   ....[31]....
        /*00f8*/ 	.word	0xffffffff


	//   ....[32]....
        /*00fc*/ 	.word	0xffffffff


	//   ....[33]....
        /*0100*/ 	.word	0xffffffff


	//   ....[34]....
        /*0104*/ 	.word	0xffffffff


	//   ....[35]....
        /*0108*/ 	.word	0xffffffff


	//   ....[36]....
        /*010c*/ 	.word	0xffffffff


	//   ....[37]....
        /*0110*/ 	.word	0xffffffff


	//   ....[38]....
        /*0114*/ 	.word	0xffffffff


	//   ....[39]....
        /*0118*/ 	.word	0xffffffff


	//   ....[40]....
        /*011c*/ 	.word	0xffffffff


	//   ....[41]....
        /*0120*/ 	.word	0xffffffff


	//   ....[42]....
        /*0124*/ 	.word	0xffffffff


	//   ....[43]....
        /*0128*/ 	.word	0xffffffff


	//   ....[44]....
        /*012c*/ 	.word	0xffffffff


	//----- nvinfo : EIATTR_COOP_GROUP_INSTR_OFFSETS
	.align		4
.L_344:
        /*0130*/ 	.byte	0x04, 0x28
        /*0132*/ 	.short	(.L_346 - .L_345)


	//   ....[0]....
.L_345:
        /*0134*/ 	.word	0x00001490


	//   ....[1]....
        /*0138*/ 	.word	0x000014a0


	//   ....[2]....
        /*013c*/ 	.word	0x000014b0


	//   ....[3]....
        /*0140*/ 	.word	0x00001600


	//   ....[4]....
        /*0144*/ 	.word	0x00001630


	//   ....[5]....
        /*0148*/ 	.word	0x00001660


	//   ....[6]....
        /*014c*/ 	.word	0x00001780


	//   ....[7]....
        /*0150*/ 	.word	0x000017a0


	//   ....[8]....
        /*0154*/ 	.word	0x000017b0


	//   ....[9]....
        /*0158*/ 	.word	0x000018d0


	//   ....[10]....
        /*015c*/ 	.word	0x000018f0


	//   ....[11]....
        /*0160*/ 	.word	0x00001900


	//   ....[12]....
        /*0164*/ 	.word	0x00001a20


	//   ....[13]....
        /*0168*/ 	.word	0x00001a40


	//   ....[14]....
        /*016c*/ 	.word	0x00001a50


	//   ....[15]....
        /*0170*/ 	.word	0x000021d0


	//   ....[16]....
        /*0174*/ 	.word	0x00002260


	//   ....[17]....
        /*0178*/ 	.word	0x00002290


	//   ....[18]....
        /*017c*/ 	.word	0x000023b0


	//   ....[19]....
        /*0180*/ 	.word	0x000023e0


	//   ....[20]....
        /*0184*/ 	.word	0x000023f0


	//   ....[21]....
        /*0188*/ 	.word	0x00002510


	//   ....[22]....
        /*018c*/ 	.word	0x00002530


	//   ....[23]....
        /*0190*/ 	.word	0x00002540


	//   ....[24]....
        /*0194*/ 	.word	0x00002660


	//   ....[25]....
        /*0198*/ 	.word	0x00002680


	//   ....[26]....
        /*019c*/ 	.word	0x00002690


	//   ....[27]....
        /*01a0*/ 	.word	0x000027b0


	//   ....[28]....
        /*01a4*/ 	.word	0x000027d0


	//   ....[29]....
        /*01a8*/ 	.word	0x000027e0


	//   ....[30]....
        /*01ac*/ 	.word	0x00004d70


	//   ....[31]....
        /*01b0*/ 	.word	0x00004d80


	//   ....[32]....
        /*01b4*/ 	.word	0x00004d90


	//   ....[33]....
        /*01b8*/ 	.word	0x00004ee0


	//   ....[34]....
        /*01bc*/ 	.word	0x00004f10


	//   ....[35]....
        /*01c0*/ 	.word	0x00004f40


	//   ....[36]....
        /*01c4*/ 	.word	0x00005060


	//   ....[37]....
        /*01c8*/ 	.word	0x00005080


	//   ....[38]....
        /*01cc*/ 	.word	0x00005090


	//   ....[39]....
        /*01d0*/ 	.word	0x000051b0


	//   ....[40]....
        /*01d4*/ 	.word	0x000051d0


	//   ....[41]....
        /*01d8*/ 	.word	0x000051e0


	//   ....[42]....
        /*01dc*/ 	.word	0x00005300


	//   ....[43]....
        /*01e0*/ 	.word	0x00005320


	//   ....[44]....
        /*01e4*/ 	.word	0x00005330


	//----- nvinfo : EIATTR_VRC_CTA_INIT_COUNT
	.align		4
.L_346:
        /*01e8*/ 	.byte	0x02, 0x4a
	.zero		1
	.zero		1


	//----- nvinfo : EIATTR_EXIT_INSTR_OFFSETS
	.align		4
        /*01ec*/ 	.byte	0x04, 0x1c
        /*01ee*/ 	.short	(.L_348 - .L_347)


	//   ....[0]....
.L_347:
        /*01f0*/ 	.word	0x00000090


	//   ....[1]....
        /*01f4*/ 	.word	0x000000e0


	//   ....[2]....
        /*01f8*/ 	.word	0x00005a30


	//   ....[3]....
        /*01fc*/ 	.word	0x00005b20


	//----- nvinfo : EIATTR_MAX_THREADS
	.align		4
.L_348:
        /*0200*/ 	.byte	0x04, 0x05
        /*0202*/ 	.short	(.L_350 - .L_349)
.L_349:
        /*0204*/ 	.word	0x00000100
        /*0208*/ 	.word	0x00000001
        /*020c*/ 	.word	0x00000001


	//----- nvinfo : EIATTR_CRS_STACK_SIZE
	.align		4
.L_350:
        /*0210*/ 	.byte	0x04, 0x1e
        /*0212*/ 	.short	(.L_352 - .L_351)
.L_351:
        /*0214*/ 	.word	0x00000000


	//----- nvinfo : EIATTR_CBANK_PARAM_SIZE
	.align		4
.L_352:
        /*0218*/ 	.byte	0x03, 0x19
        /*021a*/ 	.short	0x0051


	//----- nvinfo : EIATTR_PARAM_CBANK
	.align		4
        /*021c*/ 	.byte	0x04, 0x0a
        /*021e*/ 	.short	(.L_354 - .L_353)
	.align		4
.L_353:
        /*0220*/ 	.word	index@(.nv.constant0._ZN3cub18CUB_300001_SM_10006detail6reduce28DeviceReduceSingleTileKernelINS2_10policy_hubIN4cuda3std3__45tupleIJblEEEyN6thrust24THRUST_300001_SM_1000_NS8cuda_cub9__find_if7functorIS9_EEE10Policy1000ENSB_12zip_iteratorINS8_IJNSD_26transform_input_iterator_tIbNSC_6detail35transform_pair_of_input_iterators_tIbNSB_6detail15normal_iteratorINSB_10device_ptrIKfEEEESR_NS7_8equal_toIfEEEENS7_10__not_fn_tINS7_10__identityEEEEENSB_17counting_iteratorIlNSB_11use_defaultES10_S10_EEEEEEEPS9_ySF_S9_S9_SW_EEvT0_T1_T2_T3_T4_T6_)
        /*0224*/ 	.short	0x0380
        /*0226*/ 	.short	0x0051


	//----- nvinfo : EIATTR_SW_WAR
	.align		4
.L_354:
        /*0228*/ 	.byte	0x04, 0x36
        /*022a*/ 	.short	(.L_356 - .L_355)
.L_355:
        /*022c*/ 	.word	0x00000008
.L_356:


//--------------------- .nv.info._ZN3cub18CUB_300001_SM_10006detail6reduce28DeviceReduceSingleTileKernelINS2_10policy_hubIN4cuda3std3__45tupleIJblEEEjN6thrust24THRUST_300001_SM_1000_NS8cuda_cub9__find_if7functorIS9_EEE10Policy1000EPS9_SI_iSF_S9_S9_NS7_10__identityEEEvT0_T1_T2_T3_T4_T6_ --------------------------
	.section	.nv.info._ZN3cub18CUB_300001_SM_10006detail6reduce28DeviceReduceSingleTileKernelINS2_10policy_hubIN4cuda3std3__45tupleIJblEEEjN6thrust24THRUST_300001_SM_1000_NS8cuda_cub9__find_if7functorIS9_EEE10Policy1000EPS9_SI_iSF_S9_S9_NS7_10__identityEEEvT0_T1_T2_T3_T4_T6_,"",@"SHT_CUDA_INFO"
	.sectionflags	@""
	.align	4


	//----- nvinfo : EIATTR_CUDA_API_VERSION
	.align		4
        /*0000*/ 	.byte	0x04, 0x37
        /*0002*/ 	.short	(.L_358 - .L_357)
.L_357:
        /*0004*/ 	.word	0x00000082


	//----- nvinfo : EIATTR_KPARAM_INFO
	.align		4
.L_358:
        /*0008*/ 	.byte	0x04, 0x17
        /*000a*/ 	.short	(.L_360 - .L_359)
.L_359:
        /*000c*/ 	.word	0x00000000
        /*0010*/ 	.short	0x0005
        /*0012*/ 	.short	0x0028
        /*0014*/ 	.byte	0x00, 0xf0, 0x05, 0x00


	//----- nvinfo : EIATTR_KPARAM_INFO
	.align		4
.L_360:
        /*0018*/ 	.byte	0x04, 0x17
        /*001a*/ 	.short	(.L_362 - .L_361)
.L_361:
        /*001c*/ 	.word	0x00000000
        /*0020*/ 	.short	0x0004
        /*0022*/ 	.short	0x0018
        /*0024*/ 	.byte	0x00, 0xf0, 0x41, 0x00


	//----- nvinfo : EIATTR_KPARAM_INFO
	.align		4
.L_362:
        /*0028*/ 	.byte	0x04, 0x17
        /*002a*/ 	.short	(.L_364 - .L_363)
.L_363:
        /*002c*/ 	.word	0x00000000
        /*0030*/ 	.short	0x0003
        /*0032*/ 	.short	0x0014
        /*0034*/ 	.byte	0x00, 0xf0, 0x05, 0x00


	//----- nvinfo : EIATTR_KPARAM_INFO
	.align		4
.L_364:
        /*0038*/ 	.byte	0x04, 0x17
        /*003a*/ 	.short	(.L_366 - .L_365)
.L_365:
        /*003c*/ 	.word	0x00000000
        /*0040*/ 	.short	0x0002
        /*0042*/ 	.short	0x0010
        /*0044*/ 	.byte	0x00, 0xf0, 0x11, 0x00


	//----- nvinfo : EIATTR_KPARAM_INFO
	.align		4
.L_366:
        /*0048*/ 	.byte	0x04, 0x17
        /*004a*/ 	.short	(.L_368 - .L_367)
.L_367:
        /*004c*/ 	.word	0x00000000
        /*0050*/ 	.short	0x0001
        /*0052*/ 	.short	0x0008
        /*0054*/ 	.byte	0x00, 0xf5, 0x21, 0x00


	//----- nvinfo : EIATTR_KPARAM_INFO
	.align		4
.L_368:
        /*0058*/ 	.byte	0x04, 0x17
        /*005a*/ 	.short	(.L_370 - .L_369)
.L_369:
        /*005c*/ 	.word	0x00000000
        /*0060*/ 	.short	0x0000
        /*0062*/ 	.short	0x0000
        /*0064*/ 	.byte	0x00, 0xf5, 0x21, 0x00


	//----- nvinfo : EIATTR_SPARSE_MMA_MASK
	.align		4
.L_370:
        /*0068*/ 	.byte	0x03, 0x50
        /*006a*/ 	.short	0x0000


	//----- nvinfo : EIATTR_MAXREG_COUNT
	.align		4
        /*006c*/ 	.byte	0x03, 0x1b
        /*006e*/ 	.short	0x00ff


	//----- nvinfo : EIATTR_NUM_BARRIERS
	.align		4
        /*0070*/ 	.byte	0x02, 0x4c
        /*0072*/ 	.byte	0x01
	.zero		1


	//----- nvinfo : EIATTR_MERCURY_ISA_VERSION
	.align		4
        /*0074*/ 	.byte	0x03, 0x5f
        /*0076*/ 	.short	0x0101


	//----- nvinfo : EIATTR_COOP_GROUP_MASK_REGIDS
	.align		4
        /*0078*/ 	.byte	0x04, 0x29
        /*007a*/ 	.short	(.L_372 - .L_371)


	//   ....[0]....
.L_371:
        /*007c*/ 	.word	0xffffffff


	//   ....[1]....
        /*0080*/ 	.word	0xffffffff


	//   ....[2]....
        /*0084*/ 	.word	0xffffffff


	//   ....[3]....
        /*0088*/ 	.word	0xffffffff


	//   ....[4]....
        /*008c*/ 	.word	0xffffffff


	//   ....[5]....
        /*0090*/ 	.word	0xffffffff


	//   ....[6]....
        /*0094*/ 	.word	0xffffffff


	//   ....[7]....
        /*0098*/ 	.word	0xffffffff


	//   ....[8]....
        /*009c*/ 	.word	0xffffffff


	//   ....[9]....
        /*00a0*/ 	.word	0xffffffff


	//   ....[10]....
        /*00a4*/ 	.word	0xffffffff


	//   ....[11]....
        /*00a8*/ 	.word	0xffffffff


	//   ....[12]....
        /*00ac*/ 	.word	0xffffffff


	//   ....[13]....
        /*00b0*/ 	.word	0xffffffff


	//   ....[14]....
        /*00b4*/ 	.word	0xffffffff


	//   ....[15]....
        /*00b8*/ 	.word	0xffffffff


	//   ....[16]....
        /*00bc*/ 	.word	0xffffffff


	//   ....[17]....
        /*00c0*/ 	.word	0xffffffff


	//   ....[18]....
        /*00c4*/ 	.word	0xffffffff


	//   ....[19]....
        /*00c8*/ 	.word	0xffffffff


	//   ....[20]....
        /*00cc*/ 	.word	0xffffffff


	//   ....[21]....
        /*00d0*/ 	.word	0xffffffff


	//   ....[22]....
        /*00d4*/ 	.word	0xffffffff


	//   ....[23]....
        /*00d8*/ 	.word	0xffffffff


	//   ....[24]....
        /*00dc*/ 	.word	0xffffffff


	//   ....[25]....
        /*00e0*/ 	.word	0xffffffff


	//   ....[26]....
        /*00e4*/ 	.word	0xffffffff


	//   ....[27]....
        /*00e8*/ 	.word	0xffffffff


	//   ....[28]....
        /*00ec*/ 	.word	0xffffffff


	//   ....[29]....
        /*00f0*/ 	.word	0xffffffff


	//   ....[30]....
        /*00f4*/ 	.word	0xffffffff


	//   ....[31]....
        /*00f8*/ 	.word	0xffffffff


	//   ....[32]....
        /*00fc*/ 	.word	0xffffffff


	//   ....[33]....
        /*0100*/ 	.word	0xffffffff


	//   ....[34]....
        /*0104*/ 	.word	0xffffffff


	//   ....[35]....
        /*0108*/ 	.word	0xffffffff


	//   ....[36]....
        /*010c*/ 	.word	0xffffffff


	//   ....[37]....
        /*0110*/ 	.word	0xffffffff


	//   ....[38]....
        /*0114*/ 	.word	0xffffffff


	//   ....[39]....
        /*0118*/ 	.word	0xffffffff


	//   ....[40]....
        /*011c*/ 	.word	0xffffffff


	//   ....[41]....
        /*0120*/ 	.word	0xffffffff


	//   ....[42]....
        /*0124*/ 	.word	0xffffffff


	//   ....[43]....
        /*0128*/ 	.word	0xffffffff


	//   ....[44]....
        /*012c*/ 	.word	0xffffffff


	//----- nvinfo : EIATTR_COOP_GROUP_INSTR_OFFSETS
	.align		4
.L_372:
        /*0130*/ 	.byte	0x04, 0x28
        /*0132*/ 	.short	(.L_374 - .L_373)


	//   ....[0]....
.L_373:
        /*0134*/ 	.word	0x000007d0


	//   ....[1]....
        /*0138*/ 	.word	0x000007e0


	//   ....[2]....
        /*013c*/ 	.word	0x000007f0


	//   ....[3]....
        /*0140*/ 	.word	0x00000940


	//   ....[4]....
        /*0144*/ 	.word	0x00000970


	//   ....[5]....
        /*0148*/ 	.word	0x000009a0


	//   ....[6]....
        /*014c*/ 	.word	0x00000ac0


	//   ....[7]....
        /*0150*/ 	.word	0x00000ae0


	//   ....[8]....
        /*0154*/ 	.word	0x00000af0


	//   ....[9]....
        /*0158*/ 	.word	0x00000c10


	//   ....[10]....
        /*015c*/ 	.word	0x00000c30


	//   ....[11]....
        /*0160*/ 	.word	0x00000c40


	//   ....[12]....
        /*0164*/ 	.word	0x00000d60


	//   ....[13]....
        /*0168*/ 	.word	0x00000d80


	//   ....[14]....
        /*016c*/ 	.word	0x00000d90


	//   ....[15]....
        /*0170*/ 	.word	0x00001520


	//   ....[16]....
        /*0174*/ 	.word	0x000015b0


	//   ....[17]....
        /*0178*/ 	.word	0x000015e0


	//   ....[18]....
        /*017c*/ 	.word	0x00001700


	//   ....[19]....
        /*0180*/ 	.word	0x00001730


	//   ....[20]....
        /*0184*/ 	.word	0x00001740


	//   ....[21]....
        /*0188*/ 	.word	0x00001860


	//   ....[22]....
        /*018c*/ 	.word	0x00001880


	//   ....[23]....
        /*0190*/ 	.word	0x00001890


	//   ....[24]....
        /*0194*/ 	.word	0x000019b0


	//   ....[25]....
        /*0198*/ 	.word	0x000019d0


	//   ....[26]....
        /*019c*/ 	.word	0x000019e0


	//   ....[27]....
        /*01a0*/ 	.word	0x00001b00


	//   ....[28]....
        /*01a4*/ 	.word	0x00001b20


	//   ....[29]....
        /*01a8*/ 	.word	0x00001b30


	//   ....[30]....
        /*01ac*/ 	.word	0x000031b0


	//   ....[31]....
        /*01b0*/ 	.word	0x000031c0


	//   ....[32]....
        /*01b4*/ 	.word	0x000031d0


	//   ....[33]....
        /*01b8*/ 	.word	0x00003320


	//   ....[34]....
        /*01bc*/ 	.word	0x00003350


	//   ....[35]....
        /*01c0*/ 	.word	0x00003380


	//   ....[36]....
        /*01c4*/ 	.word	0x000034a0


	//   ....[37]....
        /*01c8*/ 	.word	0x000034c0


	//   ....[38]....
        /*01cc*/ 	.word	0x000034d0


	//   ....[39]....
        /*01d0*/ 	.word	0x000035f0


	//   ....[40]....
        /*01d4*/ 	.word	0x00003610


	//   ....[41]....
        /*01d8*/ 	.word	0x00003620


	//   ....[42]....
        /*01dc*/ 	.word	0x00003740


	//   ....[43]....
        /*01e0*/ 	.word	0x00003760


	//   ....[44]....
        /*01e4*/ 	.word	0x00003770


	//----- nvinfo : EIATTR_VRC_CTA_INIT_COUNT
	.align		4
.L_374:
        /*01e8*/ 	.byte	0x02, 0x4a
	.zero		1
	.zero		1


	//----- nvinfo : EIATTR_EXIT_INSTR_OFFSETS
	.align		4
        /*01ec*/ 	.byte	0x04, 0x1c
        /*01ee*/ 	.short	(.L_376 - .L_375)


	//   ....[0]....
.L_375:
        /*01f0*/ 	.word	0x00000080


	//   ....[1]....
        /*01f4*/ 	.word	0x000000d0


	//   ....[2]....
        /*01f8*/ 	.word	0x00003e80


	//   ....[3]....
        /*01fc*/ 	.word	0x00003f70


	//----- nvinfo : EIATTR_MAX_THREADS
	.align		4
.L_376:
        /*0200*/ 	.byte	0x04, 0x05
        /*0202*/ 	.short	(.L_378 - .L_377)
.L_377:
        /*0204*/ 	.word	0x00000100
        /*0208*/ 	.word	0x00000001
        /*020c*/ 	.word	0x00000001


	//----- nvinfo : EIATTR_CRS_STACK_SIZE
	.align		4
.L_378:
        /*0210*/ 	.byte	0x04, 0x1e
        /*0212*/ 	.short	(.L_380 - .L_379)
.L_379:
        /*0214*/ 	.word	0x00000000


	//----- nvinfo : EIATTR_CBANK_PARAM_SIZE
	.align		4
.L_380:
        /*0218*/ 	.byte	0x03, 0x19
        /*021a*/ 	.short	0x0029


	//----- nvinfo : EIATTR_PARAM_CBANK
	.align		4
        /*021c*/ 	.byte	0x04, 0x0a
        /*021e*/ 	.short	(.L_382 - .L_381)
	.align		4
.L_381:
        /*0220*/ 	.word	index@(.nv.constant0._ZN3cub18CUB_300001_SM_10006detail6reduce28DeviceReduceSingleTileKernelINS2_10policy_hubIN4cuda3std3__45tupleIJblEEEjN6thrust24THRUST_300001_SM_1000_NS8cuda_cub9__find_if7functorIS9_EEE10Policy1000EPS9_SI_iSF_S9_S9_NS7_10__identityEEEvT0_T1_T2_T3_T4_T6_)
        /*0224*/ 	.short	0x0380
        /*0226*/ 	.short	0x0029


	//----- nvinfo : EIATTR_SW_WAR
	.align		4
.L_382:
        /*0228*/ 	.byte	0x04, 0x36
        /*022a*/ 	.short	(.L_384 - .L_383)
.L_383:
        /*022c*/ 	.word	0x00000008
.L_384:


//--------------------- .nv.info._ZN3cub18CUB_300001_SM_10006detail6reduce18DeviceReduceKernelINS2_10policy_hubIN4cuda3std3__45tupleIJblEEEjN6thrust24THRUST_300001_SM_1000_NS8cuda_cub9__find_if7functorIS9_EEE10Policy1000ENSB_12zip_iteratorINS8_IJNSD_26transform_input_iterator_tIbNSC_6detail35transform_pair_of_input_iterators_tIbNSB_6detail15normal_iteratorINSB_10device_ptrIKfEEEESR_NS7_8equal_toIfEEEENS7_10__not_fn_tINS7_10__identityEEEEENSB_17counting_iteratorIlNSB_11use_defaultES10_S10_EEEEEEEjSF_S9_SW_EEvT0_PT3_T1_NS0_13GridEvenShareIS17_EET2_T4_ --------------------------
	.section	.nv.info._ZN3cub18CUB_300001_SM_10006detail6reduce18DeviceReduceKernelINS2_10policy_hubIN4cuda3std3__45tupleIJblEEEjN6thrust24THRUST_300001_SM_1000_NS8cuda_cub9__find_if7functorIS9_EEE10Policy1000ENSB_12zip_iteratorINS8_IJNSD_26transform_input_iterator_tIbNSC_6detail35transform_pair_of_input_iterators_tIbNSB_6detail15normal_iteratorINSB_10device_ptrIKfEEEESR_NS7_8equal_toIfEEEENS7_10__not_fn_tINS7_10__identityEEEEENSB_17counting_iteratorIlNSB_11use_defaultES10_S10_EEEEEEEjSF_S9_SW_EEvT0_PT3_T1_NS0_13GridEvenShareIS17_EET2_T4_,"",@"SHT_CUDA_INFO"
	.sectionflags	@""
	.align	4


	//----- nvinfo : EIATTR_CUDA_API_VERSION
	.align		4
        /*0000*/ 	.byte	0x04, 0x37
        /*0002*/ 	.short	(.L_386 - .L_385)
.L_385:
        /*0004*/ 	.word	0x00000082


	//----- nvinfo : EIATTR_KPARAM_INFO
	.align		4
.L_386:
        /*0008*/ 	.byte	0x04, 0x17
        /*000a*/ 	.short	(.L_388 - .L_387)
.L_387:
        /*000c*/ 	.word	0x00000000
        /*0010*/ 	.short	0x0005
        /*0012*/ 	.short	0x005d
        /*0014*/ 	.byte	0x00, 0xf0, 0x05, 0x00


	//----- nvinfo : EIATTR_KPARAM_INFO
	.align		4
.L_388:
        /*0018*/ 	.byte	0x04, 0x17
        /*001a*/ 	.short	(.L_390 - .L_389)
.L_389:
        /*001c*/ 	.word	0x00000000
        /*0020*/ 	.short	0x0004
        /*0022*/ 	.short	0x005c
        /*0024*/ 	.byte	0x00, 0xf0, 0x05, 0x00


	//----- nvinfo : EIATTR_KPARAM_INFO
	.align		4
.L_390:
        /*0028*/ 	.byte	0x04, 0x17
        /*002a*/ 	.short	(.L_392 - .L_391)
.L_391:
        /*002c*/ 	.word	0x00000000
        /*0030*/ 	.short	0x0003
        /*0032*/ 	.short	0x0034
        /*0034*/ 	.byte	0x00, 0xf0, 0xa1, 0x00


	//----- nvinfo : EIATTR_KPARAM_INFO
	.align		4
.L_392:
        /*0038*/ 	.byte	0x04, 0x17
        /*003a*/ 	.short	(.L_394 - .L_393)
.L_393:
        /*003c*/ 	.word	0x00000000
        /*0040*/ 	.short	0x0002
        /*0042*/ 	.short	0x0030
        /*0044*/ 	.byte	0x00, 0xf0, 0x11, 0x00


	//----- nvinfo : EIATTR_KPARAM_INFO
	.align		4
.L_394:
        /*0048*/ 	.byte	0x04, 0x17
        /*004a*/ 	.short	(.L_396 - .L_395)
.L_395:
        /*004c*/ 	.word	0x00000000
        /*0050*/ 	.short	0x0001
        /*0052*/ 	.short	0x0028
        /*0054*/ 	.byte	0x00, 0xf5, 0x21, 0x00


	//----- nvinfo : EIATTR_KPARAM_INFO
	.align		4
.L_396:
        /*0058*/ 	.byte	0x04, 0x17
        /*005a*/ 	.short	(.L_398 - .L_397)
.L_397:
        /*005c*/ 	.word	0x00000000
        /*0060*/ 	.short	0x0000
        /*0062*/ 	.short	0x0000
        /*0064*/ 	.byte	0x00, 0xf0, 0xa1, 0x00


	//----- nvinfo : EIATTR_SPARSE_MMA_MASK
	.align		4
.L_398:
        /*0068*/ 	.byte	0x03, 0x50
        /*006a*/ 	.short	0x0000


	//----- nvinfo : EIATTR_MAXREG_COUNT
	.align		4
        /*006c*/ 	.byte	0x03, 0x1b
        /*006e*/ 	.short	0x00ff


	//----- nvinfo : EIATTR_NUM_BARRIERS
	.align		4
        /*0070*/ 	.byte	0x02, 0x4c
        /*0072*/ 	.byte	0x01
	.zero		1


	//----- nvinfo : EIATTR_MERCURY_ISA_VERSION
	.align		4
        /*0074*/ 	.byte	0x03, 0x5f
        /*0076*/ 	.short	0x0101


	//----- nvinfo : EIATTR_COOP_GROUP_MASK_REGIDS
	.align		4
        /*0078*/ 	.byte	0x04, 0x29
        /*007a*/ 	.short	(.L_400 - .L_399)


	//   ....[0]....
.L_399:
        /*007c*/ 	.word	0xffffffff


	//   ....[1]....
        /*0080*/ 	.word	0xffffffff


	//   ....[2]....
        /*0084*/ 	.word	0xffffffff


	//   ....[3]....
        /*0088*/ 	.word	0xffffffff


	//   ....[4]....
        /*008c*/ 	.word	0xffffffff


	//   ....[5]....
        /*0090*/ 	.word	0xffffffff


	//   ....[6]....
        /*0094*/ 	.word	0xffffffff


	//   ....[7]....
        /*0098*/ 	.word	0xffffffff


	//   ....[8]....
        /*009c*/ 	.word	0xffffffff


	//   ....[9]....
        /*00a0*/ 	.word	0xffffffff


	//   ....[10]....
        /*00a4*/ 	.word	0xffffffff


	//   ....[11]....
        /*00a8*/ 	.word	0xffffffff


	//   ....[12]....
        /*00ac*/ 	.word	0xffffffff


	//   ....[13]....
        /*00b0*/ 	.word	0xffffffff


	//   ....[14]....
        /*00b4*/ 	.word	0xffffffff


	//   ....[15]....
        /*00b8*/ 	.word	0xffffffff


	//   ....[16]....
        /*00bc*/ 	.word	0xffffffff


	//   ....[17]....
        /*00c0*/ 	.word	0xffffffff


	//   ....[18]....
        /*00c4*/ 	.word	0xffffffff


	//   ....[19]....
        /*00c8*/ 	.word	0xffffffff


	//   ....[20]....
        /*00cc*/ 	.word	0xffffffff


	//   ....[21]....
        /*00d0*/ 	.word	0xffffffff


	//   ....[22]....
        /*00d4*/ 	.word	0xffffffff


	//   ....[23]....
        /*00d8*/ 	.word	0xffffffff


	//   ....[24]....
        /*00dc*/ 	.word	0xffffffff


	//   ....[25]....
        /*00e0*/ 	.word	0xffffffff


	//   ....[26]....
        /*00e4*/ 	.word	0xffffffff


	//   ....[27]....
        /*00e8*/ 	.word	0xffffffff


	//   ....[28]....
        /*00ec*/ 	.word	0xffffffff


	//   ....[29]....
        /*00f0*/ 	.word	0xffffffff


	//   ....[30]....
        /*00f4*/ 	.word	0xffffffff


	//   ....[31]....
        /*00f8*/ 	.word	0xffffffff


	//   ....[32]....
        /*00fc*/ 	.word	0xffffffff


	//   ....[33]....
        /*0100*/ 	.word	0xffffffff


	//   ....[34]....
        /*0104*/ 	.word	0xffffffff


	//   ....[35]....
        /*0108*/ 	.word	0xffffffff


	//   ....[36]....
        /*010c*/ 	.word	0xffffffff


	//   ....[37]....
        /*0110*/ 	.word	0xffffffff


	//   ....[38]....
        /*0114*/ 	.word	0xffffffff


	//   ....[39]....
        /*0118*/ 	.word	0xffffffff


	//   ....[40]....
        /*011c*/ 	.word	0xffffffff


	//   ....[41]....
        /*0120*/ 	.word	0xffffffff


	//   ....[42]....
        /*0124*/ 	.word	0xffffffff


	//   ....[43]....
        /*0128*/ 	.word	0xffffffff


	//   ....[44]....
        /*012c*/ 	.word	0xffffffff


	//----- nvinfo : EIATTR_COOP_GROUP_INSTR_OFFSETS
	.align		4
.L_400:
        /*0130*/ 	.byte	0x04, 0x28
        /*0132*/ 	.short	(.L_402 - .L_401)


	//   ....[0]....
.L_401:
        /*0134*/ 	.word	0x00001680


	//   ....[1]....
        /*0138*/ 	.word	0x00001690


	//   ....[2]....
        /*013c*/ 	.word	0x000016a0


	//   ....[3]....
        /*0140*/ 	.word	0x000017f0


	//   ....[4]....
        /*0144*/ 	.word	0x00001820


	//   ....[5]....
        /*0148*/ 	.word	0x00001850


	//   ....[6]....
        /*014c*/ 	.word	0x00001970


	//   ....[7]....
        /*0150*/ 	.word	0x00001990


	//   ....[8]....
        /*0154*/ 	.word	0x000019a0


	//   ....[9]....
        /*0158*/ 	.word	0x00001ac0


	//   ....[10]....
        /*015c*/ 	.word	0x00001ae0


	//   ....[11]....
        /*0160*/ 	.word	0x00001af0


	//   ....[12]....
        /*0164*/ 	.word	0x00001c10


	//   ....[13]....
        /*0168*/ 	.word	0x00001c30


	//   ....[14]....
        /*016c*/ 	.word	0x00001c40


	//   ....[15]....
        /*0170*/ 	.word	0x000023d0


	//   ....[16]....
        /*0174*/ 	.word	0x00002460


	//   ....[17]....
        /*0178*/ 	.word	0x00002490


	//   ....[18]....
        /*017c*/ 	.word	0x000025b0


	//   ....[19]....
        /*0180*/ 	.word	0x000025e0


	//   ....[20]....
        /*0184*/ 	.word	0x000025f0


	//   ....[21]....
        /*0188*/ 	.word	0x00002710


	//   ....[22]....
        /*018c*/ 	.word	0x00002730


	//   ....[23]....
        /*0190*/ 	.word	0x00002740


	//   ....[24]....
        /*0194*/ 	.word	0x00002860


	//   ....[25]....
        /*0198*/ 	.word	0x00002880


	//   ....[26]....
        /*019c*/ 	.word	0x00002890


	//   ....[27]....
        /*01a0*/ 	.word	0x000029b0


	//   ....[28]....
        /*01a4*/ 	.word	0x000029d0


	//   ....[29]....
        /*01a8*/ 	.word	0x000029e0


	//   ....[30]....
        /*01ac*/ 	.word	0x00005160


	//   ....[31]....
        /*01b0*/ 	.word	0x00005170


	//   ....[32]....
        /*01b4*/ 	.word	0x00005180


	//   ....[33]....
        /*01b8*/ 	.word	0x000052d0


	//   ....[34]....
        /*01bc*/ 	.word	0x00005300


	//   ....[35]....
        /*01c0*/ 	.word	0x00005330


	//   ....[36]....
        /*01c4*/ 	.word	0x00005450


	//   ....[37]....
        /*01c8*/ 	.word	0x00005470


	//   ....[38]....
        /*01cc*/ 	.word	0x00005480


	//   ....[39]....
        /*01d0*/ 	.word	0x000055a0


	//   ....[40]....
        /*01d4*/ 	.word	0x000055c0


	//   ....[41]....
        /*01d8*/ 	.word	0x000055d0


	//   ....[42]....
        /*01dc*/ 	.word	0x000056f0


	//   ....[43]....
        /*01e0*/ 	.word	0x00005710


	//   ....[44]....
        /*01e4*/ 	.word	0x00005720


	//----- nvinfo : EIATTR_VRC_CTA_INIT_COUNT
	.align		4
.L_402:
        /*01e8*/ 	.byte	0x02, 0x4a
	.zero		1
	.zero		1


	//----- nvinfo : EIATTR_EXIT_INSTR_OFFSETS
	.align		4
        /*01ec*/ 	.byte	0x04, 0x1c
        /*01ee*/ 	.short	(.L_404 - .L_403)


	//   ....[0]....
.L_403:
        /*01f0*/ 	.word	0x00005e30


	//   ....[1]....
        /*01f4*/ 	.word	0x00005e90


	//----- nvinfo : EIATTR_MAX_THREADS
	.align		4
.L_404:
        /*01f8*/ 	.byte	0x04, 0x05
        /*01fa*/ 	.short	(.L_406 - .L_405)
.L_405:
        /*01fc*/ 	.word	0x00000100
        /*0200*/ 	.word	0x00000001
        /*0204*/ 	.word	0x00000001


	//----- nvinfo : EIATTR_CRS_STACK_SIZE
	.align		4
.L_406:
        /*0208*/ 	.byte	0x04, 0x1e
        /*020a*/ 	.short	(.L_408 - .L_407)
.L_407:
        /*020c*/ 	.word	0x00000000


	//----- nvinfo : EIATTR_CBANK_PARAM_SIZE
	.align		4
.L_408:
        /*0210*/ 	.byte	0x03, 0x19
        /*0212*/ 	.short	0x005e


	//----- nvinfo : EIATTR_PARAM_CBANK
	.align		4
        /*0214*/ 	.byte	0x04, 0x0a
        /*0216*/ 	.short	(.L_410 - .L_409)
	.align		4
.L_409:
        /*0218*/ 	.word	index@(.nv.constant0._ZN3cub18CUB_300001_SM_10006detail6reduce18DeviceReduceKernelINS2_10policy_hubIN4cuda3std3__45tupleIJblEEEjN6thrust24THRUST_300001_SM_1000_NS8cuda_cub9__find_if7functorIS9_EEE10Policy1000ENSB_12zip_iteratorINS8_IJNSD_26transform_input_iterator_tIbNSC_6detail35transform_pair_of_input_iterators_tIbNSB_6detail15normal_iteratorINSB_10device_ptrIKfEEEESR_NS7_8equal_toIfEEEENS7_10__not_fn_tINS7_10__identityEEEEENSB_17counting_iteratorIlNSB_11use_defaultES10_S10_EEEEEEEjSF_S9_SW_EEvT0_PT3_T1_NS0_13GridEvenShareIS17_EET2_T4_)
        /*021c*/ 	.short	0x0380
        /*021e*/ 	.short	0x005e


	//----- nvinfo : EIATTR_SW_WAR
	.align		4
.L_410:
        /*0220*/ 	.byte	0x04, 0x36
        /*0222*/ 	.short	(.L_412 - .L_411)
.L_411:
        /*0224*/ 	.word	0x00000008
.L_412:


//--------------------- .nv.info._ZN3cub18CUB_300001_SM_10006detail6reduce28DeviceReduceSingleTileKernelINS2_10policy_hubIN4cuda3std3__45tupleIJblEEEjN6thrust24THRUST_300001_SM_1000_NS8cuda_cub9__find_if7functorIS9_EEE10Policy1000ENSB_12zip_iteratorINS8_IJNSD_26transform_input_iterator_tIbNSC_6detail35transform_pair_of_input_iterators_tIbNSB_6detail15normal_iteratorINSB_10device_ptrIKfEEEESR_NS7_8equal_toIfEEEENS7_10__not_fn_tINS7_10__identityEEEEENSB_17counting_iteratorIlNSB_11use_defaultES10_S10_EEEEEEEPS9_jSF_S9_S9_SW_EEvT0_T1_T2_T3_T4_T6_ --------------------------
	.section	.nv.info._ZN3cub18CUB_300001_SM_10006detail6reduce28DeviceReduceSingleTileKernelINS2_10policy_hubIN4cuda3std3__45tupleIJblEEEjN6thrust24THRUST_300001_SM_1000_NS8cuda_cub9__find_if7functorIS9_EEE10Policy1000ENSB_12zip_iteratorINS8_IJNSD_26transform_input_iterator_tIbNSC_6detail35transform_pair_of_input_iterators_tIbNSB_6detail15normal_iteratorINSB_10device_ptrIKfEEEESR_NS7_8equal_toIfEEEENS7_10__not_fn_tINS7_10__identityEEEEENSB_17counting_iteratorIlNSB_11use_defaultES10_S10_EEEEEEEPS9_jSF_S9_S9_SW_EEvT0_T1_T2_T3_T4_T6_,"",@"SHT_CUDA_INFO"
	.sectionflags	@""
	.align	4


	//----- nvinfo : EIATTR_CUDA_API_VERSION
	.align		4
        /*0000*/ 	.byte	0x04, 0x37
        /*0002*/ 	.short	(.L_414 - .L_413)
.L_413:
        /*0004*/ 	.word	0x00000082


	//----- nvinfo : EIATTR_KPARAM_INFO
	.align		4
.L_414:
        /*0008*/ 	.byte	0x04, 0x17
        /*000a*/ 	.short	(.L_416 - .L_415)
.L_415:
        /*000c*/ 	.word	0x00000000
        /*0010*/ 	.short	0x0005
        /*0012*/ 	.short	0x0048
        /*0014*/ 	.byte	0x00, 0xf0, 0x05, 0x00


	//----- nvinfo : EIATTR_KPARAM_INFO
	.align		4
.L_416:
        /*0018*/ 	.byte	0x04, 0x17
        /*001a*/ 	.short	(.L_418 - .L_417)
.L_417:
        /*001c*/ 	.word	0x00000000
        /*0020*/ 	.short	0x0004
        /*0022*/ 	.short	0x0038
        /*0024*/ 	.byte	0x00, 0xf0, 0x41, 0x00


	//----- nvinfo : EIATTR_KPARAM_INFO
	.align		4
.L_418:
        /*0028*/ 	.byte	0x04, 0x17
        /*002a*/ 	.short	(.L_420 - .L_419)
.L_419:
        /*002c*/ 	.word	0x00000000
        /*0030*/ 	.short	0x0003
        /*0032*/ 	.short	0x0034
        /*0034*/ 	.byte	0x00, 0xf0, 0x05, 0x00


	//----- nvinfo : EIATTR_KPARAM_INFO
	.align		4
.L_420:
        /*0038*/ 	.byte	0x04, 0x17
        /*003a*/ 	.short	(.L_422 - .L_421)
.L_421:
        /*003c*/ 	.word	0x00000000
        /*0040*/ 	.short	0x0002
        /*0042*/ 	.short	0x0030
        /*0044*/ 	.byte	0x00, 0xf0, 0x11, 0x00


	//----- nvinfo : EIATTR_KPARAM_INFO
	.align		4
.L_422:
        /*0048*/ 	.byte	0x04, 0x17
        /*004a*/ 	.short	(.L_424 - .L_423)
.L_423:
        /*004c*/ 	.word	0x00000000
        /*0050*/ 	.short	0x0001
        /*0052*/ 	.short	0x0028
        /*0054*/ 	.byte	0x00, 0xf5, 0x21, 0x00


	//----- nvinfo : EIATTR_KPARAM_INFO
	.align		4
.L_424:
        /*0058*/ 	.byte	0x04, 0x17
        /*005a*/ 	.short	(.L_426 - .L_425)
.L_425:
        /*005c*/ 	.word	0x00000000
        /*0060*/ 	.short	0x0000
        /*0062*/ 	.short	0x0000
        /*0064*/ 	.byte	0x00, 0xf0, 0xa1, 0x00


	//----- nvinfo : EIATTR_SPARSE_MMA_MASK
	.align		4
.L_426:
        /*0068*/ 	.byte	0x03, 0x50
        /*006a*/ 	.short	0x0000


	//----- nvinfo : EIATTR_MAXREG_COUNT
	.align		4
        /*006c*/ 	.byte	0x03, 0x1b
        /*006e*/ 	.short	0x00ff


	//----- nvinfo : EIATTR_NUM_BARRIERS
	.align		4
        /*0070*/ 	.byte	0x02, 0x4c
        /*0072*/ 	.byte	0x01
	.zero		1


	//----- nvinfo : EIATTR_MERCURY_ISA_VERSION
	.align		4
        /*0074*/ 	.byte	0x03, 0x5f
        /*0076*/ 	.short	0x0101


	//----- nvinfo : EIATTR_COOP_GROUP_MASK_REGIDS
	.align		4
        /*0078*/ 	.byte	0x04, 0x29
        /*007a*/ 	.short	(.L_428 - .L_427)


	//   ....[0]....
.L_427:
        /*007c*/ 	.word	0xffffffff


	//   ....[1]....
        /*0080*/ 	.word	0xffffffff


	//   ....[2]....
        /*0084*/ 	.word	0xffffffff


	//   ....[3]....
        /*0088*/ 	.word	0xffffffff


	//   ....[4]....
        /*008c*/ 	.word	0xffffffff


	//   ....[5]....
        /*0090*/ 	.word	0xffffffff


	//   ....[6]....
        /*0094*/ 	.word	0xffffffff


	//   ....[7]....
        /*0098*/ 	.word	0xffffffff


	//   ....[8]....
        /*009c*/ 	.word	0xffffffff


	//   ....[9]....
        /*00a0*/ 	.word	0xffffffff


	//   ....[10]....
        /*00a4*/ 	.word	0xffffffff


	//   ....[11]....
        /*00a8*/ 	.word	0xffffffff


	//   ....[12]....
        /*00ac*/ 	.word	0xffffffff


	//   ....[13]....
        /*00b0*/ 	.word	0xffffffff


	//   ....[14]....
        /*00b4*/ 	.word	0xffffffff


	//   ....[15]....
        /*00b8*/ 	.word	0xffffffff


	//   ....[16]....
        /*00bc*/ 	.word	0xffffffff


	//   ....[17]....
        /*00c0*/ 	.word	0xffffffff


	//   ....[18]....
        /*00c4*/ 	.word	0xffffffff


	//   ....[19]....
        /*00c8*/ 	.word	0xffffffff


	//   ....[20]....
        /*00cc*/ 	.word	0xffffffff


	//   ....[21]....
        /*00d0*/ 	.word	0xffffffff


	//   ....[22]....
        /*00d4*/ 	.word	0xffffffff


	//   ....[23]....
        /*00d8*/ 	.word	0xffffffff


	//   ....[24]....
        /*00dc*/ 	.word	0xffffffff


	//   ....[25]....
        /*00e0*/ 	.word	0xffffffff


	//   ....[26]....
        /*00e4*/ 	.word	0xffffffff


	//   ....[27]....
        /*00e8*/ 	.word	0xffffffff


	//   ....[28]....
        /*00ec*/ 	.word	0xffffffff


	//   ....[29]....
        /*00f0*/ 	.word	0xffffffff


	//   ....[30]....
        /*00f4*/ 	.word	0xffffffff


	//   ....[31]....
        /*00f8*/ 	.word	0xffffffff


	//   ....[32]....
        /*00fc*/ 	.word	0xffffffff


	//   ....[33]....
        /*0100*/ 	.word	0xffffffff


	//   ....[34]....
        /*0104*/ 	.word	0xffffffff


	//   ....[35]....
        /*0108*/ 	.word	0xffffffff


	//   ....[36]....
        /*010c*/ 	.word	0xffffffff


	//   ....[37]....
        /*0110*/ 	.word	0xffffffff


	//   ....[38]....
        /*0114*/ 	.word	0xffffffff


	//   ....[39]....
        /*0118*/ 	.word	0xffffffff


	//   ....[40]....
        /*011c*/ 	.word	0xffffffff


	//   ....[41]....
        /*0120*/ 	.word	0xffffffff


	//   ....[42]....
        /*0124*/ 	.word	0xffffffff


	//   ....[43]....
        /*0128*/ 	.word	0xffffffff


	//   ....[44]....
        /*012c*/ 	.word	0xffffffff


	//----- nvinfo : EIATTR_COOP_GROUP_INSTR_OFFSETS
	.align		4
.L_428:
        /*0130*/ 	.byte	0x04, 0x28
        /*0132*/ 	.short	(.L_430 - .L_429)


	//   ....[0]....
.L_429:
        /*0134*/ 	.word	0x00001460


	//   ....[1]....
        /*0138*/ 	.word	0x00001470


	//   ....[2]....
        /*013c*/ 	.word	0x00001480


	//   ....[3]....
        /*0140*/ 	.word	0x000015d0


	//   ....[4]....
        /*0144*/ 	.word	0x00001600


	//   ....[5]....
        /*0148*/ 	.word	0x00001630


	//   ....[6]....
        /*014c*/ 	.word	0x00001750


	//   ....[7]....
        /*0150*/ 	.word	0x00001770


	//   ....[8]....
        /*0154*/ 	.word	0x00001780


	//   ....[9]....
        /*0158*/ 	.word	0x000018a0


	//   ....[10]....
        /*015c*/ 	.word	0x000018c0


	//   ....[11]....
        /*0160*/ 	.word	0x000018d0


	//   ....[12]....
        /*0164*/ 	.word	0x000019f0


	//   ....[13]....
        /*0168*/ 	.word	0x00001a10


	//   ....[14]....
        /*016c*/ 	.word	0x00001a20


	//   ....[15]....
        /*0170*/ 	.word	0x000021b0


	//   ....[16]....
        /*0174*/ 	.word	0x00002240


	//   ....[17]....
        /*0178*/ 	.word	0x00002270


	//   ....[18]....
        /*017c*/ 	.word	0x00002390


	//   ....[19]....
        /*0180*/ 	.word	0x000023c0


	//   ....[20]....
        /*0184*/ 	.word	0x000023d0


	//   ....[21]....
        /*0188*/ 	.word	0x000024f0


	//   ....[22]....
        /*018c*/ 	.word	0x00002510


	//   ....[23]....
        /*0190*/ 	.word	0x00002520


	//   ....[24]....
        /*0194*/ 	.word	0x00002640


	//   ....[25]....
        /*0198*/ 	.word	0x00002660


	//   ....[26]....
        /*019c*/ 	.word	0x00002670


	//   ....[27]....
        /*01a0*/ 	.word	0x00002790


	//   ....[28]....
        /*01a4*/ 	.word	0x000027b0


	//   ....[29]....
        /*01a8*/ 	.word	0x000027c0


	//   ....[30]....
        /*01ac*/ 	.word	0x00004d30


	//   ....[31]....
        /*01b0*/ 	.word	0x00004d40


	//   ....[32]....
        /*01b4*/ 	.word	0x00004d50


	//   ....[33]....
        /*01b8*/ 	.word	0x00004ea0


	//   ....[34]....
        /*01bc*/ 	.word	0x00004ed0


	//   ....[35]....
        /*01c0*/ 	.word	0x00004f00


	//   ....[36]....
        /*01c4*/ 	.word	0x00005020


	//   ....[37]....
        /*01c8*/ 	.word	0x00005040


	//   ....[38]....
        /*01cc*/ 	.word	0x00005050


	//   ....[39]....
        /*01d0*/ 	.word	0x00005170


	//   ....[40]....
        /*01d4*/ 	.word	0x00005190


	//   ....[41]....
        /*01d8*/ 	.word	0x000051a0


	//   ....[42]....
        /*01dc*/ 	.word	0x000052c0


	//   ....[43]....
        /*01e0*/ 	.word	0x000052e0


	//   ....[44]....
        /*01e4*/ 	.word	0x000052f0


	//----- nvinfo : EIATTR_VRC_CTA_INIT_COUNT
	.align		4
.L_430:
        /*01e8*/ 	.byte	0x02, 0x4a
	.zero		1
	.zero		1


	//----- nvinfo : EIATTR_EXIT_INSTR_OFFSETS
	.align		4
        /*01ec*/ 	.byte	0x04, 0x1c
        /*01ee*/ 	.short	(.L_432 - .L_431)


	//   ....[0]....
.L_431:
        /*01f0*/ 	.word	0x00000080


	//   ....[1]....
        /*01f4*/ 	.word	0x000000d0


	//   ....[2]....
        /*01f8*/ 	.word	0x00005a00


	//   ....[3]....
        /*01fc*/ 	.word	0x00005af0


	//----- nvinfo : EIATTR_MAX_THREADS
	.align		4
.L_432:
        /*0200*/ 	.byte	0x04, 0x05
        /*0202*/ 	.short	(.L_434 - .L_433)
.L_433:
        /*0204*/ 	.word	0x00000100
        /*0208*/ 	.word	0x00000001
        /*020c*/ 	.word	0x00000001


	//----- nvinfo : EIATTR_CRS_STACK_SIZE
	.align		4
.L_434:
        /*0210*/ 	.byte	0x04, 0x1e
        /*0212*/ 	.short	(.L_436 - .L_435)
.L_435:
        /*0214*/ 	.word	0x00000000


	//----- nvinfo : EIATTR_CBANK_PARAM_SIZE
	.align		4
.L_436:
        /*0218*/ 	.byte	0x03, 0x19
        /*021a*/ 	.short	0x0049


	//----- nvinfo : EIATTR_PARAM_CBANK
	.align		4
        /*021c*/ 	.byte	0x04, 0x0a
        /*021e*/ 	.short	(.L_438 - .L_437)
	.align		4
.L_437:
        /*0220*/ 	.word	index@(.nv.constant0._ZN3cub18CUB_300001_SM_10006detail6reduce28DeviceReduceSingleTileKernelINS2_10policy_hubIN4cuda3std3__45tupleIJblEEEjN6thrust24THRUST_300001_SM_1000_NS8cuda_cub9__find_if7functorIS9_EEE10Policy1000ENSB_12zip_iteratorINS8_IJNSD_26transform_input_iterator_tIbNSC_6detail35transform_pair_of_input_iterators_tIbNSB_6detail15normal_iteratorINSB_10device_ptrIKfEEEESR_NS7_8equal_toIfEEEENS7_10__not_fn_tINS7_10__identityEEEEENSB_17counting_iteratorIlNSB_11use_defaultES10_S10_EEEEEEEPS9_jSF_S9_S9_SW_EEvT0_T1_T2_T3_T4_T6_)
        /*0224*/ 	.short	0x0380
        /*0226*/ 	.short	0x0049


	//----- nvinfo : EIATTR_SW_WAR
	.align		4
.L_438:
        /*0228*/ 	.byte	0x04, 0x36
        /*022a*/ 	.short	(.L_440 - .L_439)
.L_439:
        /*022c*/ 	.word	0x00000008
.L_440:


//--------------------- .nv.info._ZN3cub18CUB_300001_SM_10006detail8for_each13static_kernelINS2_12policy_hub_t12policy_500_tElN6thrust24THRUST_300001_SM_1000_NS8cuda_cub6__fill7functorINS7_6detail15normal_iteratorINS7_10device_ptrIfEEEEfEEEEvT0_T1_ --------------------------
	.section	.nv.info._ZN3cub18CUB_300001_SM_10006detail8for_each13static_kernelINS2_12policy_hub_t12policy_500_tElN6thrust24THRUST_300001_SM_1000_NS8cuda_cub6__fill7functorINS7_6detail15normal_iteratorINS7_10device_ptrIfEEEEfEEEEvT0_T1_,"",@"SHT_CUDA_INFO"
	.sectionflags	@""
	.align	4


	//----- nvinfo : EIATTR_CUDA_API_VERSION
	.align		4
        /*0000*/ 	.byte	0x04, 0x37
        /*0002*/ 	.short	(.L_442 - .L_441)
.L_441:
        /*0004*/ 	.word	0x00000082


	//----- nvinfo : EIATTR_KPARAM_INFO
	.align		4
.L_442:
        /*0008*/ 	.byte	0x04, 0x17
        /*000a*/ 	.short	(.L_444 - .L_443)
.L_443:
        /*000c*/ 	.word	0x00000000
        /*0010*/ 	.short	0x0001
        /*0012*/ 	.short	0x0008
        /*0014*/ 	.byte	0x00, 0xf0, 0x41, 0x00


	//----- nvinfo : EIATTR_KPARAM_INFO
	.align		4
.L_444:
        /*0018*/ 	.byte	0x04, 0x17
        /*001a*/ 	.short	(.L_446 - .L_445)
.L_445:
        /*001c*/ 	.word	0x00000000
        /*0020*/ 	.short	0x0000
        /*0022*/ 	.short	0x0000
        /*0024*/ 	.byte	0x00, 0xf0, 0x21, 0x00


	//----- nvinfo : EIATTR_SPARSE_MMA_MASK
	.align		4
.L_446:
        /*0028*/ 	.byte	0x03, 0x50
        /*002a*/ 	.short	0x0000


	//----- nvinfo : EIATTR_MAXREG_COUNT
	.align		4
        /*002c*/ 	.byte	0x03, 0x1b
        /*002e*/ 	.short	0x00ff


	//----- nvinfo : EIATTR_MERCURY_ISA_VERSION
	.align		4
        /*0030*/ 	.byte	0x03, 0x5f
        /*0032*/ 	.short	0x0101


	//----- nvinfo : EIATTR_VRC_CTA_INIT_COUNT
	.align		4
        /*0034*/ 	.byte	0x02, 0x4a
	.zero		1
	.zero		1


	//----- nvinfo : EIATTR_EXIT_INSTR_OFFSETS
	.align		4
        /*0038*/ 	.byte	0x04, 0x1c
        /*003a*/ 	.short	(.L_448 - .L_447)


	//   ....[0]....
.L_447:
        /*003c*/ 	.word	0x00000130


	//   ....[1]....
        /*0040*/ 	.word	0x00000240


	//   ....[2]....
        /*0044*/ 	.word	0x00000270


	//----- nvinfo : EIATTR_MAX_THREADS
	.align		4
.L_448:
        /*0048*/ 	.byte	0x04, 0x05
        /*004a*/ 	.short	(.L_450 - .L_449)
.L_449:
        /*004c*/ 	.word	0x00000100
        /*0050*/ 	.word	0x00000001
        /*0054*/ 	.word	0x00000001


	//----- nvinfo : EIATTR_CBANK_PARAM_SIZE
	.align		4
.L_450:
        /*0058*/ 	.byte	0x03, 0x19
        /*005a*/ 	.short	0x0018


	//----- nvinfo : EIATTR_PARAM_CBANK
	.align		4
        /*005c*/ 	.byte	0x04, 0x0a
        /*005e*/ 	.short	(.L_452 - .L_451)
	.align		4
.L_451:
        /*0060*/ 	.word	index@(.nv.constant0._ZN3cub18CUB_300001_SM_10006detail8for_each13static_kernelINS2_12policy_hub_t12policy_500_tElN6thrust24THRUST_300001_SM_1000_NS8cuda_cub6__fill7functorINS7_6detail15normal_iteratorINS7_10device_ptrIfEEEEfEEEEvT0_T1_)
        /*0064*/ 	.short	0x0380
        /*0066*/ 	.short	0x0018


	//----- nvinfo : EIATTR_SW_WAR
	.align		4
.L_452:
        /*0068*/ 	.byte	0x04, 0x36
        /*006a*/ 	.short	(.L_454 - .L_453)
.L_453:
        /*006c*/ 	.word	0x00000008
.L_454:


//--------------------- .nv.info._ZN3cub18CUB_300001_SM_10006detail8for_each13static_kernelINS2_12policy_hub_t12policy_500_tElN6thrust24THRUST_300001_SM_1000_NS8cuda_cub10__tabulate7functorINS7_6detail15normal_iteratorINS7_10device_ptrIfEEEENS7_6system6detail7generic6detail22compute_sequence_valueIfvEElEEEEvT0_T1_ --------------------------
	.section	.nv.info._ZN3cub18CUB_300001_SM_10006detail8for_each13static_kernelINS2_12policy_hub_t12policy_500_tElN6thrust24THRUST_300001_SM_1000_NS8cuda_cub10__tabulate7functorINS7_6detail15normal_iteratorINS7_10device_ptrIfEEEENS7_6system6detail7generic6detail22compute_sequence_valueIfvEElEEEEvT0_T1_,"",@"SHT_CUDA_INFO"
	.sectionflags	@""
	.align	4


	//----- nvinfo : EIATTR_CUDA_API_VERSION
	.align		4
        /*0000*/ 	.byte	0x04, 0x37
        /*0002*/ 	.short	(.L_456 - .L_455)
.L_455:
        /*0004*/ 	.word	0x00000082


	//----- nvinfo : EIATTR_KPARAM_INFO
	.align		4
.L_456:
        /*0008*/ 	.byte	0x04, 0x17
        /*000a*/ 	.short	(.L_458 - .L_457)
.L_457:
        /*000c*/ 	.word	0x00000000
        /*0010*/ 	.short	0x0001
        /*0012*/ 	.short	0x0008
        /*0014*/ 	.byte	0x00, 0xf0, 0x41, 0x00


	//----- nvinfo : EIATTR_KPARAM_INFO
	.align		4
.L_458:
        /*0018*/ 	.byte	0x04, 0x17
        /*001a*/ 	.short	(.L_460 - .L_459)
.L_459:
        /*001c*/ 	.word	0x00000000
        /*0020*/ 	.short	0x0000
        /*0022*/ 	.short	0x0000
        /*0024*/ 	.byte	0x00, 0xf0, 0x21, 0x00


	//----- nvinfo : EIATTR_SPARSE_MMA_MASK
	.align		4
.L_460:
        /*0028*/ 	.byte	0x03, 0x50
        /*002a*/ 	.short	0x0000


	//----- nvinfo : EIATTR_MAXREG_COUNT
	.align		4
        /*002c*/ 	.byte	0x03, 0x1b
        /*002e*/ 	.short	0x00ff


	//----- nvinfo : EIATTR_MERCURY_ISA_VERSION
	.align		4
        /*0030*/ 	.byte	0x03, 0x5f
        /*0032*/ 	.short	0x0101


	//----- nvinfo : EIATTR_VRC_CTA_INIT_COUNT
	.align		4
        /*0034*/ 	.byte	0x02, 0x4a
	.zero		1
	.zero		1


	//----- nvinfo : EIATTR_EXIT_INSTR_OFFSETS
	.align		4
        /*0038*/ 	.byte	0x04, 0x1c
        /*003a*/ 	.short	(.L_462 - .L_461)


	//   ....[0]....
.L_461:
        /*003c*/ 	.word	0x00000190


	//   ....[1]....
        /*0040*/ 	.word	0x000002f0


	//   ....[2]....
        /*0044*/ 	.word	0x00000390


	//----- nvinfo : EIATTR_MAX_THREADS
	.align		4
.L_462:
        /*0048*/ 	.byte	0x04, 0x05
        /*004a*/ 	.short	(.L_464 - .L_463)
.L_463:
        /*004c*/ 	.word	0x00000100
        /*0050*/ 	.word	0x00000001
        /*0054*/ 	.word	0x00000001


	//----- nvinfo : EIATTR_CRS_STACK_SIZE
	.align		4
.L_464:
        /*0058*/ 	.byte	0x04, 0x1e
        /*005a*/ 	.short	(.L_466 - .L_465)
.L_465:
        /*005c*/ 	.word	0x00000000


	//----- nvinfo : EIATTR_CBANK_PARAM_SIZE
	.align		4
.L_466:
        /*0060*/ 	.byte	0x03, 0x19
        /*0062*/ 	.short	0x0018


	//----- nvinfo : EIATTR_PARAM_CBANK
	.align		4
        /*0064*/ 	.byte	0x04, 0x0a
        /*0066*/ 	.short	(.L_468 - .L_467)
	.align		4
.L_467:
        /*0068*/ 	.word	index@(.nv.constant0._ZN3cub18CUB_300001_SM_10006detail8for_each13static_kernelINS2_12policy_hub_t12policy_500_tElN6thrust24THRUST_300001_SM_1000_NS8cuda_cub10__tabulate7functorINS7_6detail15normal_iteratorINS7_10device_ptrIfEEEENS7_6system6detail7generic6detail22compute_sequence_valueIfvEElEEEEvT0_T1_)
        /*006c*/ 	.short	0x0380
        /*006e*/ 	.short	0x0018


	//----- nvinfo : EIATTR_SW_WAR
	.align		4
.L_468:
        /*0070*/ 	.byte	0x04, 0x36
        /*0072*/ 	.short	(.L_470 - .L_469)
.L_469:
        /*0074*/ 	.word	0x00000008
.L_470:


//--------------------- .nv.info._ZN3cub18CUB_300001_SM_10006detail8for_each13static_kernelINS2_12policy_hub_t12policy_500_tElN6thrust24THRUST_300001_SM_1000_NS8cuda_cub6__fill7functorINS7_6detail15normal_iteratorINS7_10device_ptrIfEEEEiEEEEvT0_T1_ --------------------------
	.section	.nv.info._ZN3cub18CUB_300001_SM_10006detail8for_each13static_kernelINS2_12policy_hub_t12policy_500_tElN6thrust24THRUST_300001_SM_1000_NS8cuda_cub6__fill7functorINS7_6detail15normal_iteratorINS7_10device_ptrIfEEEEiEEEEvT0_T1_,"",@"SHT_CUDA_INFO"
	.sectionflags	@""
	.align	4


	//----- nvinfo : EIATTR_CUDA_API_VERSION
	.align		4
        /*0000*/ 	.byte	0x04, 0x37
        /*0002*/ 	.short	(.L_472 - .L_471)
.L_471:
        /*0004*/ 	.word	0x00000082


	//----- nvinfo : EIATTR_KPARAM_INFO
	.align		4
.L_472:
        /*0008*/ 	.byte	0x04, 0x17
        /*000a*/ 	.short	(.L_474 - .L_473)
.L_473:
        /*000c*/ 	.word	0x00000000
        /*0010*/ 	.short	0x0001
        /*0012*/ 	.short	0x0008
        /*0014*/ 	.byte	0x00, 0xf0, 0x41, 0x00


	//----- nvinfo : EIATTR_KPARAM_INFO
	.align		4
.L_474:
        /*0018*/ 	.byte	0x04, 0x17
        /*001a*/ 	.short	(.L_476 - .L_475)
.L_475:
        /*001c*/ 	.word	0x00000000
        /*0020*/ 	.short	0x0000
        /*0022*/ 	.short	0x0000
        /*0024*/ 	.byte	0x00, 0xf0, 0x21, 0x00


	//----- nvinfo : EIATTR_SPARSE_MMA_MASK
	.align		4
.L_476:
        /*0028*/ 	.byte	0x03, 0x50
        /*002a*/ 	.short	0x0000


	//----- nvinfo : EIATTR_MAXREG_COUNT
	.align		4
        /*002c*/ 	.byte	0x03, 0x1b
        /*002e*/ 	.short	0x00ff


	//----- nvinfo : EIATTR_MERCURY_ISA_VERSION
	.align		4
        /*0030*/ 	.byte	0x03, 0x5f
        /*0032*/ 	.short	0x0101


	//----- nvinfo : EIATTR_VRC_CTA_INIT_COUNT
	.align		4
        /*0034*/ 	.byte	0x02, 0x4a
	.zero		1
	.zero		1


	//----- nvinfo : EIATTR_EXIT_INSTR_OFFSETS
	.align		4
        /*0038*/ 	.byte	0x04, 0x1c
        /*003a*/ 	.short	(.L_478 - .L_477)


	//   ....[0]....
.L_477:
        /*003c*/ 	.word	0x00000140


	//   ....[1]....
        /*0040*/ 	.word	0x00000260


	//   ....[2]....
        /*0044*/ 	.word	0x00000280


	//----- nvinfo : EIATTR_MAX_THREADS
	.align		4
.L_478:
        /*0048*/ 	.byte	0x04, 0x05
        /*004a*/ 	.short	(.L_480 - .L_479)
.L_479:
        /*004c*/ 	.word	0x00000100
        /*0050*/ 	.word	0x00000001
        /*0054*/ 	.word	0x00000001


	//----- nvinfo : EIATTR_CBANK_PARAM_SIZE
	.align		4
.L_480:
        /*0058*/ 	.byte	0x03, 0x19
        /*005a*/ 	.short	0x0018


	//----- nvinfo : EIATTR_PARAM_CBANK
	.align		4
        /*005c*/ 	.byte	0x04, 0x0a
        /*005e*/ 	.short	(.L_482 - .L_481)
	.align		4
.L_481:
        /*0060*/ 	.word	index@(.nv.constant0._ZN3cub18CUB_300001_SM_10006detail8for_each13static_kernelINS2_12policy_hub_t12policy_500_tElN6thrust24THRUST_300001_SM_1000_NS8cuda_cub6__fill7functorINS7_6detail15normal_iteratorINS7_10device_ptrIfEEEEiEEEEvT0_T1_)
        /*0064*/ 	.short	0x0380
        /*0066*/ 	.short	0x0018


	//----- nvinfo : EIATTR_SW_WAR
	.align		4
.L_482:
        /*0068*/ 	.byte	0x04, 0x36
        /*006a*/ 	.short	(.L_484 - .L_483)
.L_483:
        /*006c*/ 	.word	0x00000008
.L_484:


//--------------------- .nv.info._ZN3cub18CUB_300001_SM_10006detail8for_each13static_kernelINS2_12policy_hub_t12policy_500_tElN6thrust24THRUST_300001_SM_1000_NS8cuda_cub10__tabulate7functorINS7_6detail15normal_iteratorINS7_10device_ptrIfEEEENS7_6system6detail7generic6detail22compute_sequence_valueIivEElEEEEvT0_T1_ --------------------------
	.section	.nv.info._ZN3cub18CUB_300001_SM_10006detail8for_each13static_kernelINS2_12policy_hub_t12policy_500_tElN6thrust24THRUST_300001_SM_1000_NS8cuda_cub10__tabulate7functorINS7_6detail15normal_iteratorINS7_10device_ptrIfEEEENS7_6system6detail7generic6detail22compute_sequence_valueIivEElEEEEvT0_T1_,"",@"SHT_CUDA_INFO"
	.sectionflags	@""
	.align	4


	//----- nvinfo : EIATTR_CUDA_API_VERSION
	.align		4
        /*0000*/ 	.byte	0x04, 0x37
        /*0002*/ 	.short	(.L_486 - .L_485)
.L_485:
        /*0004*/ 	.word	0x00000082


	//----- nvinfo : EIATTR_KPARAM_INFO
	.align		4
.L_486:
        /*0008*/ 	.byte	0x04, 0x17
        /*000a*/ 	.short	(.L_488 - .L_487)
.L_487:
        /*000c*/ 	.word	0x00000000
        /*0010*/ 	.short	0x0001
        /*0012*/ 	.short	0x0008
        /*0014*/ 	.byte	0x00, 0xf0, 0x41, 0x00


	//----- nvinfo : EIATTR_KPARAM_INFO
	.align		4
.L_488:
        /*0018*/ 	.byte	0x04, 0x17
        /*001a*/ 	.short	(.L_490 - .L_489)
.L_489:
        /*001c*/ 	.word	0x00000000
        /*0020*/ 	.short	0x0000
        /*0022*/ 	.short	0x0000
        /*0024*/ 	.byte	0x00, 0xf0, 0x21, 0x00


	//----- nvinfo : EIATTR_SPARSE_MMA_MASK
	.align		4
.L_490:
        /*0028*/ 	.byte	0x03, 0x50
        /*002a*/ 	.short	0x0000


	//----- nvinfo : EIATTR_MAXREG_COUNT
	.align		4
        /*002c*/ 	.byte	0x03, 0x1b
        /*002e*/ 	.short	0x00ff


	//----- nvinfo : EIATTR_MERCURY_ISA_VERSION
	.align		4
        /*0030*/ 	.byte	0x03, 0x5f
        /*0032*/ 	.short	0x0101


	//----- nvinfo : EIATTR_VRC_CTA_INIT_COUNT
	.align		4
        /*0034*/ 	.byte	0x02, 0x4a
	.zero		1
	.zero		1


	//----- nvinfo : EIATTR_EXIT_INSTR_OFFSETS
	.align		4
        /*0038*/ 	.byte	0x04, 0x1c
        /*003a*/ 	.short	(.L_492 - .L_491)


	//   ....[0]....
.L_491:
        /*003c*/ 	.word	0x00000180


	//   ....[1]....
        /*0040*/ 	.word	0x000002e0


	//   ....[2]....
        /*0044*/ 	.word	0x00000380


	//----- nvinfo : EIATTR_MAX_THREADS
	.align		4
.L_492:
        /*0048*/ 	.byte	0x04, 0x05
        /*004a*/ 	.short	(.L_494 - .L_493)
.L_493:
        /*004c*/ 	.word	0x00000100
        /*0050*/ 	.word	0x00000001
        /*0054*/ 	.word	0x00000001


	//----- nvinfo : EIATTR_CRS_STACK_SIZE
	.align		4
.L_494:
        /*0058*/ 	.byte	0x04, 0x1e
        /*005a*/ 	.short	(.L_496 - .L_495)
.L_495:
        /*005c*/ 	.word	0x00000000


	//----- nvinfo : EIATTR_CBANK_PARAM_SIZE
	.align		4
.L_496:
        /*0060*/ 	.byte	0x03, 0x19
        /*0062*/ 	.short	0x0018


	//----- nvinfo : EIATTR_PARAM_CBANK
	.align		4
        /*0064*/ 	.byte	0x04, 0x0a
        /*0066*/ 	.short	(.L_498 - .L_497)
	.align		4
.L_497:
        /*0068*/ 	.word	index@(.nv.constant0._ZN3cub18CUB_300001_SM_10006detail8for_each13static_kernelINS2_12policy_hub_t12policy_500_tElN6thrust24THRUST_300001_SM_1000_NS8cuda_cub10__tabulate7functorINS7_6detail15normal_iteratorINS7_10device_ptrIfEEEENS7_6system6detail7generic6detail22compute_sequence_valueIivEElEEEEvT0_T1_)
        /*006c*/ 	.short	0x0380
        /*006e*/ 	.short	0x0018


	//----- nvinfo : EIATTR_SW_WAR
	.align		4
.L_498:
        /*0070*/ 	.byte	0x04, 0x36
        /*0072*/ 	.short	(.L_500 - .L_499)
.L_499:
        /*0074*/ 	.word	0x00000008
.L_500:


//--------------------- .nv.info._ZN3cub18CUB_300001_SM_10006detail8for_each13static_kernelINS2_12policy_hub_t12policy_500_tEmN6thrust24THRUST_300001_SM_1000_NS8cuda_cub20__uninitialized_fill7functorINS7_10device_ptrIfEEfEEEEvT0_T1_ --------------------------
	.section	.nv.info._ZN3cub18CUB_300001_SM_10006detail8for_each13static_kernelINS2_12policy_hub_t12policy_500_tEmN6thrust24THRUST_300001_SM_1000_NS8cuda_cub20__uninitialized_fill7functorINS7_10device_ptrIfEEfEEEEvT0_T1_,"",@"SHT_CUDA_INFO"
	.sectionflags	@""
	.align	4


	//----- nvinfo : EIATTR_CUDA_API_VERSION
	.align		4
        /*0000*/ 	.byte	0x04, 0x37
        /*0002*/ 	.short	(.L_502 - .L_501)
.L_501:
        /*0004*/ 	.word	0x00000082


	//----- nvinfo : EIATTR_KPARAM_INFO
	.align		4
.L_502:
        /*0008*/ 	.byte	0x04, 0x17
        /*000a*/ 	.short	(.L_504 - .L_503)
.L_503:
        /*000c*/ 	.word	0x00000000
        /*0010*/ 	.short	0x0001
        /*0012*/ 	.short	0x0008
        /*0014*/ 	.byte	0x00, 0xf0, 0x41, 0x00


	//----- nvinfo : EIATTR_KPARAM_INFO
	.align		4
.L_504:
        /*0018*/ 	.byte	0x04, 0x17
        /*001a*/ 	.short	(.L_506 - .L_505)
.L_505:
        /*001c*/ 	.word	0x00000000
        /*0020*/ 	.short	0x0000
        /*0022*/ 	.short	0x0000
        /*0024*/ 	.byte	0x00, 0xf0, 0x21, 0x00


	//----- nvinfo : EIATTR_SPARSE_MMA_MASK
	.align		4
.L_506:
        /*0028*/ 	.byte	0x03, 0x50
        /*002a*/ 	.short	0x0000


	//----- nvinfo : EIATTR_MAXREG_COUNT
	.align		4
        /*002c*/ 	.byte	0x03, 0x1b
        /*002e*/ 	.short	0x00ff


	//----- nvinfo : EIATTR_MERCURY_ISA_VERSION
	.align		4
        /*0030*/ 	.byte	0x03, 0x5f
        /*0032*/ 	.short	0x0101


	//----- nvinfo : EIATTR_VRC_CTA_INIT_COUNT
	.align		4
        /*0034*/ 	.byte	0x02, 0x4a
	.zero		1
	.zero		1


	//----- nvinfo : EIATTR_EXIT_INSTR_OFFSETS
	.align		4
        /*0038*/ 	.byte	0x04, 0x1c
        /*003a*/ 	.short	(.L_508 - .L_507)


	//   ....[0]....
.L_507:
        /*003c*/ 	.word	0x00000130


	//   ....[1]....
        /*0040*/ 	.word	0x00000230


	//   ....[2]....
        /*0044*/ 	.word	0x00000260


	//----- nvinfo : EIATTR_MAX_THREADS
	.align		4
.L_508:
        /*0048*/ 	.byte	0x04, 0x05
        /*004a*/ 	.short	(.L_510 - .L_509)
.L_509:
        /*004c*/ 	.word	0x00000100
        /*0050*/ 	.word	0x00000001
        /*0054*/ 	.word	0x00000001


	//----- nvinfo : EIATTR_CBANK_PARAM_SIZE
	.align		4
.L_510:
        /*0058*/ 	.byte	0x03, 0x19
        /*005a*/ 	.short	0x0018


	//----- nvinfo : EIATTR_PARAM_CBANK
	.align		4
        /*005c*/ 	.byte	0x04, 0x0a
        /*005e*/ 	.short	(.L_512 - .L_511)
	.align		4
.L_511:
        /*0060*/ 	.word	index@(.nv.constant0._ZN3cub18CUB_300001_SM_10006detail8for_each13static_kernelINS2_12policy_hub_t12policy_500_tEmN6thrust24THRUST_300001_SM_1000_NS8cuda_cub20__uninitialized_fill7functorINS7_10device_ptrIfEEfEEEEvT0_T1_)
        /*0064*/ 	.short	0x0380
        /*0066*/ 	.short	0x0018


	//----- nvinfo : EIATTR_SW_WAR
	.align		4
.L_512:
        /*0068*/ 	.byte	0x04, 0x36
        /*006a*/ 	.short	(.L_514 - .L_513)
.L_513:
        /*006c*/ 	.word	0x00000008
.L_514:


//--------------------- .nv.info._ZN3cub18CUB_300001_SM_10006detail11EmptyKernelIvEEvv --------------------------
	.section	.nv.info._ZN3cub18CUB_300001_SM_10006detail11EmptyKernelIvEEvv,"",@"SHT_CUDA_INFO"
	.sectionflags	@""
	.align	4


	//----- nvinfo : EIATTR_CUDA_API_VERSION
	.align		4
        /*0000*/ 	.byte	0x04, 0x37
        /*0002*/ 	.short	(.L_516 - .L_515)
.L_515:
        /*0004*/ 	.word	0x00000082


	//----- nvinfo : EIATTR_SPARSE_MMA_MASK
	.align		4
.L_516:
        /*0008*/ 	.byte	0x03, 0x50
        /*000a*/ 	.short	0x0000


	//----- nvinfo : EIATTR_MAXREG_COUNT
	.align		4
        /*000c*/ 	.byte	0x03, 0x1b
        /*000e*/ 	.short	0x00ff


	//----- nvinfo : EIATTR_MERCURY_ISA_VERSION
	.align		4
        /*0010*/ 	.byte	0x03, 0x5f
        /*0012*/ 	.short	0x0101


	//----- nvinfo : EIATTR_VRC_CTA_INIT_COUNT
	.align		4
        /*0014*/ 	.byte	0x02, 0x4a
	.zero		1
	.zero		1


	//----- nvinfo : EIATTR_EXIT_INSTR_OFFSETS
	.align		4
        /*0018*/ 	.byte	0x04, 0x1c
        /*001a*/ 	.short	(.L_518 - .L_517)


	//   ....[0]....
.L_517:
        /*001c*/ 	.word	0x00000010


	//----- nvinfo : EIATTR_SW_WAR
	.align		4
.L_518:
        /*0020*/ 	.byte	0x04, 0x36
        /*0022*/ 	.short	(.L_520 - .L_519)
.L_519:
        /*0024*/ 	.word	0x00000008
.L_520:


//--------------------- .nv.info._Z26scan_conflict_free_swizzleILi256EEvPfPKfiS0_ --------------------------
	.section	.nv.info._Z26scan_conflict_free_swizzleILi256EEvPfPKfiS0_,"",@"SHT_CUDA_INFO"
	.sectionflags	@""
	.align	4


	//----- nvinfo : EIATTR_CUDA_API_VERSION
	.align		4
        /*0000*/ 	.byte	0x04, 0x37
        /*0002*/ 	.short	(.L_522 - .L_521)
.L_521:
        /*0004*/ 	.word	0x00000082


	//----- nvinfo : EIATTR_KPARAM_INFO
	.align		4
.L_522:
        /*0008*/ 	.byte	0x04, 0x17
        /*000a*/ 	.short	(.L_524 - .L_523)
.L_523:
        /*000c*/ 	.word	0x00000000
        /*0010*/ 	.short	0x0003
        /*0012*/ 	.short	0x0018
        /*0014*/ 	.byte	0x00, 0xf5, 0x21, 0x00


	//----- nvinfo : EIATTR_KPARAM_INFO
	.align		4
.L_524:
        /*0018*/ 	.byte	0x04, 0x17
        /*001a*/ 	.short	(.L_526 - .L_525)
.L_525:
        /*001c*/ 	.word	0x00000000
        /*0020*/ 	.short	0x0002
        /*0022*/ 	.short	0x0010
        /*0024*/ 	.byte	0x00, 0xf0, 0x11, 0x00


	//----- nvinfo : EIATTR_KPARAM_INFO
	.align		4
.L_526:
        /*0028*/ 	.byte	0x04, 0x17
        /*002a*/ 	.short	(.L_528 - .L_527)
.L_527:
        /*002c*/ 	.word	0x00000000
        /*0030*/ 	.short	0x0001
        /*0032*/ 	.short	0x0008
        /*0034*/ 	.byte	0x00, 0xf5, 0x21, 0x00


	//----- nvinfo : EIATTR_KPARAM_INFO
	.align		4
.L_528:
        /*0038*/ 	.byte	0x04, 0x17
        /*003a*/ 	.short	(.L_530 - .L_529)
.L_529:
        /*003c*/ 	.word	0x00000000
        /*0040*/ 	.short	0x0000
        /*0042*/ 	.short	0x0000
        /*0044*/ 	.byte	0x00, 0xf5, 0x21, 0x00


	//----- nvinfo : EIATTR_SPARSE_MMA_MASK
	.align		4
.L_530:
        /*0048*/ 	.byte	0x03, 0x50
        /*004a*/ 	.short	0x0000


	//----- nvinfo : EIATTR_MAXREG_COUNT
	.align		4
        /*004c*/ 	.byte	0x03, 0x1b
        /*004e*/ 	.short	0x00ff


	//----- nvinfo : EIATTR_NUM_BARRIERS
	.align		4
        /*0050*/ 	.byte	0x02, 0x4c
        /*0052*/ 	.byte	0x01
	.zero		1


	//----- nvinfo : EIATTR_MERCURY_ISA_VERSION
	.align		4
        /*0054*/ 	.byte	0x03, 0x5f
        /*0056*/ 	.short	0x0101


	//----- nvinfo : EIATTR_VRC_CTA_INIT_COUNT
	.align		4
        /*0058*/ 	.byte	0x02, 0x4a
	.zero		1
	.zero		1


	//----- nvinfo : EIATTR_EXIT_INSTR_OFFSETS
	.align		4
        /*005c*/ 	.byte	0x04, 0x1c
        /*005e*/ 	.short	(.L_532 - .L_531)


	//   ....[0]....
.L_531:
        /*0060*/ 	.word	0x000012d0


	//   ....[1]....
        /*0064*/ 	.word	0x00001300


	//----- nvinfo : EIATTR_CRS_STACK_SIZE
	.align		4
.L_532:
        /*0068*/ 	.byte	0x04, 0x1e
        /*006a*/ 	.short	(.L_534 - .L_533)
.L_533:
        /*006c*/ 	.word	0x00000000


	//----- nvinfo : EIATTR_CBANK_PARAM_SIZE
	.align		4
.L_534:
        /*0070*/ 	.byte	0x03, 0x19
        /*0072*/ 	.short	0x0020


	//----- nvinfo : EIATTR_PARAM_CBANK
	.align		4
        /*0074*/ 	.byte	0x04, 0x0a
        /*0076*/ 	.short	(.L_536 - .L_535)
	.align		4
.L_535:
        /*0078*/ 	.word	index@(.nv.constant0._Z26scan_conflict_free_swizzleILi256EEvPfPKfiS0_)
        /*007c*/ 	.short	0x0380
        /*007e*/ 	.short	0x0020


	//----- nvinfo : EIATTR_SW_WAR
	.align		4
.L_536:
        /*0080*/ 	.byte	0x04, 0x36
        /*0082*/ 	.short	(.L_538 - .L_537)
.L_537:
        /*0084*/ 	.word	0x00000008
.L_538:


//--------------------- .nv.info._Z18scan_conflict_freeILi256EEvPfPKfiS0_ --------------------------
	.section	.nv.info._Z18scan_conflict_freeILi256EEvPfPKfiS0_,"",@"SHT_CUDA_INFO"
	.sectionflags	@""
	.align	4


	//----- nvinfo : EIATTR_CUDA_API_VERSION
	.align		4
        /*0000*/ 	.byte	0x04, 0x37
        /*0002*/ 	.short	(.L_540 - .L_539)
.L_539:
        /*0004*/ 	.word	0x00000082


	//----- nvinfo : EIATTR_KPARAM_INFO
	.align		4
.L_540:
        /*0008*/ 	.byte	0x04, 0x17
        /*000a*/ 	.short	(.L_542 - .L_541)
.L_541:
        /*000c*/ 	.word	0x00000000
        /*0010*/ 	.short	0x0003
        /*0012*/ 	.short	0x0018
        /*0014*/ 	.byte	0x00, 0xf5, 0x21, 0x00


	//----- nvinfo : EIATTR_KPARAM_INFO
	.align		4
.L_542:
        /*0018*/ 	.byte	0x04, 0x17
        /*001a*/ 	.short	(.L_544 - .L_543)
.L_543:
        /*001c*/ 	.word	0x00000000
        /*0020*/ 	.short	0x0002
        /*0022*/ 	.short	0x0010
        /*0024*/ 	.byte	0x00, 0xf0, 0x11, 0x00


	//----- nvinfo : EIATTR_KPARAM_INFO
	.align		4
.L_544:
        /*0028*/ 	.byte	0x04, 0x17
        /*002a*/ 	.short	(.L_546 - .L_545)
.L_545:
        /*002c*/ 	.word	0x00000000
        /*0030*/ 	.short	0x0001
        /*0032*/ 	.short	0x0008
        /*0034*/ 	.byte	0x00, 0xf5, 0x21, 0x00


	//----- nvinfo : EIATTR_KPARAM_INFO
	.align		4
.L_546:
        /*0038*/ 	.byte	0x04, 0x17
        /*003a*/ 	.short	(.L_548 - .L_547)
.L_547:
        /*003c*/ 	.word	0x00000000
        /*0040*/ 	.short	0x0000
        /*0042*/ 	.short	0x0000
        /*0044*/ 	.byte	0x00, 0xf5, 0x21, 0x00


	//----- nvinfo : EIATTR_SPARSE_MMA_MASK
	.align		4
.L_548:
        /*0048*/ 	.byte	0x03, 0x50
        /*004a*/ 	.short	0x0000


	//----- nvinfo : EIATTR_MAXREG_COUNT
	.align		4
        /*004c*/ 	.byte	0x03, 0x1b
        /*004e*/ 	.short	0x00ff


	//----- nvinfo : EIATTR_NUM_BARRIERS
	.align		4
        /*0050*/ 	.byte	0x02, 0x4c
        /*0052*/ 	.byte	0x01
	.zero		1


	//----- nvinfo : EIATTR_MERCURY_ISA_VERSION
	.align		4
        /*0054*/ 	.byte	0x03, 0x5f
        /*0056*/ 	.short	0x0101


	//----- nvinfo : EIATTR_VRC_CTA_INIT_COUNT
	.align		4
        /*0058*/ 	.byte	0x02, 0x4a
	.zero		1
	.zero		1


	//----- nvinfo : EIATTR_EXIT_INSTR_OFFSETS
	.align		4
        /*005c*/ 	.byte	0x04, 0x1c
        /*005e*/ 	.short	(.L_550 - .L_549)


	//   ....[0]....
.L_549:
        /*0060*/ 	.word	0x00000e90


	//   ....[1]....
        /*0064*/ 	.word	0x00000ec0


	//----- nvinfo : EIATTR_CRS_STACK_SIZE
	.align		4
.L_550:
        /*0068*/ 	.byte	0x04, 0x1e
        /*006a*/ 	.short	(.L_552 - .L_551)
.L_551:
        /*006c*/ 	.word	0x00000000


	//----- nvinfo : EIATTR_CBANK_PARAM_SIZE
	.align		4
.L_552:
        /*0070*/ 	.byte	0x03, 0x19
        /*0072*/ 	.short	0x0020


	//----- nvinfo : EIATTR_PARAM_CBANK
	.align		4
        /*0074*/ 	.byte	0x04, 0x0a
        /*0076*/ 	.short	(.L_554 - .L_553)
	.align		4
.L_553:
        /*0078*/ 	.word	index@(.nv.constant0._Z18scan_conflict_freeILi256EEvPfPKfiS0_)
        /*007c*/ 	.short	0x0380
        /*007e*/ 	.short	0x0020


	//----- nvinfo : EIATTR_SW_WAR
	.align		4
.L_554:
        /*0080*/ 	.byte	0x04, 0x36
        /*0082*/ 	.short	(.L_556 - .L_555)
.L_555:
        /*0084*/ 	.word	0x00000008
.L_556:


//--------------------- .nv.info._Z19scan_work_efficientILi256EEvPfPKfiS0_ --------------------------
	.section	.nv.info._Z19scan_work_efficientILi256EEvPfPKfiS0_,"",@"SHT_CUDA_INFO"
	.sectionflags	@""
	.align	4


	//----- nvinfo : EIATTR_CUDA_API_VERSION
	.align		4
        /*0000*/ 	.byte	0x04, 0x37
        /*0002*/ 	.short	(.L_558 - .L_557)
.L_557:
        /*0004*/ 	.word	0x00000082


	//----- nvinfo : EIATTR_KPARAM_INFO
	.align		4
.L_558:
        /*0008*/ 	.byte	0x04, 0x17
        /*000a*/ 	.short	(.L_560 - .L_559)
.L_559:
        /*000c*/ 	.word	0x00000000
        /*0010*/ 	.short	0x0003
        /*0012*/ 	.short	0x0018
        /*0014*/ 	.byte	0x00, 0xf5, 0x21, 0x00


	//----- nvinfo : EIATTR_KPARAM_INFO
	.align		4
.L_560:
        /*0018*/ 	.byte	0x04, 0x17
        /*001a*/ 	.short	(.L_562 - .L_561)
.L_561:
        /*001c*/ 	.word	0x00000000
        /*0020*/ 	.short	0x0002
        /*0022*/ 	.short	0x0010
        /*0024*/ 	.byte	0x00, 0xf0, 0x11, 0x00


	//----- nvinfo : EIATTR_KPARAM_INFO
	.align		4
.L_562:
        /*0028*/ 	.byte	0x04, 0x17
        /*002a*/ 	.short	(.L_564 - .L_563)
.L_563:
        /*002c*/ 	.word	0x00000000
        /*0030*/ 	.short	0x0001
        /*0032*/ 	.short	0x0008
        /*0034*/ 	.byte	0x00, 0xf5, 0x21, 0x00


	//----- nvinfo : EIATTR_KPARAM_INFO
	.align		4
.L_564:
        /*0038*/ 	.byte	0x04, 0x17
        /*003a*/ 	.short	(.L_566 - .L_565)
.L_565:
        /*003c*/ 	.word	0x00000000
        /*0040*/ 	.short	0x0000
        /*0042*/ 	.short	0x0000
        /*0044*/ 	.byte	0x00, 0xf5, 0x21, 0x00


	//----- nvinfo : EIATTR_SPARSE_MMA_MASK
	.align		4
.L_566:
        /*0048*/ 	.byte	0x03, 0x50
        /*004a*/ 	.short	0x0000


	//----- nvinfo : EIATTR_MAXREG_COUNT
	.align		4
        /*004c*/ 	.byte	0x03, 0x1b
        /*004e*/ 	.short	0x00ff


	//----- nvinfo : EIATTR_NUM_BARRIERS
	.align		4
        /*0050*/ 	.byte	0x02, 0x4c
        /*0052*/ 	.byte	0x01
	.zero		1


	//----- nvinfo : EIATTR_MERCURY_ISA_VERSION
	.align		4
        /*0054*/ 	.byte	0x03, 0x5f
        /*0056*/ 	.short	0x0101


	//----- nvinfo : EIATTR_VRC_CTA_INIT_COUNT
	.align		4
        /*0058*/ 	.byte	0x02, 0x4a
	.zero		1
	.zero		1


	//----- nvinfo : EIATTR_EXIT_INSTR_OFFSETS
	.align		4
        /*005c*/ 	.byte	0x04, 0x1c
        /*005e*/ 	.short	(.L_568 - .L_567)


	//   ....[0]....
.L_567:
        /*0060*/ 	.word	0x000009a0


	//   ....[1]....
        /*0064*/ 	.word	0x000009f0


	//----- nvinfo : EIATTR_CRS_STACK_SIZE
	.align		4
.L_568:
        /*0068*/ 	.byte	0x04, 0x1e
        /*006a*/ 	.short	(.L_570 - .L_569)
.L_569:
        /*006c*/ 	.word	0x00000000


	//----- nvinfo : EIATTR_CBANK_PARAM_SIZE
	.align		4
.L_570:
        /*0070*/ 	.byte	0x03, 0x19
        /*0072*/ 	.short	0x0020


	//----- nvinfo : EIATTR_PARAM_CBANK
	.align		4
        /*0074*/ 	.byte	0x04, 0x0a
        /*0076*/ 	.short	(.L_572 - .L_571)
	.align		4
.L_571:
        /*0078*/ 	.word	index@(.nv.constant0._Z19scan_work_efficientILi256EEvPfPKfiS0_)
        /*007c*/ 	.short	0x0380
        /*007e*/ 	.short	0x0020


	//----- nvinfo : EIATTR_SW_WAR
	.align		4
.L_572:
        /*0080*/ 	.byte	0x04, 0x36
        /*0082*/ 	.short	(.L_574 - .L_573)
.L_573:
        /*0084*/ 	.word	0x00000008
.L_574:


//--------------------- .nv.info._Z19scan_more_efficientILi256EEvPfPKfiS0_ --------------------------
	.section	.nv.info._Z19scan_more_efficientILi256EEvPfPKfiS0_,"",@"SHT_CUDA_INFO"
	.sectionflags	@""
	.align	4


	//----- nvinfo : EIATTR_CUDA_API_VERSION
	.align		4
        /*0000*/ 	.byte	0x04, 0x37
        /*0002*/ 	.short	(.L_576 - .L_575)
.L_575:
        /*0004*/ 	.word	0x00000082


	//----- nvinfo : EIATTR_KPARAM_INFO
	.align		4
.L_576:
        /*0008*/ 	.byte	0x04, 0x17
        /*000a*/ 	.short	(.L_578 - .L_577)
.L_577:
        /*000c*/ 	.word	0x00000000
        /*0010*/ 	.short	0x0003
        /*0012*/ 	.short	0x0018
        /*0014*/ 	.byte	0x00, 0xf5, 0x21, 0x00


	//----- nvinfo : EIATTR_KPARAM_INFO
	.align		4
.L_578:
        /*0018*/ 	.byte	0x04, 0x17
        /*001a*/ 	.short	(.L_580 - .L_579)
.L_579:
        /*001c*/ 	.word	0x00000000
        /*0020*/ 	.short	0x0002
        /*0022*/ 	.short	0x0010
        /*0024*/ 	.byte	0x00, 0xf0, 0x11, 0x00


	//----- nvinfo : EIATTR_KPARAM_INFO
	.align		4
.L_580:
        /*0028*/ 	.byte	0x04, 0x17
        /*002a*/ 	.short	(.L_582 - .L_581)
.L_581:
        /*002c*/ 	.word	0x00000000
        /*0030*/ 	.short	0x0001
        /*0032*/ 	.short	0x0008
        /*0034*/ 	.byte	0x00, 0xf5, 0x21, 0x00


	//----- nvinfo : EIATTR_KPARAM_INFO
	.align		4
.L_582:
        /*0038*/ 	.byte	0x04, 0x17
        /*003a*/ 	.short	(.L_584 - .L_583)
.L_583:
        /*003c*/ 	.word	0x00000000
        /*0040*/ 	.short	0x0000
        /*0042*/ 	.short	0x0000
        /*0044*/ 	.byte	0x00, 0xf5, 0x21, 0x00


	//----- nvinfo : EIATTR_SPARSE_MMA_MASK
	.align		4
.L_584:
        /*0048*/ 	.byte	0x03, 0x50
        /*004a*/ 	.short	0x0000


	//----- nvinfo : EIATTR_MAXREG_COUNT
	.align		4
        /*004c*/ 	.byte	0x03, 0x1b
        /*004e*/ 	.short	0x00ff


	//----- nvinfo : EIATTR_NUM_BARRIERS
	.align		4
        /*0050*/ 	.byte	0x02, 0x4c
        /*0052*/ 	.byte	0x01
	.zero		1


	//----- nvinfo : EIATTR_MERCURY_ISA_VERSION
	.align		4
        /*0054*/ 	.byte	0x03, 0x5f
        /*0056*/ 	.short	0x0101


	//----- nvinfo : EIATTR_VRC_CTA_INIT_COUNT
	.align		4
        /*0058*/ 	.byte	0x02, 0x4a
	.zero		1
	.zero		1


	//----- nvinfo : EIATTR_EXIT_INSTR_OFFSETS
	.align		4
        /*005c*/ 	.byte	0x04, 0x1c
        /*005e*/ 	.short	(.L_586 - .L_585)


	//   ....[0]....
.L_585:
        /*0060*/ 	.word	0x00000780


	//   ....[1]....
        /*0064*/ 	.word	0x000007d0


	//----- nvinfo : EIATTR_CBANK_PARAM_SIZE
	.align		4
.L_586:
        /*0068*/ 	.byte	0x03, 0x19
        /*006a*/ 	.short	0x0020


	//----- nvinfo : EIATTR_PARAM_CBANK
	.align		4
        /*006c*/ 	.byte	0x04, 0x0a
        /*006e*/ 	.short	(.L_588 - .L_587)
	.align		4
.L_587:
        /*0070*/ 	.word	index@(.nv.constant0._Z19scan_more_efficientILi256EEvPfPKfiS0_)
        /*0074*/ 	.short	0x0380
        /*0076*/ 	.short	0x0020


	//----- nvinfo : EIATTR_SW_WAR
	.align		4
.L_588:
        /*0078*/ 	.byte	0x04, 0x36
        /*007a*/ 	.short	(.L_590 - .L_589)
.L_589:
        /*007c*/ 	.word	0x00000008
.L_590:


//--------------------- .nv.info._Z10scan_naiveILi256EEvPfS0_iS0_ --------------------------
	.section	.nv.info._Z10scan_naiveILi256EEvPfS0_iS0_,"",@"SHT_CUDA_INFO"
	.sectionflags	@""
	.align	4


	//----- nvinfo : EIATTR_CUDA_API_VERSION
	.align		4
        /*0000*/ 	.byte	0x04, 0x37
        /*0002*/ 	.short	(.L_592 - .L_591)
.L_591:
        /*0004*/ 	.word	0x00000082


	//----- nvinfo : EIATTR_KPARAM_INFO
	.align		4
.L_592:
        /*0008*/ 	.byte	0x04, 0x17
        /*000a*/ 	.short	(.L_594 - .L_593)
.L_593:
        /*000c*/ 	.word	0x00000000
        /*0010*/ 	.short	0x0003
        /*0012*/ 	.short	0x0018
        /*0014*/ 	.byte	0x00, 0xf5, 0x21, 0x00


	//----- nvinfo : EIATTR_KPARAM_INFO
	.align		4
.L_594:
        /*0018*/ 	.byte	0x04, 0x17
        /*001a*/ 	.short	(.L_596 - .L_595)
.L_595:
        /*001c*/ 	.word	0x00000000
        /*0020*/ 	.short	0x0002
        /*0022*/ 	.short	0x0010
        /*0024*/ 	.byte	0x00, 0xf0, 0x11, 0x00


	//----- nvinfo : EIATTR_KPARAM_INFO
	.align		4
.L_596:
        /*0028*/ 	.byte	0x04, 0x17
        /*002a*/ 	.short	(.L_598 - .L_597)
.L_597:
        /*002c*/ 	.word	0x00000000
        /*0030*/ 	.short	0x0001
        /*0032*/ 	.short	0x0008
        /*0034*/ 	.byte	0x00, 0xf5, 0x21, 0x00


	//----- nvinfo : EIATTR_KPARAM_INFO
	.align		4
.L_598:
        /*0038*/ 	.byte	0x04, 0x17
        /*003a*/ 	.short	(.L_600 - .L_599)
.L_599:
        /*003c*/ 	.word	0x00000000
        /*0040*/ 	.short	0x0000
        /*0042*/ 	.short	0x0000
        /*0044*/ 	.byte	0x00, 0xf5, 0x21, 0x00


	//----- nvinfo : EIATTR_SPARSE_MMA_MASK
	.align		4
.L_600:
        /*0048*/ 	.byte	0x03, 0x50
        /*004a*/ 	.short	0x0000


	//----- nvinfo : EIATTR_MAXREG_COUNT
	.align		4
        /*004c*/ 	.byte	0x03, 0x1b
        /*004e*/ 	.short	0x00ff


	//----- nvinfo : EIATTR_NUM_BARRIERS
	.align		4
        /*0050*/ 	.byte	0x02, 0x4c
        /*0052*/ 	.byte	0x01
	.zero		1


	//----- nvinfo : EIATTR_MERCURY_ISA_VERSION
	.align		4
        /*0054*/ 	.byte	0x03, 0x5f
        /*0056*/ 	.short	0x0101


	//----- nvinfo : EIATTR_VRC_CTA_INIT_COUNT
	.align		4
        /*0058*/ 	.byte	0x02, 0x4a
	.zero		1
	.zero		1


	//----- nvinfo : EIATTR_EXIT_INSTR_OFFSETS
	.align		4
        /*005c*/ 	.byte	0x04, 0x1c
        /*005e*/ 	.short	(.L_602 - .L_601)


	//   ....[0]....
.L_601:
        /*0060*/ 	.word	0x000004f0


	//   ....[1]....
        /*0064*/ 	.word	0x00000540


	//----- nvinfo : EIATTR_CBANK_PARAM_SIZE
	.align		4
.L_602:
        /*0068*/ 	.byte	0x03, 0x19
        /*006a*/ 	.short	0x0020


	//----- nvinfo : EIATTR_PARAM_CBANK
	.align		4
        /*006c*/ 	.byte	0x04, 0x0a
        /*006e*/ 	.short	(.L_604 - .L_603)
	.align		4
.L_603:
        /*0070*/ 	.word	index@(.nv.constant0._Z10scan_naiveILi256EEvPfS0_iS0_)
        /*0074*/ 	.short	0x0380
        /*0076*/ 	.short	0x0020


	//----- nvinfo : EIATTR_SW_WAR
	.align		4
.L_604:
        /*0078*/ 	.byte	0x04, 0x36
        /*007a*/ 	.short	(.L_606 - .L_605)
.L_605:
        /*007c*/ 	.word	0x00000008
.L_606:


//--------------------- .nv.info._Z26scan_conflict_free_swizzleILi32EEvPfPKfiS0_ --------------------------
	.section	.nv.info._Z26scan_conflict_free_swizzleILi32EEvPfPKfiS0_,"",@"SHT_CUDA_INFO"
	.sectionflags	@""
	.align	4


	//----- nvinfo : EIATTR_CUDA_API_VERSION
	.align		4
        /*0000*/ 	.byte	0x04, 0x37
        /*0002*/ 	.short	(.L_608 - .L_607)
.L_607:
        /*0004*/ 	.word	0x00000082


	//----- nvinfo : EIATTR_KPARAM_INFO
	.align		4
.L_608:
        /*0008*/ 	.byte	0x04, 0x17
        /*000a*/ 	.short	(.L_610 - .L_609)
.L_609:
        /*000c*/ 	.word	0x00000000
        /*0010*/ 	.short	0x0003
        /*0012*/ 	.short	0x0018
        /*0014*/ 	.byte	0x00, 0xf5, 0x21, 0x00


	//----- nvinfo : EIATTR_KPARAM_INFO
	.align		4
.L_610:
        /*0018*/ 	.byte	0x04, 0x17
        /*001a*/ 	.short	(.L_612 - .L_611)
.L_611:
        /*001c*/ 	.word	0x00000000
        /*0020*/ 	.short	0x0002
        /*0022*/ 	.short	0x0010
        /*0024*/ 	.byte	0x00, 0xf0, 0x11, 0x00


	//----- nvinfo : EIATTR_KPARAM_INFO
	.align		4
.L_612:
        /*0028*/ 	.byte	0x04, 0x17
        /*002a*/ 	.short	(.L_614 - .L_613)
.L_613:
        /*002c*/ 	.word	0x00000000
        /*0030*/ 	.short	0x0001
        /*0032*/ 	.short	0x0008
        /*0034*/ 	.byte	0x00, 0xf5, 0x21, 0x00


	//----- nvinfo : EIATTR_KPARAM_INFO
	.align		4
.L_614:
        /*0038*/ 	.byte	0x04, 0x17
        /*003a*/ 	.short	(.L_616 - .L_615)
.L_615:
        /*003c*/ 	.word	0x00000000
        /*0040*/ 	.short	0x0000
        /*0042*/ 	.short	0x0000
        /*0044*/ 	.byte	0x00, 0xf5, 0x21, 0x00


	//----- nvinfo : EIATTR_SPARSE_MMA_MASK
	.align		4
.L_616:
        /*0048*/ 	.byte	0x03, 0x50
        /*004a*/ 	.short	0x0000


	//----- nvinfo : EIATTR_MAXREG_COUNT
	.align		4
        /*004c*/ 	.byte	0x03, 0x1b
        /*004e*/ 	.short	0x00ff


	//----- nvinfo : EIATTR_NUM_BARRIERS
	.align		4
        /*0050*/ 	.byte	0x02, 0x4c
        /*0052*/ 	.byte	0x01
	.zero		1


	//----- nvinfo : EIATTR_MERCURY_ISA_VERSION
	.align		4
        /*0054*/ 	.byte	0x03, 0x5f
        /*0056*/ 	.short	0x0101


	//----- nvinfo : EIATTR_VRC_CTA_INIT_COUNT
	.align		4
        /*0058*/ 	.byte	0x02, 0x4a
	.zero		1
	.zero		1


	//----- nvinfo : EIATTR_EXIT_INSTR_OFFSETS
	.align		4
        /*005c*/ 	.byte	0x04, 0x1c
        /*005e*/ 	.short	(.L_618 - .L_617)


	//   ....[0]....
.L_617:
        /*0060*/ 	.word	0x00000be0


	//   ....[1]....
        /*0064*/ 	.word	0x00000c10


	//----- nvinfo : EIATTR_CRS_STACK_SIZE
	.align		4
.L_618:
        /*0068*/ 	.byte	0x04, 0x1e
        /*006a*/ 	.short	(.L_620 - .L_619)
.L_619:
        /*006c*/ 	.word	0x00000000


	//----- nvinfo : EIATTR_CBANK_PARAM_SIZE
	.align		4
.L_620:
        /*0070*/ 	.byte	0x03, 0x19
        /*0072*/ 	.short	0x0020


	//----- nvinfo : EIATTR_PARAM_CBANK
	.align		4
        /*0074*/ 	.byte	0x04, 0x0a
        /*0076*/ 	.short	(.L_622 - .L_621)
	.align		4
.L_621:
        /*0078*/ 	.word	index@(.nv.constant0._Z26scan_conflict_free_swizzleILi32EEvPfPKfiS0_)
        /*007c*/ 	.short	0x0380
        /*007e*/ 	.short	0x0020


	//----- nvinfo : EIATTR_SW_WAR
	.align		4
.L_622:
        /*0080*/ 	.byte	0x04, 0x36
        /*0082*/ 	.short	(.L_624 - .L_623)
.L_623:
        /*0084*/ 	.word	0x00000008
.L_624:


//--------------------- .nv.info._Z18scan_conflict_freeILi32EEvPfPKfiS0_ --------------------------
	.section	.nv.info._Z18scan_conflict_freeILi32EEvPfPKfiS0_,"",@"SHT_CUDA_INFO"
	.sectionflags	@""
	.align	4


	//----- nvinfo : EIATTR_CUDA_API_VERSION
	.align		4
        /*0000*/ 	.byte	0x04, 0x37
        /*0002*/ 	.short	(.L_626 - .L_625)
.L_625:
        /*0004*/ 	.word	0x00000082


	//----- nvinfo : EIATTR_KPARAM_INFO
	.align		4
.L_626:
        /*0008*/ 	.byte	0x04, 0x17
        /*000a*/ 	.short	(.L_628 - .L_627)
.L_627:
        /*000c*/ 	.word	0x00000000
        /*0010*/ 	.short	0x0003
        /*0012*/ 	.short	0x0018
        /*0014*/ 	.byte	0x00, 0xf5, 0x21, 0x00


	//----- nvinfo : EIATTR_KPARAM_INFO
	.align		4
.L_628:
        /*0018*/ 	.byte	0x04, 0x17
        /*001a*/ 	.short	(.L_630 - .L_629)
.L_629:
        /*001c*/ 	.word	0x00000000
        /*0020*/ 	.short	0x0002
        /*0022*/ 	.short	0x0010
        /*0024*/ 	.byte	0x00, 0xf0, 0x11, 0x00


	//----- nvinfo : EIATTR_KPARAM_INFO
	.align		4
.L_630:
        /*0028*/ 	.byte	0x04, 0x17
        /*002a*/ 	.short	(.L_632 - .L_631)
.L_631:
        /*002c*/ 	.word	0x00000000
        /*0030*/ 	.short	0x0001
        /*0032*/ 	.short	0x0008
        /*0034*/ 	.byte	0x00, 0xf5, 0x21, 0x00


	//----- nvinfo : EIATTR_KPARAM_INFO
	.align		4
.L_632:
        /*0038*/ 	.byte	0x04, 0x17
        /*003a*/ 	.short	(.L_634 - .L_633)
.L_633:
        /*003c*/ 	.word	0x00000000
        /*0040*/ 	.short	0x0000
        /*0042*/ 	.short	0x0000
        /*0044*/ 	.byte	0x00, 0xf5, 0x21, 0x00


	//----- nvinfo : EIATTR_SPARSE_MMA_MASK
	.align		4
.L_634:
        /*0048*/ 	.byte	0x03, 0x50
        /*004a*/ 	.short	0x0000


	//----- nvinfo : EIATTR_MAXREG_COUNT
	.align		4
        /*004c*/ 	.byte	0x03, 0x1b
        /*004e*/ 	.short	0x00ff


	//----- nvinfo : EIATTR_NUM_BARRIERS
	.align		4
        /*0050*/ 	.byte	0x02, 0x4c
        /*0052*/ 	.byte	0x01
	.zero		1


	//----- nvinfo : EIATTR_MERCURY_ISA_VERSION
	.align		4
        /*0054*/ 	.byte	0x03, 0x5f
        /*0056*/ 	.short	0x0101


	//----- nvinfo : EIATTR_VRC_CTA_INIT_COUNT
	.align		4
        /*0058*/ 	.byte	0x02, 0x4a
	.zero		1
	.zero		1


	//----- nvinfo : EIATTR_EXIT_INSTR_OFFSETS
	.align		4
        /*005c*/ 	.byte	0x04, 0x1c
        /*005e*/ 	.short	(.L_636 - .L_635)


	//   ....[0]....
.L_635:
        /*0060*/ 	.word	0x000009d0


	//   ....[1]....
        /*0064*/ 	.word	0x00000a00


	//----- nvinfo : EIATTR_CRS_STACK_SIZE
	.align		4
.L_636:
        /*0068*/ 	.byte	0x04, 0x1e
        /*006a*/ 	.short	(.L_638 - .L_637)
.L_637:
        /*006c*/ 	.word	0x00000000


	//----- nvinfo : EIATTR_CBANK_PARAM_SIZE
	.align		4
.L_638:
        /*0070*/ 	.byte	0x03, 0x19
        /*0072*/ 	.short	0x0020


	//----- nvinfo : EIATTR_PARAM_CBANK
	.align		4
        /*0074*/ 	.byte	0x04, 0x0a
        /*0076*/ 	.short	(.L_640 - .L_639)
	.align		4
.L_639:
        /*0078*/ 	.word	index@(.nv.constant0._Z18scan_conflict_freeILi32EEvPfPKfiS0_)
        /*007c*/ 	.short	0x0380
        /*007e*/ 	.short	0x0020


	//----- nvinfo : EIATTR_SW_WAR
	.align		4
.L_640:
        /*0080*/ 	.byte	0x04, 0x36
        /*0082*/ 	.short	(.L_642 - .L_641)
.L_641:
        /*0084*/ 	.word	0x00000008
.L_642:


//--------------------- .nv.info._Z19scan_work_efficientILi32EEvPfPKfiS0_ --------------------------
	.section	.nv.info._Z19scan_work_efficientILi32EEvPfPKfiS0_,"",@"SHT_CUDA_INFO"
	.sectionflags	@""
	.align	4


	//----- nvinfo : EIATTR_CUDA_API_VERSION
	.align		4
        /*0000*/ 	.byte	0x04, 0x37
        /*0002*/ 	.short	(.L_644 - .L_643)
.L_643:
        /*0004*/ 	.word	0x00000082


	//----- nvinfo : EIATTR_KPARAM_INFO
	.align		4
.L_644:
        /*0008*/ 	.byte	0x04, 0x17
        /*000a*/ 	.short	(.L_646 - .L_645)
.L_645:
        /*000c*/ 	.word	0x00000000
        /*0010*/ 	.short	0x0003
        /*0012*/ 	.short	0x0018
        /*0014*/ 	.byte	0x00, 0xf5, 0x21, 0x00


	//----- nvinfo : EIATTR_KPARAM_INFO
	.align		4
.L_646:
        /*0018*/ 	.byte	0x04, 0x17
        /*001a*/ 	.short	(.L_648 - .L_647)
.L_647:
        /*001c*/ 	.word	0x00000000
        /*0020*/ 	.short	0x0002
        /*0022*/ 	.short	0x0010
        /*0024*/ 	.byte	0x00, 0xf0, 0x11, 0x00


	//----- nvinfo : EIATTR_KPARAM_INFO
	.align		4
.L_648:
        /*0028*/ 	.byte	0x04, 0x17
        /*002a*/ 	.short	(.L_650 - .L_649)
.L_649:
        /*002c*/ 	.word	0x00000000
        /*0030*/ 	.short	0x0001
        /*0032*/ 	.short	0x0008
        /*0034*/ 	.byte	0x00, 0xf5, 0x21, 0x00


	//----- nvinfo : EIATTR_KPARAM_INFO
	.align		4
.L_650:
        /*0038*/ 	.byte	0x04, 0x17
        /*003a*/ 	.short	(.L_652 - .L_651)
.L_651:
        /*003c*/ 	.word	0x00000000
        /*0040*/ 	.short	0x0000
        /*0042*/ 	.short	0x0000
        /*0044*/ 	.byte	0x00, 0xf5, 0x21, 0x00


	//----- nvinfo : EIATTR_SPARSE_MMA_MASK
	.align		4
.L_652:
        /*0048*/ 	.byte	0x03, 0x50
        /*004a*/ 	.short	0x0000


	//----- nvinfo : EIATTR_MAXREG_COUNT
	.align		4
        /*004c*/ 	.byte	0x03, 0x1b
        /*004e*/ 	.short	0x00ff


	//----- nvinfo : EIATTR_NUM_BARRIERS
	.align		4
        /*0050*/ 	.byte	0x02, 0x4c
        /*0052*/ 	.byte	0x01
	.zero		1


	//----- nvinfo : EIATTR_MERCURY_ISA_VERSION
	.align		4
        /*0054*/ 	.byte	0x03, 0x5f
        /*0056*/ 	.short	0x0101


	//----- nvinfo : EIATTR_VRC_CTA_INIT_COUNT
	.align		4
        /*0058*/ 	.byte	0x02, 0x4a
	.zero		1
	.zero		1


	//----- nvinfo : EIATTR_EXIT_INSTR_OFFSETS
	.align		4
        /*005c*/ 	.byte	0x04, 0x1c
        /*005e*/ 	.short	(.L_654 - .L_653)


	//   ....[0]....
.L_653:
        /*0060*/ 	.word	0x00000700


	//   ....[1]....
        /*0064*/ 	.word	0x00000750


	//----- nvinfo : EIATTR_CRS_STACK_SIZE
	.align		4
.L_654:
        /*0068*/ 	.byte	0x04, 0x1e
        /*006a*/ 	.short	(.L_656 - .L_655)
.L_655:
        /*006c*/ 	.word	0x00000000


	//----- nvinfo : EIATTR_CBANK_PARAM_SIZE
	.align		4
.L_656:
        /*0070*/ 	.byte	0x03, 0x19
        /*0072*/ 	.short	0x0020


	//----- nvinfo : EIATTR_PARAM_CBANK
	.align		4
        /*0074*/ 	.byte	0x04, 0x0a
        /*0076*/ 	.short	(.L_658 - .L_657)
	.align		4
.L_657:
        /*0078*/ 	.word	index@(.nv.constant0._Z19scan_work_efficientILi32EEvPfPKfiS0_)
        /*007c*/ 	.short	0x0380
        /*007e*/ 	.short	0x0020


	//----- nvinfo : EIATTR_SW_WAR
	.align		4
.L_658:
        /*0080*/ 	.byte	0x04, 0x36
        /*0082*/ 	.short	(.L_660 - .L_659)
.L_659:
        /*0084*/ 	.word	0x00000008
.L_660:


//--------------------- .nv.info._Z19scan_more_efficientILi32EEvPfPKfiS0_ --------------------------
	.section	.nv.info._Z19scan_more_efficientILi32EEvPfPKfiS0_,"",@"SHT_CUDA_INFO"
	.sectionflags	@""
	.align	4


	//----- nvinfo : EIATTR_CUDA_API_VERSION
	.align		4
        /*0000*/ 	.byte	0x04, 0x37
        /*0002*/ 	.short	(.L_662 - .L_661)
.L_661:
        /*0004*/ 	.word	0x00000082


	//----- nvinfo : EIATTR_KPARAM_INFO
	.align		4
.L_662:
        /*0008*/ 	.byte	0x04, 0x17
        /*000a*/ 	.short	(.L_664 - .L_663)
.L_663:
        /*000c*/ 	.word	0x00000000
        /*0010*/ 	.short	0x0003
        /*0012*/ 	.short	0x0018
        /*0014*/ 	.byte	0x00, 0xf5, 0x21, 0x00


	//----- nvinfo : EIATTR_KPARAM_INFO
	.align		4
.L_664:
        /*0018*/ 	.byte	0x04, 0x17
        /*001a*/ 	.short	(.L_666 - .L_665)
.L_665:
        /*001c*/ 	.word	0x00000000
        /*0020*/ 	.short	0x0002
        /*0022*/ 	.short	0x0010
        /*0024*/ 	.byte	0x00, 0xf0, 0x11, 0x00


	//----- nvinfo : EIATTR_KPARAM_INFO
	.align		4
.L_666:
        /*0028*/ 	.byte	0x04, 0x17
        /*002a*/ 	.short	(.L_668 - .L_667)
.L_667:
        /*002c*/ 	.word	0x00000000
        /*0030*/ 	.short	0x0001
        /*0032*/ 	.short	0x0008
        /*0034*/ 	.byte	0x00, 0xf5, 0x21, 0x00


	//----- nvinfo : EIATTR_KPARAM_INFO
	.align		4
.L_668:
        /*0038*/ 	.byte	0x04, 0x17
        /*003a*/ 	.short	(.L_670 - .L_669)
.L_669:
        /*003c*/ 	.word	0x00000000
        /*0040*/ 	.short	0x0000
        /*0042*/ 	.short	0x0000
        /*0044*/ 	.byte	0x00, 0xf5, 0x21, 0x00


	//----- nvinfo : EIATTR_SPARSE_MMA_MASK
	.align		4
.L_670:
        /*0048*/ 	.byte	0x03, 0x50
        /*004a*/ 	.short	0x0000


	//----- nvinfo : EIATTR_MAXREG_COUNT
	.align		4
        /*004c*/ 	.byte	0x03, 0x1b
        /*004e*/ 	.short	0x00ff


	//----- nvinfo : EIATTR_NUM_BARRIERS
	.align		4
        /*0050*/ 	.byte	0x02, 0x4c
        /*0052*/ 	.byte	0x01
	.zero		1


	//----- nvinfo : EIATTR_MERCURY_ISA_VERSION
	.align		4
        /*0054*/ 	.byte	0x03, 0x5f
        /*0056*/ 	.short	0x0101


	//----- nvinfo : EIATTR_VRC_CTA_INIT_COUNT
	.align		4
        /*0058*/ 	.byte	0x02, 0x4a
	.zero		1
	.zero		1


	//----- nvinfo : EIATTR_EXIT_INSTR_OFFSETS
	.align		4
        /*005c*/ 	.byte	0x04, 0x1c
        /*005e*/ 	.short	(.L_672 - .L_671)


	//   ....[0]....
.L_671:
        /*0060*/ 	.word	0x00000540


	//   ....[1]....
        /*0064*/ 	.word	0x00000590


	//----- nvinfo : EIATTR_CBANK_PARAM_SIZE
	.align		4
.L_672:
        /*0068*/ 	.byte	0x03, 0x19
        /*006a*/ 	.short	0x0020


	//----- nvinfo : EIATTR_PARAM_CBANK
	.align		4
        /*006c*/ 	.byte	0x04, 0x0a
        /*006e*/ 	.short	(.L_674 - .L_673)
	.align		4
.L_673:
        /*0070*/ 	.word	index@(.nv.constant0._Z19scan_more_efficientILi32EEvPfPKfiS0_)
        /*0074*/ 	.short	0x0380
        /*0076*/ 	.short	0x0020


	//----- nvinfo : EIATTR_SW_WAR
	.align		4
.L_674:
        /*0078*/ 	.byte	0x04, 0x36
        /*007a*/ 	.short	(.L_676 - .L_675)
.L_675:
        /*007c*/ 	.word	0x00000008
.L_676:


//--------------------- .nv.info._Z10scan_naiveILi32EEvPfS0_iS0_ --------------------------
	.section	.nv.info._Z10scan_naiveILi32EEvPfS0_iS0_,"",@"SHT_CUDA_INFO"
	.sectionflags	@""
	.align	4


	//----- nvinfo : EIATTR_CUDA_API_VERSION
	.align		4
        /*0000*/ 	.byte	0x04, 0x37
        /*0002*/ 	.short	(.L_678 - .L_677)
.L_677:
        /*0004*/ 	.word	0x00000082


	//----- nvinfo : EIATTR_KPARAM_INFO
	.align		4
.L_678:
        /*0008*/ 	.byte	0x04, 0x17
        /*000a*/ 	.short	(.L_680 - .L_679)
.L_679:
        /*000c*/ 	.word	0x00000000
        /*0010*/ 	.short	0x0003
        /*0012*/ 	.short	0x0018
        /*0014*/ 	.byte	0x00, 0xf5, 0x21, 0x00


	//----- nvinfo : EIATTR_KPARAM_INFO
	.align		4
.L_680:
        /*0018*/ 	.byte	0x04, 0x17
        /*001a*/ 	.short	(.L_682 - .L_681)
.L_681:
        /*001c*/ 	.word	0x00000000
        /*0020*/ 	.short	0x0002
        /*0022*/ 	.short	0x0010
        /*0024*/ 	.byte	0x00, 0xf0, 0x11, 0x00


	//----- nvinfo : EIATTR_KPARAM_INFO
	.align		4
.L_682:
        /*0028*/ 	.byte	0x04, 0x17
        /*002a*/ 	.short	(.L_684 - .L_683)
.L_683:
        /*002c*/ 	.word	0x00000000
        /*0030*/ 	.short	0x0001
        /*0032*/ 	.short	0x0008
        /*0034*/ 	.byte	0x00, 0xf5, 0x21, 0x00


	//----- nvinfo : EIATTR_KPARAM_INFO
	.align		4
.L_684:
        /*0038*/ 	.byte	0x04, 0x17
        /*003a*/ 	.short	(.L_686 - .L_685)
.L_685:
        /*003c*/ 	.word	0x00000000
        /*0040*/ 	.short	0x0000
        /*0042*/ 	.short	0x0000
        /*0044*/ 	.byte	0x00, 0xf5, 0x21, 0x00


	//----- nvinfo : EIATTR_SPARSE_MMA_MASK
	.align		4
.L_686:
        /*0048*/ 	.byte	0x03, 0x50
        /*004a*/ 	.short	0x0000


	//----- nvinfo : EIATTR_MAXREG_COUNT
	.align		4
        /*004c*/ 	.byte	0x03, 0x1b
        /*004e*/ 	.short	0x00ff


	//----- nvinfo : EIATTR_NUM_BARRIERS
	.align		4
        /*0050*/ 	.byte	0x02, 0x4c
        /*0052*/ 	.byte	0x01
	.zero		1


	//----- nvinfo : EIATTR_MERCURY_ISA_VERSION
	.align		4
        /*0054*/ 	.byte	0x03, 0x5f
        /*0056*/ 	.short	0x0101


	//----- nvinfo : EIATTR_VRC_CTA_INIT_COUNT
	.align		4
        /*0058*/ 	.byte	0x02, 0x4a
	.zero		1
	.zero		1


	//----- nvinfo : EIATTR_EXIT_INSTR_OFFSETS
	.align		4
        /*005c*/ 	.byte	0x04, 0x1c
        /*005e*/ 	.short	(.L_688 - .L_687)


	//   ....[0]....
.L_687:
        /*0060*/ 	.word	0x000003a0


	//   ....[1]....
        /*0064*/ 	.word	0x000003f0


	//----- nvinfo : EIATTR_CBANK_PARAM_SIZE
	.align		4
.L_688:
        /*0068*/ 	.byte	0x03, 0x19
        /*006a*/ 	.short	0x0020


	//----- nvinfo : EIATTR_PARAM_CBANK
	.align		4
        /*006c*/ 	.byte	0x04, 0x0a
        /*006e*/ 	.short	(.L_690 - .L_689)
	.align		4
.L_689:
        /*0070*/ 	.word	index@(.nv.constant0._Z10scan_naiveILi32EEvPfS0_iS0_)
        /*0074*/ 	.short	0x0380
        /*0076*/ 	.short	0x0020


	//----- nvinfo : EIATTR_SW_WAR
	.align		4
.L_690:
        /*0078*/ 	.byte	0x04, 0x36
        /*007a*/ 	.short	(.L_692 - .L_691)
.L_691:
        /*007c*/ 	.word	0x00000008
.L_692:


//--------------------- .nv.info._Z16add_partial_sumsPfS_i --------------------------
	.section	.nv.info._Z16add_partial_sumsPfS_i,"",@"SHT_CUDA_INFO"
	.sectionflags	@""
	.align	4


	//----- nvinfo : EIATTR_CUDA_API_VERSION
	.align		4
        /*0000*/ 	.byte	0x04, 0x37
        /*0002*/ 	.short	(.L_694 - .L_693)
.L_693:
        /*0004*/ 	.word	0x00000082


	//----- nvinfo : EIATTR_KPARAM_INFO
	.align		4
.L_694:
        /*0008*/ 	.byte	0x04, 0x17
        /*000a*/ 	.short	(.L_696 - .L_695)
.L_695:
        /*000c*/ 	.word	0x00000000
        /*0010*/ 	.short	0x0002
        /*0012*/ 	.short	0x0010
        /*0014*/ 	.byte	0x00, 0xf0, 0x11, 0x00


	//----- nvinfo : EIATTR_KPARAM_INFO
	.align		4
.L_696:
        /*0018*/ 	.byte	0x04, 0x17
        /*001a*/ 	.short	(.L_698 - .L_697)
.L_697:
        /*001c*/ 	.word	0x00000000
        /*0020*/ 	.short	0x0001
        /*0022*/ 	.short	0x0008
        /*0024*/ 	.byte	0x00, 0xf5, 0x21, 0x00


	//----- nvinfo : EIATTR_KPARAM_INFO
	.align		4
.L_698:
        /*0028*/ 	.byte	0x04, 0x17
        /*002a*/ 	.short	(.L_700 - .L_699)
.L_699:
        /*002c*/ 	.word	0x00000000
        /*0030*/ 	.short	0x0000
        /*0032*/ 	.short	0x0000
        /*0034*/ 	.byte	0x00, 0xf5, 0x21, 0x00


	//----- nvinfo : EIATTR_SPARSE_MMA_MASK
	.align		4
.L_700:
        /*0038*/ 	.byte	0x03, 0x50
        /*003a*/ 	.short	0x0000


	//----- nvinfo : EIATTR_MAXREG_COUNT
	.align		4
        /*003c*/ 	.byte	0x03, 0x1b
        /*003e*/ 	.short	0x00ff


	//----- nvinfo : EIATTR_MERCURY_ISA_VERSION
	.align		4
        /*0040*/ 	.byte	0x03, 0x5f
        /*0042*/ 	.short	0x0101


	//----- nvinfo : EIATTR_VRC_CTA_INIT_COUNT
	.align		4
        /*0044*/ 	.byte	0x02, 0x4a
	.zero		1
	.zero		1


	//----- nvinfo : EIATTR_EXIT_INSTR_OFFSETS
	.align		4
        /*0048*/ 	.byte	0x04, 0x1c
        /*004a*/ 	.short	(.L_702 - .L_701)


	//   ....[0]....
.L_701:
        /*004c*/ 	.word	0x00000080


	//   ....[1]....
        /*0050*/ 	.word	0x00000130


	//----- nvinfo : EIATTR_CBANK_PARAM_SIZE
	.align		4
.L_702:
        /*0054*/ 	.byte	0x03, 0x19
        /*0056*/ 	.short	0x0014


	//----- nvinfo : EIATTR_PARAM_CBANK
	.align		4
        /*0058*/ 	.byte	0x04, 0x0a
        /*005a*/ 	.short	(.L_704 - .L_703)
	.align		4
.L_703:
        /*005c*/ 	.word	index@(.nv.constant0._Z16add_partial_sumsPfS_i)
        /*0060*/ 	.short	0x0380
        /*0062*/ 	.short	0x0014


	//----- nvinfo : EIATTR_SW_WAR
	.align		4
.L_704:
        /*0064*/ 	.byte	0x04, 0x36
        /*0066*/ 	.short	(.L_706 - .L_705)
.L_705:
        /*0068*/ 	.word	0x00000008
.L_706:


//--------------------- .nv.callgraph             --------------------------
	.section	.nv.callgraph,"",@"SHT_CUDA_CALLGRAPH"
	.align	4
	.sectionentsize	8
	.align		4
        /*0000*/ 	.word	0x00000000
	.align		4
        /*0004*/ 	.word	0xffffffff
	.align		4
        /*0008*/ 	.word	0x00000000
	.align		4
        /*000c*/ 	.word	0xfffffffe
	.align		4
        /*0010*/ 	.word	0x00000000
	.align		4
        /*0014*/ 	.word	0xfffffffd
	.align		4
        /*0018*/ 	.word	0x00000000
	.align		4
        /*001c*/ 	.word	0xfffffffc


//--------------------- .nv.constant4             --------------------------
	.section	.nv.constant4,"a",@progbits
	.align	8
	.align		8
.nv.constant4:
        /*0000*/ 	.dword	_ZN34_INTERNAL_5444583d_4_k_cu_819954d84cuda3std3__45__cpo5beginE
	.align		8
        /*0008*/ 	.dword	_ZN34_INTERNAL_5444583d_4_k_cu_819954d84cuda3std3__45__cpo3endE
	.align		8
        /*0010*/ 	.dword	_ZN34_INTERNAL_5444583d_4_k_cu_819954d84cuda3std3__45__cpo6cbeginE
	.align		8
        /*0018*/ 	.dword	_ZN34_INTERNAL_5444583d_4_k_cu_819954d84cuda3std3__45__cpo4cendE
	.align		8
        /*0020*/ 	.dword	_ZN34_INTERNAL_5444583d_4_k_cu_819954d84cuda3std3__45__cpo6rbeginE
	.align		8
        /*0028*/ 	.dword	_ZN34_INTERNAL_5444583d_4_k_cu_819954d84cuda3std3__45__cpo4rendE
	.align		8
        /*0030*/ 	.dword	_ZN34_INTERNAL_5444583d_4_k_cu_819954d84cuda3std3__45__cpo7crbeginE
	.align		8
        /*0038*/ 	.dword	_ZN34_INTERNAL_5444583d_4_k_cu_819954d84cuda3std3__45__cpo5crendE
	.align		8
        /*0040*/ 	.dword	_ZN34_INTERNAL_5444583d_4_k_cu_819954d84cuda3std3__436_GLOBAL__N__5444583d_4_k_cu_819954d86ignoreE
	.align		8
        /*0048*/ 	.dword	_ZN34_INTERNAL_5444583d_4_k_cu_819954d84cuda3std3__419piecewise_constructE
	.align		8
        /*0050*/ 	.dword	_ZN34_INTERNAL_5444583d_4_k_cu_819954d84cuda3std3__48in_placeE
	.align		8
        /*0058*/ 	.dword	_ZN34_INTERNAL_5444583d_4_k_cu_819954d84cuda3std3__420unreachable_sentinelE
	.align		8
        /*0060*/ 	.dword	_ZN34_INTERNAL_5444583d_4_k_cu_819954d84cuda3std3__47nulloptE
	.align		8
        /*0068*/ 	.dword	_ZN34_INTERNAL_5444583d_4_k_cu_819954d84cuda3std3__48unexpectE
	.align		8
        /*0070*/ 	.dword	_ZN34_INTERNAL_5444583d_4_k_cu_819954d84cuda3std6ranges3__45__cpo4swapE
	.align		8
        /*0078*/ 	.dword	_ZN34_INTERNAL_5444583d_4_k_cu_819954d84cuda3std6ranges3__45__cpo9iter_moveE
	.align		8
        /*0080*/ 	.dword	_ZN34_INTERNAL_5444583d_4_k_cu_819954d84cuda3std6ranges3__45__cpo5beginE
	.align		8
        /*0088*/ 	.dword	_ZN34_INTERNAL_5444583d_4_k_cu_819954d84cuda3std6ranges3__45__cpo3endE
	.align		8
        /*0090*/ 	.dword	_ZN34_INTERNAL_5444583d_4_k_cu_819954d84cuda3std6ranges3__45__cpo6cbeginE
	.align		8
        /*0098*/ 	.dword	_ZN34_INTERNAL_5444583d_4_k_cu_819954d84cuda3std6ranges3__45__cpo4cendE
	.align		8
        /*00a0*/ 	.dword	_ZN34_INTERNAL_5444583d_4_k_cu_819954d84cuda3std6ranges3__45__cpo7advanceE
	.align		8
        /*00a8*/ 	.dword	_ZN34_INTERNAL_5444583d_4_k_cu_819954d84cuda3std6ranges3__45__cpo9iter_swapE
	.align		8
        /*00b0*/ 	.dword	_ZN34_INTERNAL_5444583d_4_k_cu_819954d84cuda3std6ranges3__45__cpo4nextE
	.align		8
        /*00b8*/ 	.dword	_ZN34_INTERNAL_5444583d_4_k_cu_819954d84cuda3std6ranges3__45__cpo4prevE
	.align		8
        /*00c0*/ 	.dword	_ZN34_INTERNAL_5444583d_4_k_cu_819954d84cuda3std6ranges3__45__cpo4dataE
	.align		8
        /*00c8*/ 	.dword	_ZN34_INTERNAL_5444583d_4_k_cu_819954d84cuda3std6ranges3__45__cpo5cdataE
	.align		8
        /*00d0*/ 	.dword	_ZN34_INTERNAL_5444583d_4_k_cu_819954d84cuda3std6ranges3__45__cpo4sizeE
	.align		8
        /*00d8*/ 	.dword	_ZN34_INTERNAL_5444583d_4_k_cu_819954d84cuda3std6ranges3__45__cpo5ssizeE
	.align		8
        /*00e0*/ 	.dword	_ZN34_INTERNAL_5444583d_4_k_cu_819954d84cuda3std6ranges3__45__cpo8distanceE
	.align		8
        /*00e8*/ 	.dword	_ZN34_INTERNAL_5444583d_4_k_cu_819954d86thrust24THRUST_300001_SM_1000_NS8cuda_cub3parE
	.align		8
        /*00f0*/ 	.dword	_ZN34_INTERNAL_5444583d_4_k_cu_819954d86thrust24THRUST_300001_SM_1000_NS8cuda_cub10par_nosyncE
	.align		8
        /*00f8*/ 	.dword	_ZN34_INTERNAL_5444583d_4_k_cu_819954d86thrust24THRUST_300001_SM_1000_NS6system6detail10sequential3seqE
	.align		8
        /*0100*/ 	.dword	_ZN34_INTERNAL_5444583d_4_k_cu_819954d86thrust24THRUST_300001_SM_1000_NS12placeholders2_1E
	.align		8
        /*0108*/ 	.dword	_ZN34_INTERNAL_5444583d_4_k_cu_819954d86thrust24THRUST_300001_SM_1000_NS12placeholders2_2E
	.align		8
        /*0110*/ 	.dword	_ZN34_INTERNAL_5444583d_4_k_cu_819954d86thrust24THRUST_300001_SM_1000_NS12placeholders2_3E
	.align		8
        /*0118*/ 	.dword	_ZN34_INTERNAL_5444583d_4_k_cu_819954d86thrust24THRUST_300001_SM_1000_NS12placeholders2_4E
	.align		8
        /*0120*/ 	.dword	_ZN34_INTERNAL_5444583d_4_k_cu_819954d86thrust24THRUST_300001_SM_1000_NS12placeholders2_5E
	.align		8
        /*0128*/ 	.dword	_ZN34_INTERNAL_5444583d_4_k_cu_819954d86thrust24THRUST_300001_SM_1000_NS12placeholders2_6E
	.align		8
        /*0130*/ 	.dword	_ZN34_INTERNAL_5444583d_4_k_cu_819954d86thrust24THRUST_300001_SM_1000_NS12placeholders2_7E
	.align		8
        /*0138*/ 	.dword	_ZN34_INTERNAL_5444583d_4_k_cu_819954d86thrust24THRUST_300001_SM_1000_NS12placeholders2_8E
	.align		8
        /*0140*/ 	.dword	_ZN34_INTERNAL_5444583d_4_k_cu_819954d86thrust24THRUST_300001_SM_1000_NS12placeholders2_9E
	.align		8
        /*0148*/ 	.dword	_ZN34_INTERNAL_5444583d_4_k_cu_819954d86thrust24THRUST_300001_SM_1000_NS12placeholders3_10E
	.align		8
        /*0150*/ 	.dword	_ZN34_INTERNAL_5444583d_4_k_cu_819954d86thrust24THRUST_300001_SM_1000_NS3seqE


//--------------------- .text._ZN3cub18CUB_300001_SM_10006detail4scan16DeviceScanKernelINS2_10policy_hubIfffmN4cuda3std3__44plusIvEEE10Policy1000EN6thrust24THRUST_300001_SM_1000_NS6detail15normal_iteratorINSD_10device_ptrIfEEEESI_NS0_13ScanTileStateIfLb1EEES9_NS0_8NullTypeEmfLb0ESL_EEvT0_T1_T2_iT3_T4_T5_ --------------------------
	.section	.text._ZN3cub18CUB_300001_SM_10006detail4scan16DeviceScanKernelINS2_10policy_hubIfffmN4cuda3std3__44plusIvEEE10Policy1000EN6thrust24THRUST_300001_SM_1000_NS6detail15normal_iteratorINSD_10device_ptrIfEEEESI_NS0_13ScanTileStateIfLb1EEES9_NS0_8NullTypeEmfLb0ESL_EEvT0_T1_T2_iT3_T4_T5_,"ax",@progbits
	.align	128
        .global         _ZN3cub18CUB_300001_SM_10006detail4scan16DeviceScanKernelINS2_10policy_hubIfffmN4cuda3std3__44plusIvEEE10Policy1000EN6thrust24THRUST_300001_SM_1000_NS6detail15normal_iteratorINSD_10device_ptrIfEEEESI_NS0_13ScanTileStateIfLb1EEES9_NS0_8NullTypeEmfLb0ESL_EEvT0_T1_T2_iT3_T4_T5_
        .type           _ZN3cub18CUB_300001_SM_10006detail4scan16DeviceScanKernelINS2_10policy_hubIfffmN4cuda3std3__44plusIvEEE10Policy1000EN6thrust24THRUST_300001_SM_1000_NS6detail15normal_iteratorINSD_10device_ptrIfEEEESI_NS0_13ScanTileStateIfLb1EEES9_NS0_8NullTypeEmfLb0ESL_EEvT0_T1_T2_iT3_T4_T5_,@function
        .size           _ZN3cub18CUB_300001_SM_10006detail4scan16DeviceScanKernelINS2_10policy_hubIfffmN4cuda3std3__44plusIvEEE10Policy1000EN6thrust24THRUST_300001_SM_1000_NS6detail15normal_iteratorINSD_10device_ptrIfEEEESI_NS0_13ScanTileStateIfLb1EEES9_NS0_8NullTypeEmfLb0ESL_EEvT0_T1_T2_iT3_T4_T5_,(.L_x_695 - _ZN3cub18CUB_300001_SM_10006detail4scan16DeviceScanKernelINS2_10policy_hubIfffmN4cuda3std3__44plusIvEEE10Policy1000EN6thrust24THRUST_300001_SM_1000_NS6detail15normal_iteratorINSD_10device_ptrIfEEEESI_NS0_13ScanTileStateIfLb1EEES9_NS0_8NullTypeEmfLb0ESL_EEvT0_T1_T2_iT3_T4_T5_)
        .other          _ZN3cub18CUB_300001_SM_10006detail4scan16DeviceScanKernelINS2_10policy_hubIfffmN4cuda3std3__44plusIvEEE10Policy1000EN6thrust24THRUST_300001_SM_1000_NS6detail15normal_iteratorINSD_10device_ptrIfEEEESI_NS0_13ScanTileStateIfLb1EEES9_NS0_8NullTypeEmfLb0ESL_EEvT0_T1_T2_iT3_T4_T5_,@"STO_CUDA_ENTRY STV_DEFAULT"
_ZN3cub18CUB_300001_SM_10006detail4scan16DeviceScanKernelINS2_10policy_hubIfffmN4cuda3std3__44plusIvEEE10Policy1000EN6thrust24THRUST_300001_SM_1000_NS6detail15normal_iteratorINSD_10device_ptrIfEEEESI_NS0_13ScanTileStateIfLb1EEES9_NS0_8NullTypeEmfLb0ESL_EEvT0_T1_T2_iT3_T4_T5_:
.text._ZN3cub18CUB_300001_SM_10006detail4scan16DeviceScanKernelINS2_10policy_hubIfffmN4cuda3std3__44plusIvEEE10Policy1000EN6thrust24THRUST_300001_SM_1000_NS6detail15normal_iteratorINSD_10device_ptrIfEEEESI_NS0_13ScanTileStateIfLb1EEES9_NS0_8NullTypeEmfLb0ESL_EEvT0_T1_T2_iT3_T4_T5_:
[----:B------:R-:W-:Y:S08]  /*0000*/  LDC R1, c[0x0][0x37c] ;  /* 0x0000df00ff017b82 */ /* 0x000ff00000000800 */
[----:B------:R-:W0:Y:S01]  /*0010*/  S2UR UR6, SR_CTAID.X ;  /* 0x00000000000679c3 */ /* 0x000e220000002500 */
[----:B------:R-:W0:Y:S01]  /*0020*/  LDCU UR4, c[0x0][0x398] ;  /* 0x00007300ff0477ac */ /* 0x000e220008000800 */
[----:B------:R-:W1:Y:S01]  /*0030*/  LDCU.64 UR8, c[0x0][0x3a0] ;  /* 0x00007400ff0877ac */ /* 0x000e620008000a00 */
[----:B------:R-:W2:Y:S01]  /*0040*/  LDCU.64 UR12, c[0x0][0x358] ;  /* 0x00006b00ff0c77ac */ /* 0x000ea20008000a00 */
[----:B0-----:R-:W-:-:S04]  /*0050*/  UIADD3 UR6, UPT, UPT, UR6, UR4, URZ ;  /* 0x0000000406067290 */ /* 0x001fc8000fffe0ff */
[----:B------:R-:W-:-:S04]  /*0060*/  UIMAD.WIDE UR10, UR6, 0x1ee0, URZ ;  /* 0x00001ee0060a78a5 */ /* 0x000fc8000f8e02ff */
[----:B-1----:R-:W-:-:S04]  /*0070*/  UIADD3 UR7, UP0, UPT, -UR10, UR8, URZ ;  /* 0x000000080a077290 */ /* 0x002fc8000ff1e1ff */
[----:B------:R-:W-:Y:S02]  /*0080*/  UIADD3.X UR4, UPT, UPT, ~UR11, UR9, URZ, UP0, !UPT ;  /* 0x000000090b047290 */ /* 0x000fe400087fe5ff */
[----:B------:R-:W-:-:S04]  /*0090*/  UISETP.GE.U32.AND UP0, UPT, UR7, 0x1ee1, UPT ;  /* 0x00001ee10700788c */ /* 0x000fc8000bf06070 */
[----:B------:R-:W-:-:S09]  /*00a0*/  UISETP.GE.U32.AND.EX UP0, UPT, UR4, URZ, UPT, UP0 ;  /* 0x000000ff0400728c */ /* 0x000fd2000bf06100 */
[----:B--2---:R-:W-:Y:S05]  /*00b0*/  BRA.U !UP0, `(.L_x_0) ;  /* 0x0000001d082c7547 */ /* 0x004fea000b800000 */
[----:B------:R-:W0:Y:S01]  /*00c0*/  S2R R38, SR_TID.X ;  /* 0x0000000000267919 */ /* 0x000e220000002100 */
[----:B------:R-:W1:Y:S01]  /*00d0*/  LDCU.64 UR4, c[0x0][0x380] ;  /* 0x00007000ff0477ac */ /* 0x000e620008000a00 */
[C---:B0-----:R-:W-:Y:S02]  /*00e0*/  LOP3.LUT R0, R38.reuse, 0x1f, RZ, 0xc0, !PT ;  /* 0x0000001f26007812 */ /* 0x041fe400078ec0ff */
[----:B------:R-:W-:-:S05]  /*00f0*/  LOP3.LUT R3, R38, 0x3e0, RZ, 0xc0, !PT ;  /* 0x000003e026037812 */ /* 0x000fca00078ec0ff */
[----:B------:R-:W-:-:S05]  /*0100*/  IMAD R0, R3, 0x13, R0 ;  /* 0x0000001303007824 */ /* 0x000fca00078e0200 */
[----:B------:R-:W-:-:S05]  /*0110*/  IADD3 R0, P0, PT, R0, UR10, RZ ;  /* 0x0000000a00007c10 */ /* 0x000fca000ff1e0ff */
[----:B------:R-:W-:Y:S02]  /*0120*/  IMAD.X R41, RZ, RZ, UR11, P0 ;  /* 0x0000000bff297e24 */ /* 0x000fe400080e06ff */
[----:B------:R-:W-:-:S03]  /*0130*/  IMAD.SHL.U32 R42, R0, 0x4, RZ ;  /* 0x00000004002a7824 */ /* 0x000fc600078e00ff */
[----:B------:R-:W-:Y:S02]  /*0140*/  SHF.L.U64.HI R41, R0, 0x2, R41 ;  /* 0x0000000200297819 */ /* 0x000fe40000010229 */
[----:B-1----:R-:W-:-:S04]  /*0150*/  IADD3 R2, P0, PT, R42, UR4, RZ ;  /* 0x000000042a027c10 */ /* 0x002fc8000ff1e0ff */
[----:B------:R-:W-:-:S05]  /*0160*/  IADD3.X R3, PT, PT, R41, UR5, RZ, P0, !PT ;  /* 0x0000000529037c10 */ /* 0x000fca00087fe4ff */
[----:B------:R-:W2:Y:S04]  /*0170*/  LDG.E R5, desc[UR12][R2.64] ;  /* 0x0000000c02057981 */ /* 0x000ea8000c1e1900 */
[----:B------:R-:W3:Y:S04]  /*0180*/  LDG.E R7, desc[UR12][R2.64+0x80] ;  /* 0x0000800c02077981 */ /* 0x000ee8000c1e1900 */
[----:B------:R-:W4:Y:S04]  /*0190*/  LDG.E R9, desc[UR12][R2.64+0x100] ;  /* 0x0001000c02097981 */ /* 0x000f28000c1e1900 */
[----:B------:R-:W5:Y:S04]  /*01a0*/  LDG.E R11, desc[UR12][R2.64+0x180] ;  /* 0x0001800c020b7981 */ /* 0x000f68000c1e1900 */
        /* <DEDUP_REMOVED lines=14> */
[----:B------:R-:W5:Y:S01]  /*0290*/  LDG.E R0, desc[UR12][R2.64+0x900] ;  /* 0x0009000c02007981 */ /* 0x000f62000c1e1900 */
[----:B------:R-:W0:Y:S01]  /*02a0*/  S2UR UR5, SR_CgaCtaId ;  /* 0x00000000000579c3 */ /* 0x000e220000008800 */
[----:B------:R-:W-:Y:S01]  /*02b0*/  SHF.R.U32.HI R32, RZ, 0x5, R38 ;  /* 0x00000005ff207819 */ /* 0x000fe20000011626 */
[----:B------:R-:W-:Y:S01]  /*02c0*/  UMOV UR4, 0x400 ;  /* 0x0000040000047882 */ /* 0x000fe20000000000 */
[----:B------:R-:W1:Y:S01]  /*02d0*/  S2R R44, SR_LANEID ;  /* 0x00000000002c7919 */ /* 0x000e620000000000 */
[----:B------:R-:W-:Y:S01]  /*02e0*/  UISETP.NE.AND UP0, UPT, UR6, URZ, UPT ;  /* 0x000000ff0600728c */ /* 0x000fe2000bf05270 */
[----:B------:R-:W-:Y:S01]  /*02f0*/  BSSY.RECONVERGENT B0, `(.L_x_1) ;  /* 0x0000156000007945 */ /* 0x000fe20003800200 */
[----:B0-----:R-:W-:Y:S01]  /*0300*/  ULEA UR4, UR5, UR4, 0x18 ;  /* 0x0000000405047291 */ /* 0x001fe2000f8ec0ff */
[----:B-1----:R-:W-:-:S05]  /*0310*/  IMAD R28, R32, 0x260, R44 ;  /* 0x00000260201c7824 */ /* 0x002fca00078e022c */
[----:B------:R-:W-:-:S05]  /*0320*/  LEA R28, R28, UR4, 0x2 ;  /* 0x000000041c1c7c11 */ /* 0x000fca000f8e10ff */
[----:B------:R-:W-:Y:S01]  /*0330*/  IMAD R27, R44, 0x48, R28 ;  /* 0x000000482c1b7824 */ /* 0x000fe200078e021c */
[----:B--2---:R0:W-:Y:S04]  /*0340*/  STS [R28], R5 ;  /* 0x000000051c007388 */ /* 0x0041e80000000800 */
[----:B---3--:R0:W-:Y:S04]  /*0350*/  STS [R28+0x80], R7 ;  /* 0x000080071c007388 */ /* 0x0081e80000000800 */
[----:B----4-:R0:W-:Y:S04]  /*0360*/  STS [R28+0x100], R9 ;  /* 0x000100091c007388 */ /* 0x0101e80000000800 */
[----:B-----5:R0:W-:Y:S04]  /*0370*/  STS [R28+0x180], R11 ;  /* 0x0001800b1c007388 */ /* 0x0201e80000000800 */
[----:B------:R0:W-:Y:S04]  /*0380*/  STS [R28+0x200], R13 ;  /* 0x0002000d1c007388 */ /* 0x0001e80000000800 */
        /* <DEDUP_REMOVED lines=13> */
[----:B------:R0:W-:Y:S01]  /*0460*/  STS [R28+0x900], R0 ;  /* 0x000900001c007388 */ /* 0x0001e20000000800 */
[----:B------:R-:W-:-:S03]  /*0470*/  NOP ;  /* 0x0000000000007918 */ /* 0x000fc60000000000 */
[----:B------:R0:W1:Y:S04]  /*0480*/  LDS R26, [R27] ;  /* 0x000000001b1a7984 */ /* 0x0000680000000800 */
[----:B------:R0:W2:Y:S04]  /*0490*/  LDS R39, [R27+0x4] ;  /* 0x000004001b277984 */ /* 0x0000a80000000800 */
[----:B------:R0:W3:Y:S04]  /*04a0*/  LDS R31, [R27+0x8] ;  /* 0x000008001b1f7984 */ /* 0x0000e80000000800 */
[----:B------:R0:W4:Y:S04]  /*04b0*/  LDS R30, [R27+0xc] ;  /* 0x00000c001b1e7984 */ /* 0x0001280000000800 */
[----:B------:R0:W0:Y:S04]  /*04c0*/  LDS R29, [R27+0x10] ;  /* 0x000010001b1d7984 */ /* 0x0000280000000800 */
        /* <DEDUP_REMOVED lines=13> */
[----:B------:R0:W0:Y:S01]  /*05a0*/  LDS R40, [R27+0x48] ;  /* 0x000048001b287984 */ /* 0x0000220000000800 */
[----:B------:R-:W-:Y:S06]  /*05b0*/  BAR.SYNC.DEFER_BLOCKING 0x0 ;  /* 0x0000000000007b1d */ /* 0x000fec0000010000 */
[----:B-1234-:R-:W-:Y:S05]  /*05c0*/  BRA.U UP0, `(.L_x_2) ;  /* 0x00000005004c7547 */ /* 0x01efea000b800000 */
[----:B------:R-:W-:Y:S01]  /*05d0*/  FADD R8, R26, R39 ;  /* 0x000000271a087221 */ /* 0x000fe20000000000 */
[----:B0-----:R-:W-:Y:S01]  /*05e0*/  FADD R9, R31, R30 ;  /* 0x0000001e1f097221 */ /* 0x001fe20000000000 */
[----:B------:R-:W-:Y:S01]  /*05f0*/  FADD R10, R29, R25 ;  /* 0x000000191d0a7221 */ /* 0x000fe20000000000 */
        /* <DEDUP_REMOVED lines=11> */
[----:B------:R-:W-:Y:S01]  /*06b0*/  ISETP.NE.AND P1, PT, R44, 0x1f, PT ;  /* 0x0000001f2c00780c */ /* 0x000fe20003f25270 */
[----:B------:R-:W-:Y:S01]  /*06c0*/  FADD R15, R12, R15 ;  /* 0x0000000f0c0f7221 */ /* 0x000fe20000000000 */
[----:B------:R-:W-:Y:S01]  /*06d0*/  FADD R9, R40, R9 ;  /* 0x0000000928097221 */ /* 0x000fe20000000000 */
[----:B------:R-:W-:-:S02]  /*06e0*/  ISETP.NE.AND P2, PT, R44, RZ, PT ;  /* 0x000000ff2c00720c */ /* 0x000fc40003f45270 */
[----:B------:R-:W-:-:S04]  /*06f0*/  FADD R8, R8, R15 ;  /* 0x0000000f08087221 */ /* 0x000fc80000000000 */
[----:B------:R-:W-:-:S04]  /*0700*/  FADD R8, R9, R8 ;  /* 0x0000000809087221 */ /* 0x000fc80000000000 */
[----:B------:R-:W-:Y:S01]  /*0710*/  @!P1 LEA R36, R32, UR4, 0x2 ;  /* 0x0000000420249c11 */ /* 0x000fe2000f8e10ff */
[----:B------:R-:W0:Y:S02]  /*0720*/  SHFL.UP P0, R9, R8, 0x1, RZ ;  /* 0x0420000008097989 */ /* 0x000e2400000000ff */
[----:B0-----:R-:W-:-:S05]  /*0730*/  @P0 FADD R9, R8, R9 ;  /* 0x0000000908090221 */ /* 0x001fca0000000000 */
[----:B------:R-:W0:Y:S02]  /*0740*/  SHFL.UP P0, R12, R9, 0x2, RZ ;  /* 0x04400000090c7989 */ /* 0x000e2400000000ff */
[----:B0-----:R-:W-:-:S05]  /*0750*/  @P0 FADD R12, R9, R12 ;  /* 0x0000000c090c0221 */ /* 0x001fca0000000000 */
[----:B------:R-:W0:Y:S02]  /*0760*/  SHFL.UP P0, R35, R12, 0x4, RZ ;  /* 0x048000000c237989 */ /* 0x000e2400000000ff */
[----:B0-----:R-:W-:-:S05]  /*0770*/  @P0 FADD R35, R12, R35 ;  /* 0x000000230c230221 */ /* 0x001fca0000000000 */
[----:B------:R-:W0:Y:S02]  /*0780*/  SHFL.UP P0, R34, R35, 0x8, RZ ;  /* 0x0500000023227989 */ /* 0x000e2400000000ff */
[----:B0-----:R-:W-:-:S05]  /*0790*/  @P0 FADD R34, R35, R34 ;  /* 0x0000002223220221 */ /* 0x001fca0000000000 */
[----:B------:R-:W0:Y:S02]  /*07a0*/  SHFL.UP P0, R33, R34, 0x10, RZ ;  /* 0x0600000022217989 */ /* 0x000e2400000000ff */
[----:B0-----:R-:W-:Y:S01]  /*07b0*/  @P0 FADD R33, R34, R33 ;  /* 0x0000002122210221 */ /* 0x001fe20000000000 */
[----:B------:R-:W-:-:S04]  /*07c0*/  ISETP.NE.AND P0, PT, R32, 0x2, PT ;  /* 0x000000022000780c */ /* 0x000fc80003f05270 */
[----:B------:R-:W-:Y:S01]  /*07d0*/  @!P1 STS [R36+0x10], R33 ;  /* 0x0000102124009388 */ /* 0x000fe20000000800 */
[----:B------:R-:W-:Y:S01]  /*07e0*/  BAR.SYNC.DEFER_BLOCKING 0x0 ;  /* 0x0000000000007b1d */ /* 0x000fe20000010000 */
[----:B------:R-:W-:-:S05]  /*07f0*/  ISETP.NE.AND P1, PT, R32, 0x9, PT ;  /* 0x000000092000780c */ /* 0x000fca0003f25270 */
[----:B------:R-:W-:Y:S04]  /*0800*/  SHFL.UP PT, R33, R33, 0x1, RZ ;  /* 0x0420000021217989 */ /* 0x000fe800000e00ff */
[----:B------:R-:W0:Y:S04]  /*0810*/  LDS.128 R8, [UR4+0x10] ;  /* 0x00001004ff087984 */ /* 0x000e280008000c00 */
[----:B------:R-:W1:Y:S04]  /*0820*/  LDS.128 R12, [UR4+0x20] ;  /* 0x00002004ff0c7984 */ /* 0x000e680008000c00 */
[----:B------:R-:W2:Y:S01]  /*0830*/  LDS.128 R16, [UR4+0x30] ;  /* 0x00003004ff107984 */ /* 0x000ea20008000c00 */
[----:B0-----:R-:W-:-:S04]  /*0840*/  FADD R9, R8, R9 ;  /* 0x0000000908097221 */ /* 0x001fc80000000000 */
[----:B------:R-:W-:Y:S01]  /*0850*/  FADD R10, R10, R9 ;  /* 0x000000090a0a7221 */ /* 0x000fe20000000000 */
[----:B------:R-:W-:Y:S02]  /*0860*/  FSEL R8, R9, R8, !P0 ;  /* 0x0000000809087208 */ /* 0x000fe40004000000 */
[----:B------:R-:W-:Y:S01]  /*0870*/  ISETP.NE.AND P0, PT, R32, 0x3, PT ;  /* 0x000000032000780c */ /* 0x000fe20003f05270 */
[----:B------:R-:W-:-:S03]  /*0880*/  FADD R11, R11, R10 ;  /* 0x0000000a0b0b7221 */ /* 0x000fc60000000000 */
[----:B------:R-:W-:Y:S01]  /*0890*/  FSEL R8, R10, R8, !P0 ;  /* 0x000000080a087208 */ /* 0x000fe20004000000 */
[----:B-1----:R-:W-:Y:S01]  /*08a0*/  FADD R12, R11, R12 ;  /* 0x0000000c0b0c7221 */ /* 0x002fe20000000000 */
[----:B------:R-:W-:-:S03]  /*08b0*/  ISETP.NE.AND P0, PT, R32, 0x4, PT ;  /* 0x000000042000780c */ /* 0x000fc60003f05270 */
[----:B------:R-:W-:Y:S01]  /*08c0*/  FADD R13, R13, R12 ;  /* 0x0000000c0d0d7221 */ /* 0x000fe20000000000 */
[----:B------:R-:W-:Y:S02]  /*08d0*/  FSEL R8, R11, R8, !P0 ;  /* 0x000000080b087208 */ /* 0x000fe40004000000 */
[----:B------:R-:W-:Y:S01]  /*08e0*/  ISETP.NE.AND P0, PT, R32, 0x5, PT ;  /* 0x000000052000780c */ /* 0x000fe20003f05270 */
[----:B------:R-:W-:-:S03]  /*08f0*/  FADD R14, R14, R13 ;  /* 0x0000000d0e0e7221 */ /* 0x000fc60000000000 */
[----:B------:R-:W-:Y:S01]  /*0900*/  FSEL R8, R12, R8, !P0 ;  /* 0x000000080c087208 */ /* 0x000fe20004000000 */
[----:B------:R-:W-:Y:S01]  /*0910*/  FADD R15, R15, R14 ;  /* 0x0000000e0f0f7221 */ /* 0x000fe20000000000 */
[----:B------:R-:W-:-:S03]  /*0920*/  ISETP.NE.AND P0, PT, R32, 0x6, PT ;  /* 0x000000062000780c */ /* 0x000fc60003f05270 */
[----:B--2---:R-:W-:Y:S01]  /*0930*/  FADD R16, R15, R16 ;  /* 0x000000100f107221 */ /* 0x004fe20000000000 */
[----:B------:R-:W-:Y:S02]  /*0940*/  FSEL R8, R13, R8, !P0 ;  /* 0x000000080d087208 */ /* 0x000fe40004000000 */
[----:B------:R-:W-:Y:S01]  /*0950*/  ISETP.NE.AND P0, PT, R32, 0x7, PT ;  /* 0x000000072000780c */ /* 0x000fe20003f05270 */
[----:B------:R-:W-:-:S03]  /*0960*/  FADD R17, R17, R16 ;  /* 0x0000001011117221 */ /* 0x000fc60000000000 */
[----:B------:R-:W-:Y:S01]  /*0970*/  FSEL R8, R14, R8, !P0 ;  /* 0x000000080e087208 */ /* 0x000fe20004000000 */
[----:B------:R-:W-:Y:S01]  /*0980*/  FADD R18, R18, R17 ;  /* 0x0000001112127221 */ /* 0x000fe20000000000 */
[----:B------:R-:W-:-:S03]  /*0990*/  ISETP.NE.AND P0, PT, R32, 0x8, PT ;  /* 0x000000082000780c */ /* 0x000fc60003f05270 */
[----:B------:R-:W-:Y:S01]  /*09a0*/  FADD R19, R19, R18 ;  /* 0x0000001213137221 */ /* 0x000fe20000000000 */
[----:B------:R-:W-:Y:S02]  /*09b0*/  FSEL R8, R15, R8, !P0 ;  /* 0x000000080f087208 */ /* 0x000fe40004000000 */
[----:B------:R-:W-:Y:S02]  /*09c0*/  ISETP.NE.AND P0, PT, R32, 0xa, PT ;  /* 0x0000000a2000780c */ /* 0x000fe40003f05270 */
[----:B------:R-:W-:Y:S02]  /*09d0*/  FSEL R8, R16, R8, !P1 ;  /* 0x0000000810087208 */ /* 0x000fe40004800000 */
[C---:B------:R-:W-:Y:S02]  /*09e0*/  ISETP.NE.AND P1, PT, R32.reuse, 0xc, PT ;  /* 0x0000000c2000780c */ /* 0x040fe40003f25270 */
[----:B------:R-:W-:Y:S02]  /*09f0*/  FSEL R8, R17, R8, !P0 ;  /* 0x0000000811087208 */ /* 0x000fe40004000000 */
[----:B------:R-:W-:-:S04]  /*0a00*/  ISETP.NE.AND P0, PT, R32, 0xb, PT ;  /* 0x0000000b2000780c */ /* 0x000fc80003f05270 */
[----:B------:R-:W-:Y:S02]  /*0a10*/  FSEL R8, R18, R8, !P0 ;  /* 0x0000000812087208 */ /* 0x000fe40004000000 */
[C---:B------:R-:W-:Y:S02]  /*0a20*/  ISETP.GE.U32.AND P0, PT, R38.reuse, 0x20, PT ;  /* 0x000000202600780c */ /* 0x040fe40003f06070 */
[----:B------:R-:W-:Y:S02]  /*0a30*/  FSEL R8, R19, R8, !P1 ;  /* 0x0000000813087208 */ /* 0x000fe40004800000 */
[----:B------:R-:W-:-:S03]  /*0a40*/  ISETP.NE.AND P1, PT, R38, RZ, PT ;  /* 0x000000ff2600720c */ /* 0x000fc60003f25270 */
[----:B------:R-:W-:-:S05]  /*0a50*/  @P2 FADD R8, R33, R8 ;  /* 0x0000000821082221 */ /* 0x000fca0000000000 */
[----:B------:R-:W-:-:S05]  /*0a60*/  FSEL R33, R33, R8, !P0 ;  /* 0x0000000821217208 */ /* 0x000fca0004000000 */
[----:B------:R-:W-:Y:S01]  /*0a70*/  FADD R12, R26, R33 ;  /* 0x000000211a0c7221 */ /* 0x000fe20000000000 */
[----:B------:R-:W-:Y:S06]  /*0a80*/  @P1 BRA `(.L_x_3) ;  /* 0x0000000c00701947 */ /* 0x000fec0003800000 */
[----:B------:R-:W0:Y:S01]  /*0a90*/  LDS R12, [UR4+0x40] ;  /* 0x00004004ff0c7984 */ /* 0x000e220008000800 */
[----:B------:R-:W1:Y:S01]  /*0aa0*/  LDC.64 R10, c[0x0][0x390] ;  /* 0x0000e400ff0a7b82 */ /* 0x000e620000000a00 */
[----:B------:R-:W-:Y:S02]  /*0ab0*/  IMAD.MOV.U32 R8, RZ, RZ, 0x65 ;  /* 0x00000065ff087424 */ /* 0x000fe400078e00ff */
[----:B0-----:R-:W-:Y:S01]  /*0ac0*/  FADD R9, R19, R12 ;  /* 0x0000000c13097221 */ /* 0x001fe20000000000 */
[----:B------:R-:W-:-:S04]  /*0ad0*/  MOV R12, R26 ;  /* 0x0000001a000c7202 */ /* 0x000fc80000000f00 */
[----:B-1----:R0:W-:Y:S01]  /*0ae0*/  ST.E.64.STRONG.GPU desc[UR12][R10.64+0x100], R8 ;  /* 0x000100080a007985 */ /* 0x0021e2000c10fb0c */
[----:B------:R-:W-:Y:S05]  /*0af0*/  BRA `(.L_x_3) ;  /* 0x0000000c00547947 */ /* 0x000fea0003800000 */
.L_x_2:
        /* <DEDUP_REMOVED lines=50> */
[----:B------:R-:W-:Y:S01]  /*0e20*/  FADD R14, R14, R13 ;  /* 0x0000000d0e0e7221 */ /* 0x000fe20000000000 */
[----:B------:R-:W0:Y:S02]  /*0e30*/  LDS R11, [UR4+0x40] ;  /* 0x00004004ff0b7984 */ /* 0x000e240008000800 */
        /* <DEDUP_REMOVED lines=12> */
[----:B------:R-:W-:-:S04]  /*0f00*/  ISETP.NE.AND P0, PT, R32, 0x9, PT ;  /* 0x000000092000780c */ /* 0x000fc80003f05270 */
[----:B------:R-:W-:Y:S02]  /*0f10*/  FSEL R8, R16, R8, !P0 ;  /* 0x0000000810087208 */ /* 0x000fe40004000000 */
[----:B------:R-:W-:-:S04]  /*0f20*/  ISETP.NE.AND P0, PT, R32, 0xa, PT ;  /* 0x0000000a2000780c */ /* 0x000fc80003f05270 */
[----:B------:R-:W-:Y:S02]  /*0f30*/  FSEL R8, R17, R8, !P0 ;  /* 0x0000000811087208 */ /* 0x000fe40004000000 */
[----:B------:R-:W-:-:S04]  /*0f40*/  ISETP.NE.AND P0, PT, R32, 0xb, PT ;  /* 0x0000000b2000780c */ /* 0x000fc80003f05270 */
[----:B------:R-:W-:Y:S02]  /*0f50*/  FSEL R8, R18, R8, !P0 ;  /* 0x0000000812087208 */ /* 0x000fe40004000000 */
[C---:B------:R-:W-:Y:S01]  /*0f60*/  ISETP.GT.U32.AND P0, PT, R38.reuse, 0x1f, PT ;  /* 0x0000001f2600780c */ /* 0x040fe20003f04070 */
[C---:B0-----:R-:W-:Y:S01]  /*0f70*/  FADD R11, R19.reuse, R11 ;  /* 0x0000000b130b7221 */ /* 0x041fe20000000000 */
[----:B------:R-:W-:Y:S02]  /*0f80*/  FSEL R8, R19, R8, !P1 ;  /* 0x0000000813087208 */ /* 0x000fe40004800000 */
[----:B------:R-:W-:-:S03]  /*0f90*/  ISETP.GE.U32.AND P1, PT, R38, 0x20, PT ;  /* 0x000000202600780c */ /* 0x000fc60003f26070 */
[----:B------:R-:W-:-:S05]  /*0fa0*/  @P2 FADD R8, R33, R8 ;  /* 0x0000000821082221 */ /* 0x000fca0000000000 */
[----:B------:R-:W-:Y:S01]  /*0fb0*/  FSEL R43, R33, R8, !P1 ;  /* 0x00000008212b7208 */ /* 0x000fe20004800000 */
[----:B------:R-:W-:Y:S06]  /*0fc0*/  @P0 BRA `(.L_x_4) ;  /* 0x0000000400f80947 */ /* 0x000fec0003800000 */
[----:B------:R-:W0:Y:S01]  /*0fd0*/  LDC.64 R14, c[0x0][0x390] ;  /* 0x0000e400ff0e7b82 */ /* 0x000e220000000a00 */
[----:B------:R-:W-:Y:S01]  /*0fe0*/  ISETP.NE.AND P1, PT, R38, RZ, PT ;  /* 0x000000ff2600720c */ /* 0x000fe20003f25270 */
[----:B------:R-:W-:Y:S01]  /*0ff0*/  IMAD.U32 R13, RZ, RZ, UR6 ;  /* 0x00000006ff0d7e24 */ /* 0x000fe2000f8e00ff */
[----:B------:R-:W-:-:S05]  /*1000*/  LOP3.LUT R18, RZ, R38, RZ, 0x33, !PT ;  /* 0x00000026ff127212 */ /* 0x000fca00078e33ff */
[----:B------:R-:W-:-:S06]  /*1010*/  VIADD R18, R18, UR6 ;  /* 0x0000000612127c36 */ /* 0x000fcc0008000000 */
[----:B------:R-:W-:Y:S01]  /*1020*/  @!P1 IMAD.MOV.U32 R10, RZ, RZ, 0x64 ;  /* 0x00000064ff0a9424 */ /* 0x000fe200078e00ff */
[----:B------:R1:W-:Y:S01]  /*1030*/  @!P1 STS [UR4+0xc], R11 ;  /* 0x00000c0bff009988 */ /* 0x0003e20008000804 */
[----:B0-----:R-:W-:-:S04]  /*1040*/  IMAD.WIDE R12, R13, 0x8, R14 ;  /* 0x000000080d0c7825 */ /* 0x001fc800078e020e */
[----:B------:R-:W-:Y:S01]  /*1050*/  IMAD.WIDE R14, R18, 0x8, R14 ;  /* 0x00000008120e7825 */ /* 0x000fe200078e020e */
[----:B------:R1:W-:Y:S01]  /*1060*/  @!P1 ST.E.64.STRONG.GPU desc[UR12][R12.64+0x100], R10 ;  /* 0x0001000a0c009985 */ /* 0x0003e2000c10fb0c */
[----:B------:R-:W-:Y:S05]  /*1070*/  NANOSLEEP 0x226 ;  /* 0x000002260000795d */ /* 0x000fea0003800000 */
[----:B------:R-:W2:Y:S01]  /*1080*/  LD.E.64.STRONG.GPU R16, desc[UR12][R14.64+0x100] ;  /* 0x0001000c0e107980 */ /* 0x000ea2000c10fb00 */
[----:B------:R-:W-:Y:S01]  /*1090*/  UMOV UR5, 0xffffffff ;  /* 0xffffffff00057882 */ /* 0x000fe20000000000 */
[----:B--2---:R-:W-:Y:S02]  /*10a0*/  ISETP.NE.AND P0, PT, R16, 0x63, PT ;  /* 0x000000631000780c */ /* 0x004fe40003f05270 */
[----:B-1----:R-:W-:Y:S11]  /*10b0*/  BRA.DIV UR5, `(.L_x_5) ;  /* 0x0000002e05e87947 */ /* 0x002ff6000b800000 */
[----:B------:R-:W-:-:S13]  /*10c0*/  VOTE.ANY P0, !P0 ;  /* 0x0000000000ff7806 */ /* 0x000fda0004000100 */
.L_x_34:
[----:B------:R-:W-:Y:S05]  /*10d0*/  @!P0 BRA `(.L_x_6) ;  /* 0x0000000000248947 */ /* 0x000fea0003800000 */
[----:B------:R-:W-:-:S07]  /*10e0*/  HFMA2 R9, -RZ, RZ, 0, 2.849102020263671875e-05 ;  /* 0x000001deff097431 */ /* 0x000fce00000001ff */
.L_x_8:
[----:B------:R-:W-:Y:S05]  /*10f0*/  NANOSLEEP R9 ;  /* 0x000000090000735d */ /* 0x000fea0003800000 */
[----:B------:R-:W2:Y:S01]  /*1100*/  LD.E.64.STRONG.GPU R16, desc[UR12][R14.64+0x100] ;  /* 0x0001000c0e107980 */ /* 0x000ea2000c10fb00 */
[----:B------:R-:W-:Y:S01]  /*1110*/  UMOV UR5, 0xffffffff ;  /* 0xffffffff00057882 */ /* 0x000fe20000000000 */
[----:B------:R-:W-:Y:S02]  /*1120*/  SHF.R.U32.HI R9, RZ, 0x1, R9 ;  /* 0x00000001ff097819 */ /* 0x000fe40000011609 */
[----:B--2---:R-:W-:Y:S01]  /*1130*/  ISETP.NE.AND P0, PT, R16, 0x63, PT ;  /* 0x000000631000780c */ /* 0x004fe20003f05270 */
[----:B------:R-:W-:-:S12]  /*1140*/  BRA.DIV UR5, `(.L_x_7) ;  /* 0x0000002e05e47947 */ /* 0x000fd8000b800000 */
[----:B------:R-:W-:-:S13]  /*1150*/  VOTE.ANY P0, !P0 ;  /* 0x0000000000ff7806 */ /* 0x000fda0004000100 */
.L_x_37:
[----:B------:R-:W-:Y:S05]  /*1160*/  @P0 BRA `(.L_x_8) ;  /* 0xfffffffc00e00947 */ /* 0x000fea000383ffff */
.L_x_6:
[----:B------:R-:W-:Y:S01]  /*1170*/  UMOV UR5, 0xffffffff ;  /* 0xffffffff00057882 */ /* 0x000fe20000000000 */
[----:B------:R-:W-:Y:S01]  /*1180*/  ISETP.NE.AND P2, PT, R16, 0x65, PT ;  /* 0x000000651000780c */ /* 0x000fe20003f45270 */
[----:B------:R-:W-:Y:S01]  /*1190*/  IMAD.MOV.U32 R36, RZ, RZ, R17 ;  /* 0x000000ffff247224 */ /* 0x000fe200078e0011 */
[----:B------:R-:W-:Y:S11]  /*11a0*/  BRA.DIV UR5, `(.L_x_9) ;  /* 0x0000002e05ec7947 */ /* 0x000ff6000b800000 */
[----:B------:R-:W0:Y:S01]  /*11b0*/  S2R R45, SR_GEMASK ;  /* 0x00000000002d7919 */ /* 0x000e220000003c00 */
[----:B------:R-:W-:Y:S01]  /*11c0*/  VOTE.ANY R8, PT, !P2 ;  /* 0x0000000000087806 */ /* 0x000fe200050e0100 */
[C---:B------:R-:W-:Y:S01]  /*11d0*/  VIADD R33, R44.reuse, 0x2 ;  /* 0x000000022c217836 */ /* 0x040fe20000000000 */
[C---:B------:R-:W-:Y:S01]  /*11e0*/  IADD3 R32, PT, PT, R44.reuse, 0x4, RZ ;  /* 0x000000042c207810 */ /* 0x040fe20007ffe0ff */
[C---:B------:R-:W-:Y:S02]  /*11f0*/  VIADD R19, R44.reuse, 0x8 ;  /* 0x000000082c137836 */ /* 0x040fe40000000000 */
[----:B------:R-:W-:Y:S01]  /*1200*/  VIADD R34, R44, 0x10 ;  /* 0x000000102c227836 */ /* 0x000fe20000000000 */
[----:B0-----:R-:W-:-:S05]  /*1210*/  LOP3.LUT R8, R8, 0x80000000, R45, 0xec, !PT ;  /* 0x8000000008087812 */ /* 0x001fca00078eec2d */
[----:B------:R-:W-:-:S05]  /*1220*/  VIADD R9, R8, 0xffffffff ;  /* 0xffffffff08097836 */ /* 0x000fca0000000000 */
[----:B------:R-:W-:-:S04]  /*1230*/  LOP3.LUT R9, R8, R9, RZ, 0xc, !PT ;  /* 0x0000000908097212 */ /* 0x000fc800078e0cff */
[----:B------:R0:W1:Y:S02]  /*1240*/  POPC R15, R9 ;  /* 0x00000009000f7309 */ /* 0x0000640000000000 */
[----:B0-----:R-:W0:Y:S01]  /*1250*/  LDC.64 R8, c[0x0][0x390] ;  /* 0x0000e400ff087b82 */ /* 0x001e220000000a00 */
[----:B-1----:R-:W1:Y:S01]  /*1260*/  SHFL.DOWN PT, R17, R36, 0x1, R15 ;  /* 0x0820000024117989 */ /* 0x002e6200000e000f */
[-C--:B------:R-:W-:Y:S02]  /*1270*/  ISETP.GE.AND P0, PT, R44, R15.reuse, PT ;  /* 0x0000000f2c00720c */ /* 0x080fe40003f06270 */
[----:B------:R-:W-:Y:S02]  /*1280*/  ISETP.GT.AND P2, PT, R34, R15, PT ;  /* 0x0000000f2200720c */ /* 0x000fe40003f44270 */
[----:B0-----:R-:W-:-:S09]  /*1290*/  IADD3 R35, P3, PT, R8, 0x100, RZ ;  /* 0x0000010008237810 */ /* 0x001fd20007f7e0ff */
[----:B-1----:R-:W-:Y:S01]  /*12a0*/  @!P0 FADD R36, R17, R36 ;  /* 0x0000002411248221 */ /* 0x002fe20000000000 */
[----:B------:R-:W-:Y:S01]  /*12b0*/  ISETP.GT.AND P0, PT, R33, R15, PT ;  /* 0x0000000f2100720c */ /* 0x000fe20003f04270 */
[----:B------:R-:W-:-:S03]  /*12c0*/  IMAD.X R37, RZ, RZ, R9, P3 ;  /* 0x000000ffff257224 */ /* 0x000fc600018e0609 */
[----:B------:R-:W0:Y:S09]  /*12d0*/  SHFL.DOWN PT, R17, R36, 0x2, R15 ;  /* 0x0840000024117989 */ /* 0x000e3200000e000f */
[----:B0-----:R-:W-:Y:S01]  /*12e0*/  @!P0 FADD R36, R36, R17 ;  /* 0x0000001124248221 */ /* 0x001fe20000000000 */
[----:B------:R-:W-:-:S04]  /*12f0*/  ISETP.GT.AND P0, PT, R32, R15, PT ;  /* 0x0000000f2000720c */ /* 0x000fc80003f04270 */
[----:B------:R-:W0:Y:S09]  /*1300*/  SHFL.DOWN PT, R17, R36, 0x4, R15 ;  /* 0x0880000024117989 */ /* 0x000e3200000e000f */
[----:B0-----:R-:W-:Y:S01]  /*1310*/  @!P0 FADD R36, R36, R17 ;  /* 0x0000001124248221 */ /* 0x001fe20000000000 */
[----:B------:R-:W-:-:S04]  /*1320*/  ISETP.GT.AND P0, PT, R19, R15, PT ;  /* 0x0000000f1300720c */ /* 0x000fc80003f04270 */
[----:B------:R-:W0:Y:S09]  /*1330*/  SHFL.DOWN PT, R17, R36, 0x8, R15 ;  /* 0x0900000024117989 */ /* 0x000e3200000e000f */
[----:B0-----:R-:W-:Y:S01]  /*1340*/  @!P0 FADD R36, R36, R17 ;  /* 0x0000001124248221 */ /* 0x001fe20000000000 */
[----:B------:R-:W-:-:S04]  /*1350*/  ISETP.NE.AND P0, PT, R16, 0x65, PT ;  /* 0x000000651000780c */ /* 0x000fc80003f05270 */
[----:B------:R-:W0:Y:S09]  /*1360*/  SHFL.DOWN PT, R17, R36, 0x10, R15 ;  /* 0x0a00000024117989 */ /* 0x000e3200000e000f */
[----:B------:R-:W-:Y:S01]  /*1370*/  VOTE.ALL P0, P0 ;  /* 0x0000000000ff7806 */ /* 0x000fe20000000000 */
[----:B0-----:R-:W-:-:S12]  /*1380*/  @!P2 FADD R36, R36, R17 ;  /* 0x000000112424a221 */ /* 0x001fd80000000000 */
.L_x_46:
[----:B------:R-:W-:Y:S05]  /*1390*/  @!P0 BRA `(.L_x_10) ;  /* 0x0000000000c88947 */ /* 0x000fea0003800000 */
[----:B------:R-:W-:-:S07]  /*13a0*/  HFMA2 R38, -RZ, RZ, 0, 2.849102020263671875e-05 ;  /* 0x000001deff267431 */ /* 0x000fce00000001ff */
.L_x_16:
[----:B------:R-:W-:Y:S02]  /*13b0*/  IMAD.MOV.U32 R8, RZ, RZ, R35 ;  /* 0x000000ffff087224 */ /* 0x000fe400078e0023 */
[----:B------:R-:W-:Y:S02]  /*13c0*/  IMAD.MOV.U32 R9, RZ, RZ, R37 ;  /* 0x000000ffff097224 */ /* 0x000fe400078e0025 */
[----:B------:R-:W-:-:S05]  /*13d0*/  IMAD.WIDE R16, R18, 0x8, R8 ;  /* 0x0000000812107825 */ /* 0x000fca00078e0208 */
[----:B------:R-:W2:Y:S01]  /*13e0*/  LD.E.64.STRONG.GPU R14, desc[UR12][R16.64+-0x100] ;  /* 0xffff000c100e7980 */ /* 0x000ea2000c10fb00 */
[----:B------:R-:W-:Y:S05]  /*13f0*/  YIELD ;  /* 0x0000000000007946 */ /* 0x000fea0003800000 */
[----:B------:R-:W-:Y:S01]  /*1400*/  UMOV UR5, 0xffffffff ;  /* 0xffffffff00057882 */ /* 0x000fe20000000000 */
[----:B------:R-:W-:Y:S02]  /*1410*/  SHF.R.U32.HI R38, RZ, 0x1, R38 ;  /* 0x00000001ff267819 */ /* 0x000fe40000011626 */
[----:B--2---:R-:W-:Y:S01]  /*1420*/  ISETP.NE.AND P0, PT, R14, 0x63, PT ;  /* 0x000000630e00780c */ /* 0x004fe20003f05270 */
[----:B------:R-:W-:-:S12]  /*1430*/  BRA.DIV UR5, `(.L_x_11) ;  /* 0x0000003205507947 */ /* 0x000fd8000b800000 */
[----:B------:R-:W-:-:S13]  /*1440*/  VOTE.ANY P0, !P0 ;  /* 0x0000000000ff7806 */ /* 0x000fda0004000100 */
.L_x_49:
[----:B------:R-:W-:Y:S05]  /*1450*/  @!P0 BRA `(.L_x_12) ;  /* 0x0000000000248947 */ /* 0x000fea0003800000 */
[----:B------:R-:W-:-:S07]  /*1460*/  IMAD.MOV.U32 R9, RZ, RZ, R38 ;  /* 0x000000ffff097224 */ /* 0x000fce00078e0026 */
.L_x_14:
[----:B------:R-:W-:Y:S05]  /*1470*/  NANOSLEEP R9 ;  /* 0x000000090000735d */ /* 0x000fea0003800000 */
[----:B------:R-:W2:Y:S01]  /*1480*/  LD.E.64.STRONG.GPU R14, desc[UR12][R16.64+-0x100] ;  /* 0xffff000c100e7980 */ /* 0x000ea2000c10fb00 */
[----:B------:R-:W-:Y:S01]  /*1490*/  UMOV UR5, 0xffffffff ;  /* 0xffffffff00057882 */ /* 0x000fe20000000000 */
[----:B------:R-:W-:Y:S02]  /*14a0*/  SHF.R.U32.HI R9, RZ, 0x1, R9 ;  /* 0x00000001ff097819 */ /* 0x000fe40000011609 */
[----:B--2---:R-:W-:Y:S01]  /*14b0*/  ISETP.NE.AND P0, PT, R14, 0x63, PT ;  /* 0x000000630e00780c */ /* 0x004fe20003f05270 */
[----:B------:R-:W-:-:S12]  /*14c0*/  BRA.DIV UR5, `(.L_x_13) ;  /* 0x00000032054c7947 */ /* 0x000fd8000b800000 */
[----:B------:R-:W-:-:S13]  /*14d0*/  VOTE.ANY P0, !P0 ;  /* 0x0000000000ff7806 */ /* 0x000fda0004000100 */
.L_x_52:
[----:B------:R-:W-:Y:S05]  /*14e0*/  @P0 BRA `(.L_x_14) ;  /* 0xfffffffc00e00947 */ /* 0x000fea000383ffff */
.L_x_12:
[----:B------:R-:W-:Y:S01]  /*14f0*/  UMOV UR5, 0xffffffff ;  /* 0xffffffff00057882 */ /* 0x000fe20000000000 */
[----:B------:R-:W-:Y:S02]  /*1500*/  ISETP.NE.AND P0, PT, R14, 0x65, PT ;  /* 0x000000650e00780c */ /* 0x000fe40003f05270 */
[----:B------:R-:W-:Y:S01]  /*1510*/  MOV R9, R15 ;  /* 0x0000000f00097202 */ /* 0x000fe20000000f00 */
[----:B------:R-:W-:Y:S10]  /*1520*/  BRA.DIV UR5, `(.L_x_15) ;  /* 0x0000003205547947 */ /* 0x000ff4000b800000 */
[----:B------:R-:W-:Y:S01]  /*1530*/  VOTE.ANY R8, PT, !P0 ;  /* 0x0000000000087806 */ /* 0x000fe200040e0100 */
[----:B------:R-:W-:-:S03]  /*1540*/  VIADD R18, R18, 0xffffffe0 ;  /* 0xffffffe012127836 */ /* 0x000fc60000000000 */
[----:B------:R-:W-:-:S05]  /*1550*/  LOP3.LUT R8, R8, 0x80000000, R45, 0xec, !PT ;  /* 0x8000000008087812 */ /* 0x000fca00078eec2d */
[----:B------:R-:W-:-:S05]  /*1560*/  VIADD R15, R8, 0xffffffff ;  /* 0xffffffff080f7836 */ /* 0x000fca0000000000 */
[----:B------:R-:W-:-:S06]  /*1570*/  LOP3.LUT R15, R8, R15, RZ, 0xc, !PT ;  /* 0x0000000f080f7212 */ /* 0x000fcc00078e0cff */
[----:B------:R-:W0:Y:S02]  /*1580*/  POPC R15, R15 ;  /* 0x0000000f000f7309 */ /* 0x000e240000000000 */
[----:B0-----:R-:W0:Y:S01]  /*1590*/  SHFL.DOWN PT, R16, R9, 0x1, R15 ;  /* 0x0820000009107989 */ /* 0x001e2200000e000f */
[-C--:B------:R-:W-:Y:S02]  /*15a0*/  ISETP.GE.AND P0, PT, R44, R15.reuse, PT ;  /* 0x0000000f2c00720c */ /* 0x080fe40003f06270 */
[----:B------:R-:W-:-:S11]  /*15b0*/  ISETP.GT.AND P2, PT, R34, R15, PT ;  /* 0x0000000f2200720c */ /* 0x000fd60003f44270 */
[----:B0-----:R-:W-:Y:S01]  /*15c0*/  @!P0 FADD R9, R16, R9 ;  /* 0x0000000910098221 */ /* 0x001fe20000000000 */
[----:B------:R-:W-:-:S04]  /*15d0*/  ISETP.GT.AND P0, PT, R33, R15, PT ;  /* 0x0000000f2100720c */ /* 0x000fc80003f04270 */
        /* <DEDUP_REMOVED lines=11> */
[----:B0-----:R-:W-:-:S04]  /*1690*/  @!P2 FADD R9, R9, R16 ;  /* 0x000000100909a221 */ /* 0x001fc80000000000 */
[----:B------:R-:W-:-:S08]  /*16a0*/  FADD R36, R9, R36 ;  /* 0x0000002409247221 */ /* 0x000fd00000000000 */
.L_x_61:
[----:B------:R-:W-:Y:S05]  /*16b0*/  @P0 BRA `(.L_x_16) ;  /* 0xfffffffc003c0947 */ /* 0x000fea000383ffff */
.L_x_10:
[----:B------:R-:W-:Y:S01]  /*16c0*/  ISETP.NE.AND P0, PT, R44, RZ, PT ;  /* 0x000000ff2c00720c */ /* 0x000fe20003f05270 */
[----:B------:R-:W0:Y:S01]  /*16d0*/  @!P1 S2R R9, SR_CgaCtaId ;  /* 0x0000000000099919 */ /* 0x000e220000008800 */
[----:B------:R-:W-:Y:S01]  /*16e0*/  @!P1 MOV R8, 0x400 ;  /* 0x0000040000089802 */ /* 0x000fe20000000f00 */
[----:B------:R-:W-:Y:S01]  /*16f0*/  @!P1 FADD R11, R11, R36 ;  /* 0x000000240b0b9221 */ /* 0x000fe20000000000 */
[----:B------:R-:W-:-:S05]  /*1700*/  @!P1 IMAD.MOV.U32 R10, RZ, RZ, 0x65 ;  /* 0x00000065ff0a9424 */ /* 0x000fca00078e00ff */
[----:B------:R1:W-:Y:S04]  /*1710*/  @!P1 ST.E.64.STRONG.GPU desc[UR12][R12.64+0x100], R10 ;  /* 0x0001000a0c009985 */ /* 0x0003e8000c10fb0c */
[----:B------:R-:W2:Y:S01]  /*1720*/  @!P0 S2R R15, SR_CgaCtaId ;  /* 0x00000000000f8919 */ /* 0x000ea20000008800 */
[----:B------:R-:W-:Y:S02]  /*1730*/  @!P0 MOV R14, 0x400 ;  /* 0x00000400000e8802 */ /* 0x000fe40000000f00 */
[----:B0-----:R-:W-:Y:S02]  /*1740*/  @!P1 LEA R9, R9, R8, 0x18 ;  /* 0x0000000809099211 */ /* 0x001fe400078ec0ff */
[----:B------:R-:W-:Y:S01]  /*1750*/  MOV R8, R43 ;  /* 0x0000002b00087202 */ /* 0x000fe20000000f00 */
[----:B------:R-:W-:-:S02]  /*1760*/  @!P0 IMAD.MOV.U32 R8, RZ, RZ, R36 ;  /* 0x000000ffff088224 */ /* 0x000fc400078e0024 */
[----:B------:R1:W-:Y:S04]  /*1770*/  @!P1 STS [R9+0x8], R11 ;  /* 0x0000080b09009388 */ /* 0x0003e80000000800 */
[----:B------:R1:W-:Y:S01]  /*1780*/  @!P1 STS [R9+0x4], R36 ;  /* 0x0000042409009388 */ /* 0x0003e20000000800 */
[----:B--2---:R-:W-:-:S05]  /*1790*/  @!P0 LEA R15, R15, R14, 0x18 ;  /* 0x0000000e0f0f8211 */ /* 0x004fca00078ec0ff */
[----:B------:R1:W-:Y:S02]  /*17a0*/  @!P0 STS [R15+0x54], R36 ;  /* 0x000054240f008388 */ /* 0x0003e40000000800 */
.L_x_4:
[----:B------:R-:W-:Y:S05]  /*17b0*/  WARPSYNC.ALL ;  /* 0x0000000000007948 */ /* 0x000fea0003800000 */
[----:B------:R-:W0:Y:S08]  /*17c0*/  S2UR UR7, SR_CgaCtaId ;  /* 0x00000000000779c3 */ /* 0x000e300000008800 */
[----:B------:R-:W-:Y:S06]  /*17d0*/  BAR.SYNC.DEFER_BLOCKING 0x0 ;  /* 0x0000000000007b1d */ /* 0x000fec0000010000 */
[----:B------:R-:W-:Y:S01]  /*17e0*/  UMOV UR5, 0x400 ;  /* 0x0000040000057882 */ /* 0x000fe20000000000 */
[----:B-1----:R-:W1:Y:S01]  /*17f0*/  S2R R10, SR_TID.X ;  /* 0x00000000000a7919 */ /* 0x002e620000002100 */
[----:B0-----:R-:W-:-:S09]  /*1800*/  ULEA UR5, UR7, UR5, 0x18 ;  /* 0x0000000507057291 */ /* 0x001fd2000f8ec0ff */
[----:B------:R-:W0:Y:S01]  /*1810*/  LDS R9, [UR5+0x54] ;  /* 0x00005405ff097984 */ /* 0x000e220008000800 */
[----:B-1----:R-:W-:-:S13]  /*1820*/  ISETP.NE.AND P0, PT, R10, RZ, PT ;  /* 0x000000ff0a00720c */ /* 0x002fda0003f05270 */
[----:B0-----:R-:W-:-:S04]  /*1830*/  @P0 FADD R8, R9, R8 ;  /* 0x0000000809080221 */ /* 0x001fc80000000000 */
[----:B------:R-:W-:-:S07]  /*1840*/  FADD R12, R26, R8 ;  /* 0x000000081a0c7221 */ /* 0x000fce0000000000 */
.L_x_3:
[----:B------:R-:W-:Y:S05]  /*1850*/  BSYNC.RECONVERGENT B0 ;  /* 0x0000000000007941 */ /* 0x000fea0003800200 */
.L_x_1:
[----:B0-----:R-:W-:Y:S01]  /*1860*/  FADD R8, R39, R12 ;  /* 0x0000000c27087221 */ /* 0x001fe20000000000 */
[----:B------:R-:W-:Y:S03]  /*1870*/  BAR.SYNC.DEFER_BLOCKING 0x0 ;  /* 0x0000000000007b1d */ /* 0x000fe60000010000 */
[----:B------:R-:W-:-:S03]  /*1880*/  FADD R31, R31, R8 ;  /* 0x000000081f1f7221 */ /* 0x000fc60000000000 */
[----:B------:R-:W0:Y:S01]  /*1890*/  LDCU.64 UR8, c[0x0][0x388] ;  /* 0x00007100ff0877ac */ /* 0x000e220008000a00 */
[----:B------:R-:W-:-:S04]  /*18a0*/  FADD R30, R30, R31 ;  /* 0x0000001f1e1e7221 */ /* 0x000fc80000000000 */
[----:B------:R-:W-:-:S04]  /*18b0*/  FADD R10, R29, R30 ;  /* 0x0000001e1d0a7221 */ /* 0x000fc80000000000 */
[----:B------:R-:W-:-:S04]  /*18c0*/  FADD R25, R25, R10 ;  /* 0x0000000a19197221 */ /* 0x000fc80000000000 */
[----:B------:R-:W-:-:S04]  /*18d0*/  FADD R24, R24, R25 ;  /* 0x0000001918187221 */ /* 0x000fc80000000000 */
[----:B------:R-:W-:Y:S01]  /*18e0*/  FADD R23, R23, R24 ;  /* 0x0000001817177221 */ /* 0x000fe20000000000 */
[----:B------:R-:W-:Y:S01]  /*18f0*/  STS [R27], R12 ;  /* 0x0000000c1b007388 */ /* 0x000fe20000000800 */
[----:B0-----:R-:W-:Y:S02]  /*1900*/  IADD3 R42, P0, PT, R42, UR8, RZ ;  /* 0x000000082a2a7c10 */ /* 0x001fe4000ff1e0ff */
[----:B------:R-:W-:Y:S01]  /*1910*/  FADD R22, R22, R23 ;  /* 0x0000001716167221 */ /* 0x000fe20000000000 */
[----:B------:R-:W-:Y:S01]  /*1920*/  STS [R27+0x4], R8 ;  /* 0x000004081b007388 */ /* 0x000fe20000000800 */
[----:B------:R-:W-:Y:S02]  /*1930*/  IADD3.X R43, PT, PT, R41, UR9, RZ, P0, !PT ;  /* 0x00000009292b7c10 */ /* 0x000fe400087fe4ff */
[----:B------:R-:W-:Y:S01]  /*1940*/  FADD R21, R21, R22 ;  /* 0x0000001615157221 */ /* 0x000fe20000000000 */
[----:B------:R-:W-:Y:S03]  /*1950*/  STS [R27+0x8], R31 ;  /* 0x0000081f1b007388 */ /* 0x000fe60000000800 */
        /* <DEDUP_REMOVED lines=17> */
[----:B------:R-:W-:Y:S04]  /*1a70*/  STS [R27+0x2c], R7 ;  /* 0x00002c071b007388 */ /* 0x000fe80000000800 */
[----:B------:R-:W-:Y:S04]  /*1a80*/  STS [R27+0x30], R6 ;  /* 0x000030061b007388 */ /* 0x000fe80000000800 */
[----:B------:R-:W-:Y:S04]  /*1a90*/  STS [R27+0x34], R5 ;  /* 0x000034051b007388 */ /* 0x000fe80000000800 */
[----:B------:R-:W-:Y:S04]  /*1aa0*/  STS [R27+0x38], R4 ;  /* 0x000038041b007388 */ /* 0x000fe80000000800 */
[----:B------:R-:W-:Y:S04]  /*1ab0*/  STS [R27+0x3c], R3 ;  /* 0x00003c031b007388 */ /* 0x000fe80000000800 */
[----:B------:R-:W-:Y:S04]  /*1ac0*/  STS [R27+0x40], R2 ;  /* 0x000040021b007388 */ /* 0x000fe80000000800 */
[----:B------:R-:W-:Y:S04]  /*1ad0*/  STS [R27+0x44], R0 ;  /* 0x000044001b007388 */ /* 0x000fe80000000800 */
[----:B------:R-:W-:Y:S01]  /*1ae0*/  STS [R27+0x48], R40 ;  /* 0x000048281b007388 */ /* 0x000fe20000000800 */
[----:B------:R-:W-:-:S03]  /*1af0*/  NOP ;  /* 0x0000000000007918 */ /* 0x000fc60000000000 */
[----:B------:R-:W0:Y:S04]  /*1b00*/  LDS R7, [R28] ;  /* 0x000000001c077984 */ /* 0x000e280000000800 */
[----:B------:R-:W1:Y:S04]  /*1b10*/  LDS R9, [R28+0x80] ;  /* 0x000080001c097984 */ /* 0x000e680000000800 */
[----:B------:R-:W2:Y:S04]  /*1b20*/  LDS R5, [R28+0x100] ;  /* 0x000100001c057984 */ /* 0x000ea80000000800 */
[----:B------:R-:W3:Y:S04]  /*1b30*/  LDS R11, [R28+0x180] ;  /* 0x000180001c0b7984 */ /* 0x000ee80000000800 */
[----:B------:R-:W4:Y:S04]  /*1b40*/  LDS R13, [R28+0x200] ;  /* 0x000200001c0d7984 */ /* 0x000f280000000800 */
[----:B------:R-:W5:Y:S04]  /*1b50*/  LDS R3, [R28+0x280] ;  /* 0x000280001c037984 */ /* 0x000f680000000800 */
        /* <DEDUP_REMOVED lines=13> */
[----:B0-----:R-:W-:Y:S04]  /*1c30*/  STG.E desc[UR12][R42.64], R7 ;  /* 0x000000072a007986 */ /* 0x001fe8000c10190c */
[----:B-1----:R-:W-:Y:S04]  /*1c40*/  STG.E desc[UR12][R42.64+0x80], R9 ;  /* 0x000080092a007986 */ /* 0x002fe8000c10190c */
[----:B--2---:R-:W-:Y:S04]  /*1c50*/  STG.E desc[UR12][R42.64+0x100], R5 ;  /* 0x000100052a007986 */ /* 0x004fe8000c10190c */
[----:B---3--:R-:W-:Y:S04]  /*1c60*/  STG.E desc[UR12][R42.64+0x180], R11 ;  /* 0x0001800b2a007986 */ /* 0x008fe8000c10190c */
[----:B----4-:R-:W-:Y:S04]  /*1c70*/  STG.E desc[UR12][R42.64+0x200], R13 ;  /* 0x0002000d2a007986 */ /* 0x010fe8000c10190c */
[----:B-----5:R-:W-:Y:S04]  /*1c80*/  STG.E desc[UR12][R42.64+0x280], R3 ;  /* 0x000280032a007986 */ /* 0x020fe8000c10190c */
[----:B------:R-:W-:Y:S04]  /*1c90*/  STG.E desc[UR12][R42.64+0x300], R15 ;  /* 0x0003000f2a007986 */ /* 0x000fe8000c10190c */
        /* <DEDUP_REMOVED lines=11> */
[----:B------:R-:W-:Y:S01]  /*1d50*/  STG.E desc[UR12][R42.64+0x900], R39 ;  /* 0x000900272a007986 */ /* 0x000fe2000c10190c */
[----:B------:R-:W-:Y:S05]  /*1d60*/  EXIT ;  /* 0x000000000000794d */ /* 0x000fea0003800000 */
.L_x_0:
[----:B------:R-:W-:-:S04]  /*1d70*/  ISETP.NE.U32.AND P0, PT, RZ, UR7, PT ;  /* 0x00000007ff007c0c */ /* 0x000fc8000bf05070 */
[----:B------:R-:W-:-:S13]  /*1d80*/  ISETP.NE.AND.EX P0, PT, RZ, UR4, PT, P0 ;  /* 0x00000004ff007c0c */ /* 0x000fda000bf05300 */
[----:B------:R-:W-:Y:S05]  /*1d90*/  @!P0 EXIT ;  /* 0x000000000000894d */ /* 0x000fea0003800000 */
[----:B------:R-:W0:Y:S02]  /*1da0*/  LDCU.64 UR4, c[0x0][0x380] ;  /* 0x00007000ff0477ac */ /* 0x000e240008000a00 */
[----:B0-----:R-:W-:-:S06]  /*1db0*/  UIMAD.WIDE UR4, UR6, 0x7b80, UR4 ;  /* 0x00007b80060478a5 */ /* 0x001fcc000f8e0204 */
[----:B------:R-:W-:Y:S02]  /*1dc0*/  IMAD.U32 R2, RZ, RZ, UR4 ;  /* 0x00000004ff027e24 */ /* 0x000fe4000f8e00ff */
[----:B------:R-:W-:-:S05]  /*1dd0*/  IMAD.U32 R3, RZ, RZ, UR5 ;  /* 0x00000005ff037e24 */ /* 0x000fca000f8e00ff */
[----:B------:R0:W2:Y:S01]  /*1de0*/  LDG.E R5, desc[UR12][R2.64] ;  /* 0x0000000c02057981 */ /* 0x0000a2000c1e1900 */
[----:B------:R-:W1:Y:S02]  /*1df0*/  S2R R43, SR_TID.X ;  /* 0x00000000002b7919 */ /* 0x000e640000002100 */
[C---:B-1----:R-:W-:Y:S02]  /*1e00*/  LOP3.LUT R29, R43.reuse, 0x1f, RZ, 0xc0, !PT ;  /* 0x0000001f2b1d7812 */ /* 0x042fe400078ec0ff */
[----:B------:R-:W-:-:S05]  /*1e10*/  LOP3.LUT R0, R43, 0x3e0, RZ, 0xc0, !PT ;  /* 0x000003e02b007812 */ /* 0x000fca00078ec0ff */
[----:B------:R-:W-:-:S04]  /*1e20*/  IMAD R29, R0, 0x13, R29 ;  /* 0x00000013001d7824 */ /* 0x000fc800078e021d */
[C---:B------:R-:W-:Y:S01]  /*1e30*/  VIADD R4, R29.reuse, 0x60 ;  /* 0x000000601d047836 */ /* 0x040fe20000000000 */
[C---:B------:R-:W-:Y:S01]  /*1e40*/  IADD3 R0, PT, PT, R29.reuse, 0x40, RZ ;  /* 0x000000401d007810 */ /* 0x040fe20007ffe0ff */
[C---:B------:R-:W-:Y:S01]  /*1e50*/  VIADD R6, R29.reuse, 0x80 ;  /* 0x000000801d067836 */ /* 0x040fe20000000000 */
[C---:B------:R-:W-:Y:S02]  /*1e60*/  ISETP.GE.U32.AND P1, PT, R29.reuse, UR7, PT ;  /* 0x000000071d007c0c */ /* 0x040fe4000bf26070 */
[----:B------:R-:W-:Y:S01]  /*1e70*/  ISETP.GE.U32.AND P6, PT, R0, UR7, PT ;  /* 0x0000000700007c0c */ /* 0x000fe2000bfc6070 */
[C---:B------:R-:W-:Y:S01]  /*1e80*/  VIADD R0, R29.reuse, 0xa0 ;  /* 0x000000a01d007836 */ /* 0x040fe20000000000 */
[C---:B0-----:R-:W-:Y:S02]  /*1e90*/  IADD3 R3, PT, PT, R29.reuse, 0xc0, RZ ;  /* 0x000000c01d037810 */ /* 0x041fe40007ffe0ff */
[C---:B------:R-:W-:Y:S02]  /*1ea0*/  LEA R2, P2, R29.reuse, UR4, 0x2 ;  /* 0x000000041d027c11 */ /* 0x040fe4000f8410ff */
[----:B------:R-:W-:Y:S01]  /*1eb0*/  ISETP.GE.U32.AND P3, PT, R4, UR7, PT ;  /* 0x0000000704007c0c */ /* 0x000fe2000bf66070 */
[----:B------:R-:W-:Y:S01]  /*1ec0*/  VIADD R4, R29, 0xe0 ;  /* 0x000000e01d047836 */ /* 0x000fe20000000000 */
[----:B------:R-:W-:Y:S01]  /*1ed0*/  ISETP.GE.U32.AND P0, PT, R3, UR7, PT ;  /* 0x0000000703007c0c */ /* 0x000fe2000bf06070 */
[----:B------:R-:W-:Y:S01]  /*1ee0*/  IMAD.X R3, RZ, RZ, UR5, P2 ;  /* 0x00000005ff037e24 */ /* 0x000fe200090e06ff */
[----:B------:R-:W-:Y:S01]  /*1ef0*/  ISETP.GE.U32.AND P5, PT, R0, UR7, PT ;  /* 0x0000000700007c0c */ /* 0x000fe2000bfa6070 */
[----:B------:R-:W-:Y:S01]  /*1f00*/  VIADD R0, R29, 0x100 ;  /* 0x000001001d007836 */ /* 0x000fe20000000000 */
[----:B------:R-:W-:-:S02]  /*1f10*/  ISETP.GE.U32.AND P4, PT, R6, UR7, PT ;  /* 0x0000000706007c0c */ /* 0x000fc4000bf86070 */
[C---:B------:R-:W-:Y:S02]  /*1f20*/  IADD3 R41, PT, PT, R29.reuse, 0x20, RZ ;  /* 0x000000201d297810 */ /* 0x040fe40007ffe0ff */
[----:B------:R-:W-:Y:S01]  /*1f30*/  ISETP.GE.U32.AND P2, PT, R4, UR7, PT ;  /* 0x0000000704007c0c */ /* 0x000fe2000bf46070 */
[C---:B------:R-:W-:Y:S02]  /*1f40*/  VIADD R4, R29.reuse, 0x160 ;  /* 0x000001601d047836 */ /* 0x040fe40000000000 */
[----:B------:R-:W-:Y:S02]  /*1f50*/  VIADD R40, R29, 0x240 ;  /* 0x000002401d287836 */ /* 0x000fe40000000000 */
[----:B--2---:R-:W-:Y:S02]  /*1f60*/  IMAD.MOV.U32 R7, RZ, RZ, R5 ;  /* 0x000000ffff077224 */ /* 0x004fe400078e0005 */
[----:B------:R-:W2:Y:S02]  /*1f70*/  @!P1 LDG.E R5, desc[UR12][R2.64] ;  /* 0x0000000c02059981 */ /* 0x000ea4000c1e1900 */
[----:B------:R-:W-:-:S02]  /*1f80*/  IMAD.MOV.U32 R11, RZ, RZ, R7 ;  /* 0x000000ffff0b7224 */ /* 0x000fc400078e0007 */
[--C-:B------:R-:W-:Y:S01]  /*1f90*/  IMAD.MOV.U32 R13, RZ, RZ, R7.reuse ;  /* 0x000000ffff0d7224 */ /* 0x100fe200078e0007 */
[----:B------:R-:W-:Y:S02]  /*1fa0*/  ISETP.GE.U32.AND P1, PT, R0, UR7, PT ;  /* 0x0000000700007c0c */ /* 0x000fe4000bf26070 */
[----:B------:R-:W-:Y:S01]  /*1fb0*/  IADD3 R0, PT, PT, R29, 0x120, RZ ;  /* 0x000001201d007810 */ /* 0x000fe20007ffe0ff */
[----:B------:R-:W3:Y:S01]  /*1fc0*/  @!P6 LDG.E R11, desc[UR12][R2.64+0x100] ;  /* 0x0001000c020be981 */ /* 0x000ee2000c1e1900 */
[----:B------:R-:W-:Y:S01]  /*1fd0*/  ISETP.GE.U32.AND P6, PT, R41, UR7, PT ;  /* 0x0000000729007c0c */ /* 0x000fe2000bfc6070 */
[----:B------:R-:W-:Y:S02]  /*1fe0*/  IMAD.MOV.U32 R15, RZ, RZ, R7 ;  /* 0x000000ffff0f7224 */ /* 0x000fe400078e0007 */
[----:B------:R-:W4:Y:S01]  /*1ff0*/  @!P3 LDG.E R13, desc[UR12][R2.64+0x180] ;  /* 0x0001800c020db981 */ /* 0x000f22000c1e1900 */
[----:B------:R-:W-:Y:S01]  /*2000*/  ISETP.GE.U32.AND P3, PT, R0, UR7, PT ;  /* 0x0000000700007c0c */ /* 0x000fe2000bf66070 */
[----:B------:R-:W-:-:S02]  /*2010*/  VIADD R0, R29, 0x140 ;  /* 0x000001401d007836 */ /* 0x000fc40000000000 */
[--C-:B------:R-:W-:Y:S01]  /*2020*/  IMAD.MOV.U32 R9, RZ, RZ, R7.reuse ;  /* 0x000000ffff097224 */ /* 0x100fe200078e0007 */
[----:B------:R-:W5:Y:S02]  /*2030*/  @!P4 LDG.E R15, desc[UR12][R2.64+0x200] ;  /* 0x0002000c020fc981 */ /* 0x000f64000c1e1900 */
[----:B------:R-:W-:Y:S01]  /*2040*/  ISETP.GE.U32.AND P4, PT, R0, UR7, PT ;  /* 0x0000000700007c0c */ /* 0x000fe2000bf86070 */
[C---:B------:R-:W-:Y:S01]  /*2050*/  VIADD R0, R29.reuse, 0x180 ;  /* 0x000001801d007836 */ /* 0x040fe20000000000 */
[-C--:B------:R-:W-:Y:S01]  /*2060*/  MOV R17, R7.reuse ;  /* 0x0000000700117202 */ /* 0x080fe20000000f00 */
[----:B------:R-:W5:Y:S01]  /*2070*/  @!P6 LDG.E R9, desc[UR12][R2.64+0x80] ;  /* 0x0000800c0209e981 */ /* 0x000f62000c1e1900 */
[-C--:B------:R-:W-:Y:S02]  /*2080*/  MOV R19, R7.reuse ;  /* 0x0000000700137202 */ /* 0x080fe40000000f00 */
[----:B------:R-:W-:Y:S01]  /*2090*/  ISETP.GE.U32.AND P6, PT, R0, UR7, PT ;  /* 0x0000000700007c0c */ /* 0x000fe2000bfc6070 */
[C---:B------:R-:W-:Y:S01]  /*20a0*/  VIADD R0, R29.reuse, 0x1a0 ;  /* 0x000001a01d007836 */ /* 0x040fe20000000000 */
[----:B------:R-:W5:Y:S01]  /*20b0*/  @!P5 LDG.E R17, desc[UR12][R2.64+0x280] ;  /* 0x0002800c0211d981 */ /* 0x000f62000c1e1900 */
[----:B------:R-:W-:Y:S01]  /*20c0*/  ISETP.GE.U32.AND P5, PT, R4, UR7, PT ;  /* 0x0000000704007c0c */ /* 0x000fe2000bfa6070 */
[----:B------:R-:W-:Y:S01]  /*20d0*/  IMAD.MOV.U32 R23, RZ, RZ, R7 ;  /* 0x000000ffff177224 */ /* 0x000fe200078e0007 */
[----:B------:R-:W-:Y:S01]  /*20e0*/  MOV R21, R7 ;  /* 0x0000000700157202 */ /* 0x000fe20000000f00 */
[----:B------:R-:W5:Y:S01]  /*20f0*/  @!P0 LDG.E R19, desc[UR12][R2.64+0x300] ;  /* 0x0003000c02138981 */ /* 0x000f62000c1e1900 */
[----:B------:R-:W-:Y:S01]  /*2100*/  ISETP.GE.U32.AND P0, PT, R0, UR7, PT ;  /* 0x0000000700007c0c */ /* 0x000fe2000bf06070 */
[----:B------:R-:W-:-:S02]  /*2110*/  VIADD R4, R29, 0x1c0 ;  /* 0x000001c01d047836 */ /* 0x000fc40000000000 */
[C---:B------:R-:W-:Y:S01]  /*2120*/  VIADD R0, R29.reuse, 0x1e0 ;  /* 0x000001e01d007836 */ /* 0x040fe20000000000 */
[----:B------:R-:W5:Y:S01]  /*2130*/  @!P2 LDG.E R21, desc[UR12][R2.64+0x380] ;  /* 0x0003800c0215a981 */ /* 0x000f62000c1e1900 */
[-C--:B------:R-:W-:Y:S01]  /*2140*/  MOV R25, R7.reuse ;  /* 0x0000000700197202 */ /* 0x080fe20000000f00 */
[----:B------:R-:W-:Y:S01]  /*2150*/  IMAD.MOV.U32 R33, RZ, RZ, R7 ;  /* 0x000000ffff217224 */ /* 0x000fe200078e0007 */
[----:B------:R-:W-:Y:S01]  /*2160*/  MOV R31, R7 ;  /* 0x00000007001f7202 */ /* 0x000fe20000000f00 */
[----:B------:R-:W5:Y:S01]  /*2170*/  @!P1 LDG.E R23, desc[UR12][R2.64+0x400] ;  /* 0x0004000c02179981 */ /* 0x000f62000c1e1900 */
[----:B------:R-:W-:Y:S01]  /*2180*/  ISETP.GE.U32.AND P2, PT, R4, UR7, PT ;  /* 0x0000000704007c0c */ /* 0x000fe2000bf46070 */
[C---:B------:R-:W-:Y:S01]  /*2190*/  VIADD R4, R29.reuse, 0x220 ;  /* 0x000002201d047836 */ /* 0x040fe20000000000 */
[----:B------:R-:W-:Y:S01]  /*21a0*/  ISETP.GE.U32.AND P1, PT, R0, UR7, PT ;  /* 0x0000000700007c0c */ /* 0x000fe2000bf26070 */
[----:B------:R-:W-:Y:S01]  /*21b0*/  VIADD R0, R29, 0x200 ;  /* 0x000002001d007836 */ /* 0x000fe20000000000 */
[----:B------:R-:W5:Y:S04]  /*21c0*/  @!P3 LDG.E R25, desc[UR12][R2.64+0x480] ;  /* 0x0004800c0219b981 */ /* 0x000f68000c1e1900 */
[----:B------:R-:W5:Y:S01]  /*21d0*/  @!P4 LDG.E R31, desc[UR12][R2.64+0x500] ;  /* 0x0005000c021fc981 */ /* 0x000f62000c1e1900 */
[----:B------:R-:W-:-:S02]  /*21e0*/  ISETP.GE.U32.AND P3, PT, R0, UR7, PT ;  /* 0x0000000700007c0c */ /* 0x000fc4000bf66070 */
[----:B------:R-:W-:Y:S01]  /*21f0*/  ISETP.GE.U32.AND P4, PT, R4, UR7, PT ;  /* 0x0000000704007c0c */ /* 0x000fe2000bf86070 */
[----:B------:R-:W5:Y:S01]  /*2200*/  @!P5 LDG.E R33, desc[UR12][R2.64+0x580] ;  /* 0x0005800c0221d981 */ /* 0x000f62000c1e1900 */
[----:B------:R-:W-:Y:S01]  /*2210*/  ISETP.GE.U32.AND P5, PT, R40, UR7, PT ;  /* 0x0000000728007c0c */ /* 0x000fe2000bfa6070 */
[--C-:B------:R-:W-:Y:S01]  /*2220*/  IMAD.MOV.U32 R39, RZ, RZ, R7.reuse ;  /* 0x000000ffff277224 */ /* 0x100fe200078e0007 */
[-C--:B------:R-:W-:Y:S01]  /*2230*/  MOV R37, R7.reuse ;  /* 0x0000000700257202 */ /* 0x080fe20000000f00 */
[--C-:B------:R-:W-:Y:S01]  /*2240*/  IMAD.MOV.U32 R45, RZ, RZ, R7.reuse ;  /* 0x000000ffff2d7224 */ /* 0x100fe200078e0007 */
[----:B------:R-:W-:Y:S01]  /*2250*/  MOV R0, R7 ;  /* 0x0000000700007202 */ /* 0x000fe20000000f00 */
[--C-:B------:R-:W-:Y:S02]  /*2260*/  IMAD.MOV.U32 R4, RZ, RZ, R7.reuse ;  /* 0x000000ffff047224 */ /* 0x100fe400078e0007 */
[----:B------:R-:W-:Y:S01]  /*2270*/  IMAD.MOV.U32 R6, RZ, RZ, R7 ;  /* 0x000000ffff067224 */ /* 0x000fe200078e0007 */
[----:B------:R-:W5:Y:S04]  /*2280*/  @!P6 LDG.E R37, desc[UR12][R2.64+0x600] ;  /* 0x0006000c0225e981 */ /* 0x000f68000c1e1900 */
[----:B------:R-:W5:Y:S04]  /*2290*/  @!P0 LDG.E R39, desc[UR12][R2.64+0x680] ;  /* 0x0006800c02278981 */ /* 0x000f68000c1e1900 */
[----:B------:R-:W5:Y:S04]  /*22a0*/  @!P2 LDG.E R45, desc[UR12][R2.64+0x700] ;  /* 0x0007000c022da981 */ /* 0x000f68000c1e1900 */
[----:B------:R-:W5:Y:S04]  /*22b0*/  @!P1 LDG.E R0, desc[UR12][R2.64+0x780] ;  /* 0x0007800c02009981 */ /* 0x000f68000c1e1900 */
[----:B------:R-:W5:Y:S04]  /*22c0*/  @!P3 LDG.E R4, desc[UR12][R2.64+0x800] ;  /* 0x0008000c0204b981 */ /* 0x000f68000c1e1900 */
[----:B------:R-:W5:Y:S04]  /*22d0*/  @!P4 LDG.E R6, desc[UR12][R2.64+0x880] ;  /* 0x0008800c0206c981 */ /* 0x000f68000c1e1900 */
[----:B------:R-:W5:Y:S01]  /*22e0*/  @!P5 LDG.E R7, desc[UR12][R2.64+0x900] ;  /* 0x0009000c0207d981 */ /* 0x000f62000c1e1900 */
[----:B------:R-:W0:Y:S01]  /*22f0*/  S2R R35, SR_LANEID ;  /* 0x0000000000237919 */ /* 0x000e220000000000 */
[----:B------:R-:W1:Y:S01]  /*2300*/  S2UR UR5, SR_CgaCtaId ;  /* 0x00000000000579c3 */ /* 0x000e620000008800 */
[----:B------:R-:W-:Y:S01]  /*2310*/  SHF.R.U32.HI R36, RZ, 0x5, R43 ;  /* 0x00000005ff247819 */ /* 0x000fe2000001162b */
[----:B------:R-:W-:-:S02]  /*2320*/  UMOV UR4, 0x400 ;  /* 0x0000040000047882 */ /* 0x000fc40000000000 */
[----:B-1----:R-:W-:Y:S02]  /*2330*/  ULEA UR4, UR5, UR4, 0x18 ;  /* 0x0000000405047291 */ /* 0x002fe4000f8ec0ff */
[----:B0-----:R-:W-:-:S05]  /*2340*/  IMAD R28, R36, 0x260, R35 ;  /* 0x00000260241c7824 */ /* 0x001fca00078e0223 */
[----:B------:R-:W-:-:S05]  /*2350*/  LEA R28, R28, UR4, 0x2 ;  /* 0x000000041c1c7c11 */ /* 0x000fca000f8e10ff */
[----:B------:R-:W-:Y:S01]  /*2360*/  IMAD R27, R35, 0x48, R28 ;  /* 0x00000048231b7824 */ /* 0x000fe200078e021c */
[----:B------:R-:W-:Y:S01]  /*2370*/  UISETP.NE.AND UP0, UPT, UR6, URZ, UPT ;  /* 0x000000ff0600728c */ /* 0x000fe2000bf05270 */
        /* <DEDUP_REMOVED lines=58> */
[----:B------:R-:W-:-:S02]  /*2720*/  ISETP.NE.AND P2, PT, R36, 0xc, PT ;  /* 0x0000000c2400780c */ /* 0x000fc40003f45270 */
[----:B------:R-:W-:Y:S01]  /*2730*/  FADD R8, R8, R15 ;  /* 0x0000000f08087221 */ /* 0x000fe20000000000 */
[----:B------:R-:W-:-:S03]  /*2740*/  ISETP.NE.AND P3, PT, R35, RZ, PT ;  /* 0x000000ff2300720c */ /* 0x000fc60003f65270 */
        /* <DEDUP_REMOVED lines=41> */
[----:B------:R-:W-:-:S04]  /*29e0*/  ISETP.NE.AND P0, PT, R36, 0x8, PT ;  /* 0x000000082400780c */ /* 0x000fc80003f05270 */
[----:B------:R-:W-:Y:S02]  /*29f0*/  FSEL R8, R15, R8, !P0 ;  /* 0x000000080f087208 */ /* 0x000fe40004000000 */
[----:B------:R-:W-:Y:S02]  /*2a00*/  ISETP.NE.AND P0, PT, R36, 0xa, PT ;  /* 0x0000000a2400780c */ /* 0x000fe40003f05270 */
[----:B------:R-:W-:Y:S02]  /*2a10*/  FSEL R8, R16, R8, !P1 ;  /* 0x0000000810087208 */ /* 0x000fe40004800000 */
[----:B------:R-:W-:Y:S02]  /*2a20*/  ISETP.NE.AND P1, PT, R36, 0xb, PT ;  /* 0x0000000b2400780c */ /* 0x000fe40003f25270 */
[----:B------:R-:W-:Y:S02]  /*2a30*/  FSEL R8, R17, R8, !P0 ;  /* 0x0000000811087208 */ /* 0x000fe40004000000 */
[----:B------:R-:W-:-:S02]  /*2a40*/  ISETP.GE.U32.AND P0, PT, R43, 0x20, PT ;  /* 0x000000202b00780c */ /* 0x000fc40003f06070 */
[----:B------:R-:W-:Y:S01]  /*2a50*/  FSEL R8, R18, R8, !P1 ;  /* 0x0000000812087208 */ /* 0x000fe20004800000 */
[----:B------:R-:W-:-:S04]  /*2a60*/  @!P2 FADD R8, R19, R18 ;  /* 0x000000121308a221 */ /* 0x000fc80000000000 */
[----:B------:R-:W-:-:S05]  /*2a70*/  @P3 FADD R8, R37, R8 ;  /* 0x0000000825083221 */ /* 0x000fca0000000000 */
[----:B------:R-:W-:Y:S02]  /*2a80*/  FSEL R37, R37, R8, !P0 ;  /* 0x0000000825257208 */ /* 0x000fe40004000000 */
[----:B------:R-:W-:-:S03]  /*2a90*/  ISETP.NE.AND P0, PT, R43, RZ, PT ;  /* 0x000000ff2b00720c */ /* 0x000fc60003f05270 */
[----:B------:R-:W-:-:S05]  /*2aa0*/  FADD R37, R26, R37 ;  /* 0x000000251a257221 */ /* 0x000fca0000000000 */
[----:B------:R-:W-:Y:S01]  /*2ab0*/  FSEL R26, R26, R37, !P0 ;  /* 0x000000251a1a7208 */ /* 0x000fe20004000000 */
[----:B------:R-:W-:Y:S06]  /*2ac0*/  BRA `(.L_x_18) ;  /* 0x0000000c00647947 */ /* 0x000fec0003800000 */
.L_x_17:
        /* <DEDUP_REMOVED lines=14> */
[C---:B------:R-:W-:Y:S01]  /*2bb0*/  ISETP.NE.AND P1, PT, R35.reuse, 0x1f, PT ;  /* 0x0000001f2300780c */ /* 0x040fe20003f25270 */
        /* <DEDUP_REMOVED lines=55> */
[----:B------:R-:W-:Y:S01]  /*2f30*/  ISETP.GT.U32.AND P0, PT, R43, 0x1f, PT ;  /* 0x0000001f2b00780c */ /* 0x000fe20003f04070 */
[C---:B0-----:R-:W-:Y:S01]  /*2f40*/  FADD R11, R19.reuse, R11 ;  /* 0x0000000b130b7221 */ /* 0x041fe20000000000 */
[----:B------:R-:W-:Y:S02]  /*2f50*/  FSEL R8, R19, R8, !P1 ;  /* 0x0000000813087208 */ /* 0x000fe40004800000 */
[----:B------:R-:W-:-:S03]  /*2f60*/  ISETP.GE.U32.AND P1, PT, R43, 0x20, PT ;  /* 0x000000202b00780c */ /* 0x000fc60003f26070 */
[----:B------:R-:W-:-:S05]  /*2f70*/  @P2 FADD R8, R37, R8 ;  /* 0x0000000825082221 */ /* 0x000fca0000000000 */
[----:B------:R-:W-:Y:S01]  /*2f80*/  FSEL R39, R37, R8, !P1 ;  /* 0x0000000825277208 */ /* 0x000fe20004800000 */
[----:B------:R-:W-:Y:S06]  /*2f90*/  @P0 BRA `(.L_x_19) ;  /* 0x0000000800080947 */ /* 0x000fec0003800000 */
[----:B------:R-:W0:Y:S01]  /*2fa0*/  LDC.64 R14, c[0x0][0x390] ;  /* 0x0000e400ff0e7b82 */ /* 0x000e220000000a00 */
[----:B------:R-:W-:Y:S02]  /*2fb0*/  ISETP.NE.AND P1, PT, R43, RZ, PT ;  /* 0x000000ff2b00720c */ /* 0x000fe40003f25270 */
[----:B------:R-:W-:Y:S02]  /*2fc0*/  LOP3.LUT R18, RZ, R43, RZ, 0x33, !PT ;  /* 0x0000002bff127212 */ /* 0x000fe400078e33ff */
[----:B------:R-:W-:-:S03]  /*2fd0*/  MOV R13, UR6 ;  /* 0x00000006000d7c02 */ /* 0x000fc60008000f00 */
        /* <DEDUP_REMOVED lines=12> */
.L_x_64:
[----:B------:R-:W-:Y:S05]  /*30a0*/  @!P0 BRA `(.L_x_21) ;  /* 0x0000000000248947 */ /* 0x000fea0003800000 */
[----:B------:R-:W-:-:S07]  /*30b0*/  HFMA2 R9, -RZ, RZ, 0, 2.849102020263671875e-05 ;  /* 0x000001deff097431 */ /* 0x000fce00000001ff */
.L_x_23:
[----:B------:R-:W-:Y:S05]  /*30c0*/  NANOSLEEP R9 ;  /* 0x000000090000735d */ /* 0x000fea0003800000 */
[----:B------:R-:W2:Y:S01]  /*30d0*/  LD.E.64.STRONG.GPU R16, desc[UR12][R14.64+0x100] ;  /* 0x0001000c0e107980 */ /* 0x000ea2000c10fb00 */
[----:B------:R-:W-:Y:S01]  /*30e0*/  UMOV UR5, 0xffffffff ;  /* 0xffffffff00057882 */ /* 0x000fe20000000000 */
[----:B------:R-:W-:Y:S02]  /*30f0*/  SHF.R.U32.HI R9, RZ, 0x1, R9 ;  /* 0x00000001ff097819 */ /* 0x000fe40000011609 */
[----:B--2---:R-:W-:Y:S01]  /*3100*/  ISETP.NE.AND P0, PT, R16, 0x63, PT ;  /* 0x000000631000780c */ /* 0x004fe20003f05270 */
[----:B------:R-:W-:-:S12]  /*3110*/  BRA.DIV UR5, `(.L_x_22) ;  /* 0x0000001a053c7947 */ /* 0x000fd8000b800000 */
[----:B------:R-:W-:-:S13]  /*3120*/  VOTE.ANY P0, !P0 ;  /* 0x0000000000ff7806 */ /* 0x000fda0004000100 */
.L_x_67:
[----:B------:R-:W-:Y:S05]  /*3130*/  @P0 BRA `(.L_x_23) ;  /* 0xfffffffc00e00947 */ /* 0x000fea000383ffff */
.L_x_21:
[----:B------:R-:W-:Y:S01]  /*3140*/  UMOV UR5, 0xffffffff ;  /* 0xffffffff00057882 */ /* 0x000fe20000000000 */
[----:B------:R-:W-:Y:S02]  /*3150*/  ISETP.NE.AND P2, PT, R16, 0x65, PT ;  /* 0x000000651000780c */ /* 0x000fe40003f45270 */
[----:B------:R-:W-:Y:S11]  /*3160*/  BRA.DIV UR5, `(.L_x_24) ;  /* 0x0000001a05487947 */ /* 0x000ff6000b800000 */
[----:B------:R-:W0:Y:S01]  /*3170*/  S2R R42, SR_GEMASK ;  /* 0x00000000002a7919 */ /* 0x000e220000003c00 */
[----:B------:R-:W-:Y:S01]  /*3180*/  VOTE.ANY R8, PT, !P2 ;  /* 0x0000000000087806 */ /* 0x000fe200050e0100 */
[----:B------:R-:W-:-:S03]  /*3190*/  VIADD R10, R35, 0x10 ;  /* 0x00000010230a7836 */ /* 0x000fc60000000000 */
[----:B0-----:R-:W-:-:S05]  /*31a0*/  LOP3.LUT R8, R8, 0x80000000, R42, 0xec, !PT ;  /* 0x8000000008087812 */ /* 0x001fca00078eec2a */
[----:B------:R-:W-:-:S05]  /*31b0*/  VIADD R9, R8, 0xffffffff ;  /* 0xffffffff08097836 */ /* 0x000fca0000000000 */
[----:B------:R-:W-:Y:S01]  /*31c0*/  LOP3.LUT R9, R8, R9, RZ, 0xc, !PT ;  /* 0x0000000908097212 */ /* 0x000fe200078e0cff */
[----:B------:R-:W-:-:S03]  /*31d0*/  VIADD R8, R35, 0x2 ;  /* 0x0000000223087836 */ /* 0x000fc60000000000 */
[----:B------:R-:W0:Y:S02]  /*31e0*/  POPC R15, R9 ;  /* 0x00000009000f7309 */ /* 0x000e240000000000 */
[----:B0-----:R-:W0:Y:S01]  /*31f0*/  SHFL.DOWN PT, R14, R17, 0x1, R15 ;  /* 0x08200000110e7989 */ /* 0x001e2200000e000f */
[-C--:B------:R-:W-:Y:S02]  /*3200*/  ISETP.GE.AND P0, PT, R35, R15.reuse, PT ;  /* 0x0000000f2300720c */ /* 0x080fe40003f06270 */
[----:B------:R-:W-:-:S11]  /*3210*/  ISETP.GT.AND P2, PT, R10, R15, PT ;  /* 0x0000000f0a00720c */ /* 0x000fd60003f44270 */
[----:B0-----:R-:W-:Y:S01]  /*3220*/  @!P0 FADD R17, R14, R17 ;  /* 0x000000110e118221 */ /* 0x001fe20000000000 */
[-C--:B------:R-:W-:Y:S02]  /*3230*/  ISETP.GT.AND P0, PT, R8, R15.reuse, PT ;  /* 0x0000000f0800720c */ /* 0x080fe40003f04270 */
[----:B------:R-:W-:Y:S02]  /*3240*/  IADD3 R8, PT, PT, R35, 0x4, RZ ;  /* 0x0000000423087810 */ /* 0x000fe40007ffe0ff */
[----:B------:R-:W0:Y:S09]  /*3250*/  SHFL.DOWN PT, R14, R17, 0x2, R15 ;  /* 0x08400000110e7989 */ /* 0x000e3200000e000f */
[----:B0-----:R-:W-:Y:S01]  /*3260*/  @!P0 FADD R17, R17, R14 ;  /* 0x0000000e11118221 */ /* 0x001fe20000000000 */
[----:B------:R-:W-:Y:S01]  /*3270*/  ISETP.GT.AND P0, PT, R8, R15, PT ;  /* 0x0000000f0800720c */ /* 0x000fe20003f04270 */
[----:B------:R-:W-:-:S03]  /*3280*/  VIADD R8, R35, 0x8 ;  /* 0x0000000823087836 */ /* 0x000fc60000000000 */
[----:B------:R-:W0:Y:S09]  /*3290*/  SHFL.DOWN PT, R14, R17, 0x4, R15 ;  /* 0x08800000110e7989 */ /* 0x000e3200000e000f */
[----:B0-----:R-:W-:Y:S01]  /*32a0*/  @!P0 FADD R17, R17, R14 ;  /* 0x0000000e11118221 */ /* 0x001fe20000000000 */
[----:B------:R-:W-:-:S02]  /*32b0*/  ISETP.GT.AND P0, PT, R8, R15, PT ;  /* 0x0000000f0800720c */ /* 0x000fc40003f04270 */
[----:B------:R-:W0:Y:S02]  /*32c0*/  LDC.64 R8, c[0x0][0x390] ;  /* 0x0000e400ff087b82 */ /* 0x000e240000000a00 */
[----:B------:R-:W1:Y:S01]  /*32d0*/  SHFL.DOWN PT, R14, R17, 0x8, R15 ;  /* 0x09000000110e7989 */ /* 0x000e6200000e000f */
[----:B0-----:R-:W-:-:S08]  /*32e0*/  IADD3 R19, P3, PT, R8, 0x100, RZ ;  /* 0x0000010008137810 */ /* 0x001fd00007f7e0ff */
[----:B-1----:R-:W-:Y:S01]  /*32f0*/  @!P0 FADD R17, R17, R14 ;  /* 0x0000000e11118221 */ /* 0x002fe20000000000 */
[----:B------:R-:W-:Y:S02]  /*3300*/  ISETP.NE.AND P0, PT, R16, 0x65, PT ;  /* 0x000000651000780c */ /* 0x000fe40003f05270 */
[----:B------:R-:W-:Y:S02]  /*3310*/  IADD3.X R37, PT, PT, RZ, R9, RZ, P3, !PT ;  /* 0x00000009ff257210 */ /* 0x000fe40001ffe4ff */
[----:B------:R-:W0:Y:S09]  /*3320*/  SHFL.DOWN PT, R14, R17, 0x10, R15 ;  /* 0x0a000000110e7989 */ /* 0x000e3200000e000f */
[----:B------:R-:W-:Y:S01]  /*3330*/  VOTE.ALL P0, P0 ;  /* 0x0000000000ff7806 */ /* 0x000fe20000000000 */
[----:B0-----:R-:W-:-:S04]  /*3340*/  @!P2 FADD R17, R17, R14 ;  /* 0x0000000e1111a221 */ /* 0x001fc80000000000 */
[----:B------:R-:W-:-:S08]  /*3350*/  IMAD.MOV.U32 R36, RZ, RZ, R17 ;  /* 0x000000ffff247224 */ /* 0x000fd000078e0011 */
.L_x_76:
[----:B------:R-:W-:Y:S05]  /*3360*/  @!P0 BRA `(.L_x_25) ;  /* 0x0000000000d88947 */ /* 0x000fea0003800000 */
[----:B------:R-:W-:-:S07]  /*3370*/  IMAD.MOV.U32 R38, RZ, RZ, 0x1de ;  /* 0x000001deff267424 */ /* 0x000fce00078e00ff */
.L_x_31:
[----:B------:R-:W-:Y:S01]  /*3380*/  MOV R8, R19 ;  /* 0x0000001300087202 */ /* 0x000fe20000000f00 */
[----:B------:R-:W-:-:S04]  /*3390*/  IMAD.MOV.U32 R9, RZ, RZ, R37 ;  /* 0x000000ffff097224 */ /* 0x000fc800078e0025 */
        /* <DEDUP_REMOVED lines=8> */
.L_x_79:
[----:B------:R-:W-:Y:S05]  /*3420*/  @!P0 BRA `(.L_x_27) ;  /* 0x0000000000248947 */ /* 0x000fea0003800000 */
[----:B------:R-:W-:-:S07]  /*3430*/  IMAD.MOV.U32 R9, RZ, RZ, R38 ;  /* 0x000000ffff097224 */ /* 0x000fce00078e0026 */
.L_x_29:
[----:B------:R-:W-:Y:S05]  /*3440*/  NANOSLEEP R9 ;  /* 0x000000090000735d */ /* 0x000fea0003800000 */
[----:B------:R-:W2:Y:S01]  /*3450*/  LD.E.64.STRONG.GPU R14, desc[UR12][R16.64+-0x100] ;  /* 0xffff000c100e7980 */ /* 0x000ea2000c10fb00 */
[----:B------:R-:W-:Y:S01]  /*3460*/  UMOV UR5, 0xffffffff ;  /* 0xffffffff00057882 */ /* 0x000fe20000000000 */
[----:B------:R-:W-:Y:S02]  /*3470*/  SHF.R.U32.HI R9, RZ, 0x1, R9 ;  /* 0x00000001ff097819 */ /* 0x000fe40000011609 */
[----:B--2---:R-:W-:Y:S01]  /*3480*/  ISETP.NE.AND P0, PT, R14, 0x63, PT ;  /* 0x000000630e00780c */ /* 0x004fe20003f05270 */
[----:B------:R-:W-:-:S12]  /*3490*/  BRA.DIV UR5, `(.L_x_28) ;  /* 0x0000001a05a87947 */ /* 0x000fd8000b800000 */
[----:B------:R-:W-:-:S13]  /*34a0*/  VOTE.ANY P0, !P0 ;  /* 0x0000000000ff7806 */ /* 0x000fda0004000100 */
.L_x_82:
[----:B------:R-:W-:Y:S05]  /*34b0*/  @P0 BRA `(.L_x_29) ;  /* 0xfffffffc00e00947 */ /* 0x000fea000383ffff */
.L_x_27:
[----:B------:R-:W-:Y:S01]  /*34c0*/  UMOV UR5, 0xffffffff ;  /* 0xffffffff00057882 */ /* 0x000fe20000000000 */
[----:B------:R-:W-:Y:S02]  /*34d0*/  ISETP.NE.AND P0, PT, R14, 0x65, PT ;  /* 0x000000650e00780c */ /* 0x000fe40003f05270 */
[----:B------:R-:W-:Y:S01]  /*34e0*/  MOV R17, R15 ;  /* 0x0000000f00117202 */ /* 0x000fe20000000f00 */
[----:B------:R-:W-:Y:S10]  /*34f0*/  BRA.DIV UR5, `(.L_x_30) ;  /* 0x0000001a05b07947 */ /* 0x000ff4000b800000 */
[----:B------:R-:W-:Y:S02]  /*3500*/  VOTE.ANY R8, PT, !P0 ;  /* 0x0000000000087806 */ /* 0x000fe400040e0100 */
[----:B------:R-:W-:Y:S02]  /*3510*/  IADD3 R18, PT, PT, R18, -0x20, RZ ;  /* 0xffffffe012127810 */ /* 0x000fe40007ffe0ff */
[----:B------:R-:W-:-:S05]  /*3520*/  LOP3.LUT R8, R8, 0x80000000, R42, 0xec, !PT ;  /* 0x8000000008087812 */ /* 0x000fca00078eec2a */
[----:B------:R-:W-:-:S05]  /*3530*/  VIADD R9, R8, 0xffffffff ;  /* 0xffffffff08097836 */ /* 0x000fca0000000000 */
[----:B------:R-:W-:Y:S01]  /*3540*/  LOP3.LUT R9, R8, R9, RZ, 0xc, !PT ;  /* 0x0000000908097212 */ /* 0x000fe200078e0cff */
[----:B------:R-:W-:-:S03]  /*3550*/  VIADD R8, R35, 0x2 ;  /* 0x0000000223087836 */ /* 0x000fc60000000000 */
[----:B------:R-:W0:Y:S02]  /*3560*/  POPC R15, R9 ;  /* 0x00000009000f7309 */ /* 0x000e240000000000 */
[----:B0-----:R-:W0:Y:S01]  /*3570*/  SHFL.DOWN PT, R16, R17, 0x1, R15 ;  /* 0x0820000011107989 */ /* 0x001e2200000e000f */
[----:B------:R-:W-:-:S13]  /*3580*/  ISETP.GE.AND P0, PT, R35, R15, PT ;  /* 0x0000000f2300720c */ /* 0x000fda0003f06270 */
        /* <DEDUP_REMOVED lines=9> */
[----:B------:R-:W-:Y:S01]  /*3620*/  ISETP.GT.AND P0, PT, R8, R15, PT ;  /* 0x0000000f0800720c */ /* 0x000fe20003f04270 */
[----:B------:R-:W-:-:S03]  /*3630*/  VIADD R8, R35, 0x10 ;  /* 0x0000001023087836 */ /* 0x000fc60000000000 */
[----:B------:R-:W0:Y:S02]  /*3640*/  SHFL.DOWN PT, R16, R17, 0x8, R15 ;  /* 0x0900000011107989 */ /* 0x000e2400000e000f */
[----:B------:R-:W-:-:S07]  /*3650*/  ISETP.GT.AND P2, PT, R8, R15, PT ;  /* 0x0000000f0800720c */ /* 0x000fce0003f44270 */
[----:B0-----:R-:W-:Y:S01]  /*3660*/  @!P0 FADD R17, R17, R16 ;  /* 0x0000001011118221 */ /* 0x001fe20000000000 */
[----:B------:R-:W-:-:S04]  /*3670*/  ISETP.NE.AND P0, PT, R14, 0x65, PT ;  /* 0x000000650e00780c */ /* 0x000fc80003f05270 */
[----:B------:R-:W0:Y:S09]  /*3680*/  SHFL.DOWN PT, R16, R17, 0x10, R15 ;  /* 0x0a00000011107989 */ /* 0x000e3200000e000f */
[----:B------:R-:W-:Y:S01]  /*3690*/  VOTE.ALL P0, P0 ;  /* 0x0000000000ff7806 */ /* 0x000fe20000000000 */
[----:B0-----:R-:W-:-:S04]  /*36a0*/  @!P2 FADD R17, R17, R16 ;  /* 0x000000101111a221 */ /* 0x001fc80000000000 */
[----:B------:R-:W-:-:S08]  /*36b0*/  FADD R36, R17, R36 ;  /* 0x0000002411247221 */ /* 0x000fd00000000000 */
.L_x_91:
[----:B------:R-:W-:Y:S05]  /*36c0*/  @P0 BRA `(.L_x_31) ;  /* 0xfffffffc002c0947 */ /* 0x000fea000383ffff */
.L_x_25:
        /* <DEDUP_REMOVED lines=8> */
[----:B0-----:R-:W-:Y:S01]  /*3750*/  @!P1 LEA R9, R9, R8, 0x18 ;  /* 0x0000000809099211 */ /* 0x001fe200078ec0ff */
[----:B------:R-:W-:Y:S01]  /*3760*/  IMAD.MOV.U32 R8, RZ, RZ, R39 ;  /* 0x000000ffff087224 */ /* 0x000fe200078e0027 */
[----:B------:R-:W-:-:S03]  /*3770*/  @!P0 MOV R8, R36 ;  /* 0x0000002400088202 */ /* 0x000fc60000000f00 */
[----:B------:R1:W-:Y:S04]  /*3780*/  @!P1 STS [R9+0x8], R11 ;  /* 0x0000080b09009388 */ /* 0x0003e80000000800 */
[----:B------:R1:W-:Y:S01]  /*3790*/  @!P1 STS [R9+0x4], R36 ;  /* 0x0000042409009388 */ /* 0x0003e20000000800 */
[----:B--2---:R-:W-:-:S05]  /*37a0*/  @!P0 LEA R15, R15, R14, 0x18 ;  /* 0x0000000e0f0f8211 */ /* 0x004fca00078ec0ff */
[----:B------:R1:W-:Y:S02]  /*37b0*/  @!P0 STS [R15+0x54], R36 ;  /* 0x000054240f008388 */ /* 0x0003e40000000800 */
.L_x_19:
[----:B------:R-:W-:Y:S05]  /*37c0*/  WARPSYNC.ALL ;  /* 0x0000000000007948 */ /* 0x000fea0003800000 */
[----:B-1----:R-:W-:Y:S01]  /*37d0*/  IMAD.MOV.U32 R9, RZ, RZ, R8 ;  /* 0x000000ffff097224 */ /* 0x002fe200078e0008 */
[----:B------:R-:W0:Y:S08]  /*37e0*/  S2UR UR5, SR_CgaCtaId ;  /* 0x00000000000579c3 */ /* 0x000e300000008800 */
[----:B------:R-:W-:Y:S01]  /*37f0*/  BAR.SYNC.DEFER_BLOCKING 0x0 ;  /* 0x0000000000007b1d */ /* 0x000fe20000010000 */
[----:B------:R-:W-:-:S05]  /*3800*/  ISETP.NE.AND P0, PT, R43, RZ, PT ;  /* 0x000000ff2b00720c */ /* 0x000fca0003f05270 */
[----:B------:R-:W-:Y:S02]  /*3810*/  UMOV UR4, 0x400 ;  /* 0x0000040000047882 */ /* 0x000fe40000000000 */
[----:B0-----:R-:W-:-:S09]  /*3820*/  ULEA UR4, UR5, UR4, 0x18 ;  /* 0x0000000405047291 */ /* 0x001fd2000f8ec0ff */
[----:B------:R-:W0:Y:S02]  /*3830*/  LDS R8, [UR4+0x54] ;  /* 0x00005404ff087984 */ /* 0x000e240008000800 */
[----:B0-----:R-:W-:-:S04]  /*3840*/  @P0 FADD R9, R8, R9 ;  /* 0x0000000908090221 */ /* 0x001fc80000000000 */
[----:B------:R-:W-:-:S07]  /*3850*/  FADD R26, R26, R9 ;  /* 0x000000091a1a7221 */ /* 0x000fce0000000000 */
.L_x_18:
[----:B------:R-:W-:Y:S01]  /*3860*/  FADD R33, R33, R26 ;  /* 0x0000001a21217221 */ /* 0x000fe20000000000 */
[----:B------:R-:W-:Y:S01]  /*3870*/  BAR.SYNC.DEFER_BLOCKING 0x0 ;  /* 0x0000000000007b1d */ /* 0x000fe20000010000 */
[----:B------:R-:W-:Y:S01]  /*3880*/  ISETP.NE.AND P0, PT, R43, RZ, PT ;  /* 0x000000ff2b00720c */ /* 0x000fe20003f05270 */
[----:B------:R-:W-:Y:S02]  /*3890*/  IMAD.U32 R10, RZ, RZ, UR7 ;  /* 0x00000007ff0a7e24 */ /* 0x000fe4000f8e00ff */
[----:B------:R-:W-:Y:S02]  /*38a0*/  FADD R32, R32, R33 ;  /* 0x0000002120207221 */ /* 0x000fe40000000000 */
[----:B------:R-:W0:Y:S02]  /*38b0*/  LDCU.64 UR8, c[0x0][0x388] ;  /* 0x00007100ff0877ac */ /* 0x000e240008000a00 */
[----:B------:R-:W-:Y:S01]  /*38c0*/  FADD R31, R31, R32 ;  /* 0x000000201f1f7221 */ /* 0x000fe20000000000 */
[----:B------:R-:W1:Y:S03]  /*38d0*/  S2R R8, SR_TID.X ;  /* 0x0000000000087919 */ /* 0x000e660000002100 */
[----:B------:R-:W-:-:S04]  /*38e0*/  FADD R30, R30, R31 ;  /* 0x0000001f1e1e7221 */ /* 0x000fc80000000000 */
[----:B------:R-:W-:-:S04]  /*38f0*/  FADD R25, R25, R30 ;  /* 0x0000001e19197221 */ /* 0x000fc80000000000 */
[----:B------:R-:W-:-:S04]  /*3900*/  FADD R24, R24, R25 ;  /* 0x0000001918187221 */ /* 0x000fc80000000000 */
[----:B------:R-:W-:Y:S01]  /*3910*/  FADD R23, R23, R24 ;  /* 0x0000001817177221 */ /* 0x000fe20000000000 */
[----:B------:R-:W-:Y:S03]  /*3920*/  STS [R27], R26 ;  /* 0x0000001a1b007388 */ /* 0x000fe60000000800 */
        /* <DEDUP_REMOVED lines=26> */
[----:B------:R1:W-:Y:S04]  /*3ad0*/  STS [R27+0x40], R2 ;  /* 0x000040021b007388 */ /* 0x0003e80000000800 */
[----:B------:R-:W-:Y:S04]  /*3ae0*/  STS [R27+0x44], R0 ;  /* 0x000044001b007388 */ /* 0x000fe80000000800 */
[----:B------:R-:W-:Y:S01]  /*3af0*/  STS [R27+0x48], R34 ;  /* 0x000048221b007388 */ /* 0x000fe20000000800 */
[----:B------:R-:W-:-:S03]  /*3b00*/  NOP ;  /* 0x0000000000007918 */ /* 0x000fc60000000000 */
[----:B------:R-:W-:Y:S01]  /*3b10*/  LDS R31, [R28] ;  /* 0x000000001c1f7984 */ /* 0x000fe20000000800 */
[C---:B-1----:R-:W-:Y:S02]  /*3b20*/  LOP3.LUT R2, R8.reuse, 0x3e0, RZ, 0xc0, !PT ;  /* 0x000003e008027812 */ /* 0x042fe400078ec0ff */
[----:B------:R-:W-:Y:S01]  /*3b30*/  LOP3.LUT R8, R8, 0x1f, RZ, 0xc0, !PT ;  /* 0x0000001f08087812 */ /* 0x000fe200078ec0ff */
[----:B------:R-:W-:Y:S04]  /*3b40*/  LDS R33, [R28+0x80] ;  /* 0x000080001c217984 */ /* 0x000fe80000000800 */
[----:B------:R-:W-:Y:S01]  /*3b50*/  LDS R35, [R28+0x100] ;  /* 0x000100001c237984 */ /* 0x000fe20000000800 */
[----:B------:R-:W-:-:S03]  /*3b60*/  IMAD R8, R2, 0x13, R8 ;  /* 0x0000001302087824 */ /* 0x000fc600078e0208 */
[----:B------:R-:W-:Y:S01]  /*3b70*/  LDS R37, [R28+0x180] ;  /* 0x000180001c257984 */ /* 0x000fe20000000800 */
[----:B------:R-:W-:-:S03]  /*3b80*/  VIADD R6, R8, 0x40 ;  /* 0x0000004008067836 */ /* 0x000fc60000000000 */
[----:B------:R-:W-:Y:S04]  /*3b90*/  LDS R39, [R28+0x200] ;  /* 0x000200001c277984 */ /* 0x000fe80000000800 */
        /* <DEDUP_REMOVED lines=14> */
[----:B------:R-:W-:Y:S01]  /*3c80*/  @!P0 STS [UR4+0x7b80], R10 ;  /* 0x007b800aff008988 */ /* 0x000fe20008000804 */
[----:B------:R-:W-:Y:S01]  /*3c90*/  BAR.SYNC.DEFER_BLOCKING 0x0 ;  /* 0x0000000000007b1d */ /* 0x000fe20000010000 */
[----:B------:R-:W-:-:S04]  /*3ca0*/  IADD3 R3, P0, PT, R29, UR10, RZ ;  /* 0x0000000a1d037c10 */ /* 0x000fc8000ff1e0ff */
[----:B------:R-:W-:Y:S02]  /*3cb0*/  IADD3.X R4, PT, PT, RZ, UR11, RZ, P0, !PT ;  /* 0x0000000bff047c10 */ /* 0x000fe400087fe4ff */
[----:B0-----:R-:W-:-:S04]  /*3cc0*/  LEA R2, P0, R3, UR8, 0x2 ;  /* 0x0000000803027c11 */ /* 0x001fc8000f8010ff */
[----:B------:R-:W-:Y:S01]  /*3cd0*/  LEA.HI.X R3, R3, UR9, R4, 0x2, P0 ;  /* 0x0000000903037c11 */ /* 0x000fe200080f1404 */
[C---:B------:R-:W-:Y:S01]  /*3ce0*/  VIADD R4, R8.reuse, 0xa0 ;  /* 0x000000a008047836 */ /* 0x040fe20000000000 */
[----:B------:R-:W0:Y:S02]  /*3cf0*/  LDS R0, [UR4+0x7b80] ;  /* 0x007b8004ff007984 */ /* 0x000e240008000800 */
[-C--:B0-----:R-:W-:Y:S01]  /*3d00*/  ISETP.GE.AND P1, PT, R29, R0.reuse, PT ;  /* 0x000000001d00720c */ /* 0x081fe20003f26270 */
[----:B------:R-:W-:Y:S01]  /*3d10*/  VIADD R29, R8, 0x60 ;  /* 0x00000060081d7836 */ /* 0x000fe20000000000 */
[-C--:B------:R-:W-:Y:S01]  /*3d20*/  ISETP.GE.AND P3, PT, R6, R0.reuse, PT ;  /* 0x000000000600720c */ /* 0x080fe20003f66270 */
[C---:B------:R-:W-:Y:S01]  /*3d30*/  VIADD R6, R8.reuse, 0xc0 ;  /* 0x000000c008067836 */ /* 0x040fe20000000000 */
[----:B------:R-:W-:Y:S02]  /*3d40*/  ISETP.GE.AND P2, PT, R41, R0, PT ;  /* 0x000000002900720c */ /* 0x000fe40003f46270 */
[----:B------:R-:W-:-:S02]  /*3d50*/  IADD3 R41, PT, PT, R8, 0x80, RZ ;  /* 0x0000008008297810 */ /* 0x000fc40007ffe0ff */
[-C--:B------:R-:W-:Y:S02]  /*3d60*/  ISETP.GE.AND P4, PT, R29, R0.reuse, PT ;  /* 0x000000001d00720c */ /* 0x080fe40003f86270 */
[C---:B------:R-:W-:Y:S02]  /*3d70*/  IADD3 R29, PT, PT, R8.reuse, 0xe0, RZ ;  /* 0x000000e0081d7810 */ /* 0x040fe40007ffe0ff */
[-C--:B------:R-:W-:Y:S01]  /*3d80*/  ISETP.GE.AND P5, PT, R41, R0.reuse, PT ;  /* 0x000000002900720c */ /* 0x080fe20003fa6270 */
[----:B------:R0:W-:Y:S01]  /*3d90*/  @!P1 STG.E desc[UR12][R2.64], R31 ;  /* 0x0000001f02009986 */ /* 0x0001e2000c10190c */
[-C--:B------:R-:W-:Y:S01]  /*3da0*/  ISETP.GE.AND P1, PT, R29, R0.reuse, PT ;  /* 0x000000001d00720c */ /* 0x080fe20003f26270 */
[----:B------:R-:W-:Y:S01]  /*3db0*/  VIADD R29, R8, 0x120 ;  /* 0x00000120081d7836 */ /* 0x000fe20000000000 */
[-C--:B------:R-:W-:Y:S01]  /*3dc0*/  ISETP.GE.AND P0, PT, R6, R0.reuse, PT ;  /* 0x000000000600720c */ /* 0x080fe20003f06270 */
[----:B------:R-:W-:Y:S01]  /*3dd0*/  VIADD R41, R8, 0x100 ;  /* 0x0000010008297836 */ /* 0x000fe20000000000 */
[-C--:B------:R-:W-:Y:S01]  /*3de0*/  ISETP.GE.AND P6, PT, R4, R0.reuse, PT ;  /* 0x000000000400720c */ /* 0x080fe20003fc6270 */
[----:B------:R1:W-:Y:S01]  /*3df0*/  @!P3 STG.E desc[UR12][R2.64+0x100], R35 ;  /* 0x000100230200b986 */ /* 0x0003e2000c10190c */
[----:B------:R-:W-:Y:S01]  /*3e00*/  ISETP.GE.AND P3, PT, R29, R0, PT ;  /* 0x000000001d00720c */ /* 0x000fe20003f66270 */
[----:B------:R-:W-:-:S02]  /*3e10*/  VIADD R29, R8, 0x160 ;  /* 0x00000160081d7836 */ /* 0x000fc40000000000 */
[----:B------:R1:W-:Y:S01]  /*3e20*/  @!P2 STG.E desc[UR12][R2.64+0x80], R33 ;  /* 0x000080210200a986 */ /* 0x0003e2000c10190c */
[-C--:B------:R-:W-:Y:S01]  /*3e30*/  ISETP.GE.AND P2, PT, R41, R0.reuse, PT ;  /* 0x000000002900720c */ /* 0x080fe20003f46270 */
[C---:B0-----:R-:W-:Y:S01]  /*3e40*/  VIADD R31, R8.reuse, 0x180 ;  /* 0x00000180081f7836 */ /* 0x041fe20000000000 */
[C---:B------:R-:W-:Y:S01]  /*3e50*/  IADD3 R41, PT, PT, R8.reuse, 0x140, RZ ;  /* 0x0000014008297810 */ /* 0x040fe20007ffe0ff */
[----:B------:R1:W-:Y:S01]  /*3e60*/  @!P5 STG.E desc[UR12][R2.64+0x200], R39 ;  /* 0x000200270200d986 */ /* 0x0003e2000c10190c */
[-C--:B------:R-:W-:Y:S02]  /*3e70*/  ISETP.GE.AND P5, PT, R29, R0.reuse, PT ;  /* 0x000000001d00720c */ /* 0x080fe40003fa6270 */
[----:B------:R-:W-:Y:S01]  /*3e80*/  IADD3 R29, PT, PT, R8, 0x1a0, RZ ;  /* 0x000001a0081d7810 */ /* 0x000fe20007ffe0ff */
[----:B------:R1:W-:Y:S01]  /*3e90*/  @!P4 STG.E desc[UR12][R2.64+0x180], R37 ;  /* 0x000180250200c986 */ /* 0x0003e2000c10190c */
[----:B------:R-:W-:-:S03]  /*3ea0*/  ISETP.GE.AND P4, PT, R41, R0, PT ;  /* 0x000000002900720c */ /* 0x000fc60003f86270 */
[----:B------:R1:W-:Y:S01]  /*3eb0*/  @!P0 STG.E desc[UR12][R2.64+0x300], R45 ;  /* 0x0003002d02008986 */ /* 0x0003e2000c10190c */
[-C--:B------:R-:W-:Y:S01]  /*3ec0*/  ISETP.GE.AND P0, PT, R29, R0.reuse, PT ;  /* 0x000000001d00720c */ /* 0x080fe20003f06270 */
[C---:B------:R-:W-:Y:S02]  /*3ed0*/  VIADD R29, R8.reuse, 0x1e0 ;  /* 0x000001e0081d7836 */ /* 0x040fe40000000000 */
[----:B------:R1:W-:Y:S01]  /*3ee0*/  @!P6 STG.E desc[UR12][R2.64+0x280], R43 ;  /* 0x0002802b0200e986 */ /* 0x0003e2000c10190c */
[-C--:B------:R-:W-:Y:S01]  /*3ef0*/  ISETP.GE.AND P6, PT, R31, R0.reuse, PT ;  /* 0x000000001f00720c */ /* 0x080fe20003fc6270 */
[C---:B------:R-:W-:Y:S02]  /*3f00*/  VIADD R31, R8.reuse, 0x1c0 ;  /* 0x000001c0081f7836 */ /* 0x040fe40000000000 */
[----:B------:R1:W-:Y:S01]  /*3f10*/  @!P2 STG.E desc[UR12][R2.64+0x400], R23 ;  /* 0x000400170200a986 */ /* 0x0003e2000c10190c */
[----:B------:R-:W-:Y:S01]  /*3f20*/  ISETP.GE.AND P2, PT, R29, R0, PT ;  /* 0x000000001d00720c */ /* 0x000fe20003f46270 */
[----:B------:R-:W-:-:S02]  /*3f30*/  VIADD R29, R8, 0x220 ;  /* 0x00000220081d7836 */ /* 0x000fc40000000000 */
[----:B------:R1:W-:Y:S01]  /*3f40*/  @!P1 STG.E desc[UR12][R2.64+0x380], R27 ;  /* 0x0003801b02009986 */ /* 0x0003e2000c10190c */
[-C--:B------:R-:W-:Y:S02]  /*3f50*/  ISETP.GE.AND P1, PT, R31, R0.reuse, PT ;  /* 0x000000001f00720c */ /* 0x080fe40003f26270 */
[----:B------:R-:W-:Y:S01]  /*3f60*/  IADD3 R31, PT, PT, R8, 0x200, RZ ;  /* 0x00000200081f7810 */ /* 0x000fe20007ffe0ff */
[----:B------:R1:W-:Y:S03]  /*3f70*/  @!P3 STG.E desc[UR12][R2.64+0x480], R19 ;  /* 0x000480130200b986 */ /* 0x0003e6000c10190c */
[-C--:B------:R-:W-:Y:S01]  /*3f80*/  ISETP.GE.AND P3, PT, R31, R0.reuse, PT ;  /* 0x000000001f00720c */ /* 0x080fe20003f66270 */
[----:B------:R1:W-:Y:S01]  /*3f90*/  @!P4 STG.E desc[UR12][R2.64+0x500], R21 ;  /* 0x000500150200c986 */ /* 0x0003e2000c10190c */
[----:B------:R-:W-:-:S03]  /*3fa0*/  ISETP.GE.AND P4, PT, R29, R0, PT ;  /* 0x000000001d00720c */ /* 0x000fc60003f86270 */
[----:B------:R1:W-:Y:S01]  /*3fb0*/  @!P5 STG.E desc[UR12][R2.64+0x580], R17 ;  /* 0x000580110200d986 */ /* 0x0003e2000c10190c */
[----:B------:R-:W-:-:S03]  /*3fc0*/  ISETP.GE.AND P5, PT, R40, R0, PT ;  /* 0x000000002800720c */ /* 0x000fc60003fa6270 */
[----:B------:R1:W-:Y:S04]  /*3fd0*/  @!P6 STG.E desc[UR12][R2.64+0x600], R15 ;  /* 0x0006000f0200e986 */ /* 0x0003e8000c10190c */
[----:B------:R1:W-:Y:S04]  /*3fe0*/  @!P0 STG.E desc[UR12][R2.64+0x680], R13 ;  /* 0x0006800d02008986 */ /* 0x0003e8000c10190c */
[----:B------:R1:W-:Y:S04]  /*3ff0*/  @!P1 STG.E desc[UR12][R2.64+0x700], R11 ;  /* 0x0007000b02009986 */ /* 0x0003e8000c10190c */
[----:B------:R1:W-:Y:S04]  /*4000*/  @!P2 STG.E desc[UR12][R2.64+0x780], R9 ;  /* 0x000780090200a986 */ /* 0x0003e8000c10190c */
[----:B------:R1:W-:Y:S04]  /*4010*/  @!P3 STG.E desc[UR12][R2.64+0x800], R7 ;  /* 0x000800070200b986 */ /* 0x0003e8000c10190c */
[----:B------:R1:W-:Y:S01]  /*4020*/  @!P4 STG.E desc[UR12][R2.64+0x880], R5 ;  /* 0x000880050200c986 */ /* 0x0003e2000c10190c */
[----:B------:R-:W-:Y:S05]  /*4030*/  @P5 EXIT ;  /* 0x000000000000594d */ /* 0x000fea0003800000 */
[----:B------:R-:W-:Y:S01]  /*4040*/  STG.E desc[UR12][R2.64+0x900], R25 ;  /* 0x0009001902007986 */ /* 0x000fe2000c10190c */
[----:B------:R-:W-:Y:S05]  /*4050*/  EXIT ;  /* 0x000000000000794d */ /* 0x000fea0003800000 */
.L_x_5:
[----:B------:R-:W-:Y:S01]  /*4060*/  BSSY B1, `(.L_x_32) ;  /* 0x0000006000017945 */ /* 0x000fe20003800000 */
[----:B------:R-:W-:Y:S01]  /*4070*/  PLOP3.LUT P0, PT, P0, PT, PT, 0x8, 0x80 ;  /* 0x000000000080781c */ /* 0x000fe2000070e170 */
[----:B------:R-:W-:-:S12]  /*4080*/  IMAD.MOV.U32 R8, RZ, RZ, -0x1 ;  /* 0xffffffffff087424 */ /* 0x000fd800078e00ff */
[----:B------:R-:W-:Y:S05]  /*4090*/  WARPSYNC.COLLECTIVE R8, `(.L_x_33) ;  /* 0x0000000008087348 */ /* 0x000fea0003c00000 */
[----:B------:R-:W-:Y:S01]  /*40a0*/  VOTE.ANY P0, P0 ;  /* 0x0000000000ff7806 */ /* 0x000fe20000000100 */
[----:B------:R-:W-:-:S12]  /*40b0*/  ENDCOLLECTIVE ;  /* 0x000000000000791b */ /* 0x000fd80003800000 */
.L_x_33:
[----:B------:R-:W-:Y:S05]  /*40c0*/  BSYNC B1 ;  /* 0x0000000000017941 */ /* 0x000fea0003800000 */
.L_x_32:
[----:B------:R-:W-:Y:S05]  /*40d0*/  BRA `(.L_x_34) ;  /* 0xffffffcc00fc7947 */ /* 0x000fea000383ffff */
.L_x_7:
[----:B------:R-:W-:Y:S01]  /*40e0*/  BSSY B1, `(.L_x_35) ;  /* 0x0000006000017945 */ /* 0x000fe20003800000 */
[----:B------:R-:W-:Y:S02]  /*40f0*/  PLOP3.LUT P0, PT, P0, PT, PT, 0x8, 0x80 ;  /* 0x000000000080781c */ /* 0x000fe4000070e170 */
[----:B------:R-:W-:-:S11]  /*4100*/  MOV R8, 0xffffffff ;  /* 0xffffffff00087802 */ /* 0x000fd60000000f00 */
[----:B------:R-:W-:Y:S05]  /*4110*/  WARPSYNC.COLLECTIVE R8, `(.L_x_36) ;  /* 0x0000000008087348 */ /* 0x000fea0003c00000 */
[----:B------:R-:W-:Y:S01]  /*4120*/  VOTE.ANY P0, P0 ;  /* 0x0000000000ff7806 */ /* 0x000fe20000000100 */
[----:B------:R-:W-:-:S12]  /*4130*/  ENDCOLLECTIVE ;  /* 0x000000000000791b */ /* 0x000fd80003800000 */
.L_x_36:
[----:B------:R-:W-:Y:S05]  /*4140*/  BSYNC B1 ;  /* 0x0000000000017941 */ /* 0x000fea0003800000 */
.L_x_35:
[----:B------:R-:W-:Y:S05]  /*4150*/  BRA `(.L_x_37) ;  /* 0xffffffd000007947 */ /* 0x000fea000383ffff */
.L_x_9:
[----:B------:R-:W0:Y:S01]  /*4160*/  S2R R45, SR_GEMASK ;  /* 0x00000000002d7919 */ /* 0x000e220000003c00 */
[----:B------:R-:W-:Y:S01]  /*4170*/  BSSY B1, `(.L_x_38) ;  /* 0x0000007000017945 */ /* 0x000fe20003800000 */
[----:B------:R-:W-:Y:S01]  /*4180*/  ISETP.NE.AND P0, PT, R16, 0x65, PT ;  /* 0x000000651000780c */ /* 0x000fe20003f05270 */
[----:B------:R-:W-:Y:S01]  /*4190*/  IMAD.MOV.U32 R8, RZ, RZ, -0x1 ;  /* 0xffffffffff087424 */ /* 0x000fe200078e00ff */
[----:B------:R-:W-:-:S13]  /*41a0*/  PLOP3.LUT P2, PT, P2, PT, PT, 0x8, 0x80 ;  /* 0x000000000080781c */ /* 0x000fda000174e170 */
[----:B0-----:R-:W-:Y:S05]  /*41b0*/  WARPSYNC.COLLECTIVE R8, `(.L_x_39) ;  /* 0x0000000008087348 */ /* 0x001fea0003c00000 */
[----:B------:R-:W-:Y:S01]  /*41c0*/  VOTE.ANY R8, PT, P2 ;  /* 0x0000000000087806 */ /* 0x000fe200010e0100 */
[----:B0-----:R-:W-:Y:S06]  /*41d0*/  ENDCOLLECTIVE ;  /* 0x000000000000791b */ /* 0x001fec0003800000 */
.L_x_39:
[----:B------:R-:W-:Y:S05]  /*41e0*/  BSYNC B1 ;  /* 0x0000000000017941 */ /* 0x000fea0003800000 */
.L_x_38:
[----:B------:R-:W-:Y:S01]  /*41f0*/  LOP3.LUT R8, R8, 0x80000000, R45, 0xec, !PT ;  /* 0x8000000008087812 */ /* 0x000fe200078eec2d */
[----:B------:R-:W-:Y:S01]  /*4200*/  IMAD.MOV.U32 R10, RZ, RZ, 0x1 ;  /* 0x00000001ff0a7424 */ /* 0x000fe200078e00ff */
[C---:B------:R-:W-:Y:S01]  /*4210*/  IADD3 R19, PT, PT, R44.reuse, 0x8, RZ ;  /* 0x000000082c137810 */ /* 0x040fe20007ffe0ff */
[----:B------:R-:W-:Y:S02]  /*4220*/  VIADD R33, R44, 0x2 ;  /* 0x000000022c217836 */ /* 0x000fe40000000000 */
[----:B------:R-:W-:Y:S02]  /*4230*/  VIADD R9, R8, 0xffffffff ;  /* 0xffffffff08097836 */ /* 0x000fe40000000000 */
[C---:B------:R-:W-:Y:S02]  /*4240*/  VIADD R32, R44.reuse, 0x4 ;  /* 0x000000042c207836 */ /* 0x040fe40000000000 */
[----:B------:R-:W-:Y:S01]  /*4250*/  VIADD R34, R44, 0x10 ;  /* 0x000000102c227836 */ /* 0x000fe20000000000 */
[----:B------:R-:W-:Y:S01]  /*4260*/  LOP3.LUT R14, R8, R9, RZ, 0xc, !PT ;  /* 0x00000009080e7212 */ /* 0x000fe200078e0cff */
[----:B------:R-:W-:Y:S01]  /*4270*/  IMAD.MOV.U32 R8, RZ, RZ, -0x1 ;  /* 0xffffffffff087424 */ /* 0x000fe200078e00ff */
[----:B------:R-:W-:-:S02]  /*4280*/  MOV R9, R36 ;  /* 0x0000002400097202 */ /* 0x000fc40000000f00 */
[----:B------:R0:W1:Y:S05]  /*4290*/  POPC R15, R14 ;  /* 0x0000000e000f7309 */ /* 0x00006a0000000000 */
[----:B01----:R-:W-:Y:S05]  /*42a0*/  WARPSYNC.COLLECTIVE R8, `(.L_x_40) ;  /* 0x0000000008087348 */ /* 0x003fea0003c00000 */
[----:B-1----:R1:W2:Y:S02]  /*42b0*/  SHFL.DOWN P2, R16, R9, R10, R15 ;  /* 0x0800000a09107389 */ /* 0x0022a4000004000f */
[----:B012---:R-:W-:Y:S05]  /*42c0*/  ENDCOLLECTIVE ;  /* 0x000000000000791b */ /* 0x007fea0003800000 */
.L_x_40:
[----:B------:R-:W-:Y:S01]  /*42d0*/  IMAD.MOV.U32 R10, RZ, RZ, 0x2 ;  /* 0x00000002ff0a7424 */ /* 0x000fe200078e00ff */
[----:B------:R-:W-:Y:S02]  /*42e0*/  ISETP.GE.AND P2, PT, R44, R15, PT ;  /* 0x0000000f2c00720c */ /* 0x000fe40003f46270 */
[----:B------:R-:W-:-:S11]  /*42f0*/  MOV R17, R16 ;  /* 0x0000001000117202 */ /* 0x000fd60000000f00 */
[----:B------:R-:W-:-:S04]  /*4300*/  @!P2 FADD R36, R17, R36 ;  /* 0x000000241124a221 */ /* 0x000fc80000000000 */
[----:B------:R-:W-:-:S07]  /*4310*/  IMAD.MOV.U32 R9, RZ, RZ, R36 ;  /* 0x000000ffff097224 */ /* 0x000fce00078e0024 */
[----:B------:R-:W-:Y:S05]  /*4320*/  WARPSYNC.COLLECTIVE R8, `(.L_x_41) ;  /* 0x0000000008087348 */ /* 0x000fea0003c00000 */
[----:B------:R0:W1:Y:S02]  /*4330*/  SHFL.DOWN P2, R16, R9, R10, R15 ;  /* 0x0800000a09107389 */ /* 0x000064000004000f */
[----:B01----:R-:W-:Y:S05]  /*4340*/  ENDCOLLECTIVE ;  /* 0x000000000000791b */ /* 0x003fea0003800000 */
.L_x_41:
[----:B------:R-:W-:Y:S01]  /*4350*/  HFMA2 R10, -RZ, RZ, 0, 2.384185791015625e-07 ;  /* 0x00000004ff0a7431 */ /* 0x000fe200000001ff */
[----:B------:R-:W-:Y:S02]  /*4360*/  ISETP.GT.AND P2, PT, R33, R15, PT ;  /* 0x0000000f2100720c */ /* 0x000fe40003f44270 */
[----:B------:R-:W-:-:S11]  /*4370*/  MOV R17, R16 ;  /* 0x0000001000117202 */ /* 0x000fd60000000f00 */
[----:B------:R-:W-:-:S04]  /*4380*/  @!P2 FADD R36, R36, R17 ;  /* 0x000000112424a221 */ /* 0x000fc80000000000 */
[----:B------:R-:W-:-:S07]  /*4390*/  IMAD.MOV.U32 R9, RZ, RZ, R36 ;  /* 0x000000ffff097224 */ /* 0x000fce00078e0024 */
[----:B------:R-:W-:Y:S05]  /*43a0*/  WARPSYNC.COLLECTIVE R8, `(.L_x_42) ;  /* 0x0000000008087348 */ /* 0x000fea0003c00000 */
[----:B------:R0:W1:Y:S02]  /*43b0*/  SHFL.DOWN P2, R16, R9, R10, R15 ;  /* 0x0800000a09107389 */ /* 0x000064000004000f */
[----:B01----:R-:W-:Y:S05]  /*43c0*/  ENDCOLLECTIVE ;  /* 0x000000000000791b */ /* 0x003fea0003800000 */
.L_x_42:
[----:B------:R-:W-:Y:S01]  /*43d0*/  IMAD.MOV.U32 R10, RZ, RZ, 0x8 ;  /* 0x00000008ff0a7424 */ /* 0x000fe200078e00ff */
[----:B------:R-:W-:Y:S01]  /*43e0*/  ISETP.GT.AND P2, PT, R32, R15, PT ;  /* 0x0000000f2000720c */ /* 0x000fe20003f44270 */
[----:B------:R-:W-:-:S12]  /*43f0*/  IMAD.MOV.U32 R17, RZ, RZ, R16 ;  /* 0x000000ffff117224 */ /* 0x000fd800078e0010 */
[----:B------:R-:W-:-:S05]  /*4400*/  @!P2 FADD R36, R36, R17 ;  /* 0x000000112424a221 */ /* 0x000fca0000000000 */
[----:B------:R-:W-:-:S07]  /*4410*/  MOV R9, R36 ;  /* 0x0000002400097202 */ /* 0x000fce0000000f00 */
[----:B------:R-:W-:Y:S05]  /*4420*/  WARPSYNC.COLLECTIVE R8, `(.L_x_43) ;  /* 0x0000000008087348 */ /* 0x000fea0003c00000 */
[----:B------:R0:W1:Y:S02]  /*4430*/  SHFL.DOWN P2, R16, R9, R10, R15 ;  /* 0x0800000a09107389 */ /* 0x000064000004000f */
[----:B01----:R-:W-:Y:S05]  /*4440*/  ENDCOLLECTIVE ;  /* 0x000000000000791b */ /* 0x003fea0003800000 */
.L_x_43:
[----:B------:R-:W-:Y:S01]  /*4450*/  IMAD.MOV.U32 R10, RZ, RZ, 0x10 ;  /* 0x00000010ff0a7424 */ /* 0x000fe200078e00ff */
[----:B------:R-:W-:Y:S01]  /*4460*/  ISETP.GT.AND P2, PT, R19, R15, PT ;  /* 0x0000000f1300720c */ /* 0x000fe20003f44270 */
[----:B------:R-:W-:-:S12]  /*4470*/  IMAD.MOV.U32 R17, RZ, RZ, R16 ;  /* 0x000000ffff117224 */ /* 0x000fd800078e0010 */
[----:B------:R-:W-:-:S04]  /*4480*/  @!P2 FADD R36, R36, R17 ;  /* 0x000000112424a221 */ /* 0x000fc80000000000 */
[----:B------:R-:W-:-:S07]  /*4490*/  IMAD.MOV.U32 R9, RZ, RZ, R36 ;  /* 0x000000ffff097224 */ /* 0x000fce00078e0024 */
[----:B------:R-:W-:Y:S05]  /*44a0*/  WARPSYNC.COLLECTIVE R8, `(.L_x_44) ;  /* 0x0000000008087348 */ /* 0x000fea0003c00000 */
[----:B------:R0:W1:Y:S02]  /*44b0*/  SHFL.DOWN P2, R16, R9, R10, R15 ;  /* 0x0800000a09107389 */ /* 0x000064000004000f */
[----:B01----:R-:W-:Y:S05]  /*44c0*/  ENDCOLLECTIVE ;  /* 0x000000000000791b */ /* 0x003fea0003800000 */
.L_x_44:
[----:B------:R-:W0:Y:S01]  /*44d0*/  LDC.64 R8, c[0x0][0x390] ;  /* 0x0000e400ff087b82 */ /* 0x000e220000000a00 */
[----:B------:R-:W-:Y:S02]  /*44e0*/  ISETP.GT.AND P2, PT, R34, R15, PT ;  /* 0x0000000f2200720c */ /* 0x000fe40003f44270 */
[----:B------:R-:W-:-:S11]  /*44f0*/  MOV R17, R16 ;  /* 0x0000001000117202 */ /* 0x000fd60000000f00 */
[----:B------:R-:W-:Y:S01]  /*4500*/  @!P2 FADD R36, R36, R17 ;  /* 0x000000112424a221 */ /* 0x000fe20000000000 */
[----:B0-----:R-:W-:Y:S01]  /*4510*/  IADD3 R35, P2, PT, R8, 0x100, RZ ;  /* 0x0000010008237810 */ /* 0x001fe20007f5e0ff */
[----:B------:R-:W-:-:S03]  /*4520*/  IMAD.MOV.U32 R8, RZ, RZ, -0x1 ;  /* 0xffffffffff087424 */ /* 0x000fc600078e00ff */
[----:B------:R-:W-:-:S09]  /*4530*/  IADD3.X R37, PT, PT, RZ, R9, RZ, P2, !PT ;  /* 0x00000009ff257210 */ /* 0x000fd200017fe4ff */
[----:B------:R-:W-:Y:S05]  /*4540*/  WARPSYNC.COLLECTIVE R8, `(.L_x_45) ;  /* 0x0000000008087348 */ /* 0x000fea0003c00000 */
[----:B------:R-:W-:Y:S01]  /*4550*/  VOTE.ALL P0, P0 ;  /* 0x0000000000ff7806 */ /* 0x000fe20000000000 */
[----:B------:R-:W-:-:S12]  /*4560*/  ENDCOLLECTIVE ;  /* 0x000000000000791b */ /* 0x000fd80003800000 */
.L_x_45:
[----:B------:R-:W-:Y:S05]  /*4570*/  BRA `(.L_x_46) ;  /* 0xffffffcc00847947 */ /* 0x000fea000383ffff */
.L_x_11:
[----:B------:R-:W-:Y:S01]  /*4580*/  BSSY B1, `(.L_x_47) ;  /* 0x0000006000017945 */ /* 0x000fe20003800000 */
[----:B------:R-:W-:Y:S01]  /*4590*/  PLOP3.LUT P0, PT, P0, PT, PT, 0x8, 0x80 ;  /* 0x000000000080781c */ /* 0x000fe2000070e170 */
[----:B------:R-:W-:-:S12]  /*45a0*/  IMAD.MOV.U32 R8, RZ, RZ, -0x1 ;  /* 0xffffffffff087424 */ /* 0x000fd800078e00ff */
[----:B------:R-:W-:Y:S05]  /*45b0*/  WARPSYNC.COLLECTIVE R8, `(.L_x_48) ;  /* 0x0000000008087348 */ /* 0x000fea0003c00000 */
[----:B------:R-:W-:Y:S01]  /*45c0*/  VOTE.ANY P0, P0 ;  /* 0x0000000000ff7806 */ /* 0x000fe20000000100 */
[----:B------:R-:W-:-:S12]  /*45d0*/  ENDCOLLECTIVE ;  /* 0x000000000000791b */ /* 0x000fd80003800000 */
.L_x_48:
[----:B------:R-:W-:Y:S05]  /*45e0*/  BSYNC B1 ;  /* 0x0000000000017941 */ /* 0x000fea0003800000 */
.L_x_47:
[----:B------:R-:W-:Y:S05]  /*45f0*/  BRA `(.L_x_49) ;  /* 0xffffffcc00947947 */ /* 0x000fea000383ffff */
.L_x_13:
[----:B------:R-:W-:Y:S01]  /*4600*/  BSSY B1, `(.L_x_50) ;  /* 0x0000006000017945 */ /* 0x000fe20003800000 */
[----:B------:R-:W-:Y:S01]  /*4610*/  PLOP3.LUT P0, PT, P0, PT, PT, 0x8, 0x80 ;  /* 0x000000000080781c */ /* 0x000fe2000070e170 */
[----:B------:R-:W-:-:S12]  /*4620*/  IMAD.MOV.U32 R8, RZ, RZ, -0x1 ;  /* 0xffffffffff087424 */ /* 0x000fd800078e00ff */
[----:B------:R-:W-:Y:S05]  /*4630*/  WARPSYNC.COLLECTIVE R8, `(.L_x_51) ;  /* 0x0000000008087348 */ /* 0x000fea0003c00000 */
[----:B------:R-:W-:Y:S01]  /*4640*/  VOTE.ANY P0, P0 ;  /* 0x0000000000ff7806 */ /* 0x000fe20000000100 */
[----:B------:R-:W-:-:S12]  /*4650*/  ENDCOLLECTIVE ;  /* 0x000000000000791b */ /* 0x000fd80003800000 */
.L_x_51:
[----:B------:R-:W-:Y:S05]  /*4660*/  BSYNC B1 ;  /* 0x0000000000017941 */ /* 0x000fea0003800000 */
.L_x_50:
[----:B------:R-:W-:Y:S05]  /*4670*/  BRA `(.L_x_52) ;  /* 0xffffffcc00987947 */ /* 0x000fea000383ffff */
.L_x_15:
[----:B------:R-:W-:Y:S01]  /*4680*/  BSSY B1, `(.L_x_53) ;  /* 0x0000006000017945 */ /* 0x000fe20003800000 */
[----:B------:R-:W-:Y:S02]  /*4690*/  PLOP3.LUT P2, PT, P0, PT, PT, 0x8, 0x80 ;  /* 0x000000000080781c */ /* 0x000fe4000074e170 */
[----:B------:R-:W-:-:S11]  /*46a0*/  MOV R8, 0xffffffff ;  /* 0xffffffff00087802 */ /* 0x000fd60000000f00 */
[----:B------:R-:W-:Y:S05]  /*46b0*/  WARPSYNC.COLLECTIVE R8, `(.L_x_54) ;  /* 0x0000000008087348 */ /* 0x000fea0003c00000 */
[----:B------:R-:W-:Y:S01]  /*46c0*/  VOTE.ANY R8, PT, P2 ;  /* 0x0000000000087806 */ /* 0x000fe200010e0100 */
[----:B------:R-:W-:Y:S06]  /*46d0*/  ENDCOLLECTIVE ;  /* 0x000000000000791b */ /* 0x000fec0003800000 */
.L_x_54:
[----:B------:R-:W-:Y:S05]  /*46e0*/  BSYNC B1 ;  /* 0x0000000000017941 */ /* 0x000fea0003800000 */
.L_x_53:
[----:B------:R-:W-:Y:S01]  /*46f0*/  LOP3.LUT R8, R8, 0x80000000, R45, 0xec, !PT ;  /* 0x8000000008087812 */ /* 0x000fe200078eec2d */
[----:B------:R-:W-:Y:S02]  /*4700*/  IMAD.MOV.U32 R10, RZ, RZ, 0x1 ;  /* 0x00000001ff0a7424 */ /* 0x000fe400078e00ff */
[----:B------:R-:W-:Y:S02]  /*4710*/  VIADD R18, R18, 0xffffffe0 ;  /* 0xffffffe012127836 */ /* 0x000fe40000000000 */
[----:B------:R-:W-:-:S05]  /*4720*/  VIADD R15, R8, 0xffffffff ;  /* 0xffffffff080f7836 */ /* 0x000fca0000000000 */
[----:B------:R-:W-:Y:S02]  /*4730*/  LOP3.LUT R17, R8, R15, RZ, 0xc, !PT ;  /* 0x0000000f08117212 */ /* 0x000fe400078e0cff */
[----:B------:R-:W-:Y:S02]  /*4740*/  MOV R8, 0xffffffff ;  /* 0xffffffff00087802 */ /* 0x000fe40000000f00 */
[----:B------:R0:W1:Y:S05]  /*4750*/  POPC R15, R17 ;  /* 0x00000011000f7309 */ /* 0x00006a0000000000 */
[----:B01----:R-:W-:Y:S05]  /*4760*/  WARPSYNC.COLLECTIVE R8, `(.L_x_55) ;  /* 0x0000000008087348 */ /* 0x003fea0003c00000 */
[----:B-1----:R1:W2:Y:S02]  /*4770*/  SHFL.DOWN P2, R16, R9, R10, R15 ;  /* 0x0800000a09107389 */ /* 0x0022a4000004000f */
[----:B012---:R-:W-:Y:S05]  /*4780*/  ENDCOLLECTIVE ;  /* 0x000000000000791b */ /* 0x007fea0003800000 */
.L_x_55:
[----:B------:R-:W-:Y:S01]  /*4790*/  ISETP.GE.AND P0, PT, R44, R15, PT ;  /* 0x0000000f2c00720c */ /* 0x000fe20003f06270 */
[----:B------:R-:W-:-:S12]  /*47a0*/  IMAD.MOV.U32 R10, RZ, RZ, 0x2 ;  /* 0x00000002ff0a7424 */ /* 0x000fd800078e00ff */
[----:B------:R-:W-:Y:S01]  /*47b0*/  @!P0 FADD R9, R16, R9 ;  /* 0x0000000910098221 */ /* 0x000fe20000000000 */
[----:B------:R-:W-:-:S13]  /*47c0*/  ISETP.GT.AND P0, PT, R33, R15, PT ;  /* 0x0000000f2100720c */ /* 0x000fda0003f04270 */
[----:B------:R-:W-:Y:S05]  /*47d0*/  WARPSYNC.COLLECTIVE R8, `(.L_x_56) ;  /* 0x0000000008087348 */ /* 0x000fea0003c00000 */
[----:B------:R0:W1:Y:S02]  /*47e0*/  SHFL.DOWN P2, R16, R9, R10, R15 ;  /* 0x0800000a09107389 */ /* 0x000064000004000f */
[----:B01----:R-:W-:Y:S05]  /*47f0*/  ENDCOLLECTIVE ;  /* 0x000000000000791b */ /* 0x003fea0003800000 */
.L_x_56:
[----:B------:R-:W-:Y:S02]  /*4800*/  IMAD.MOV.U32 R10, RZ, RZ, 0x4 ;  /* 0x00000004ff0a7424 */ /* 0x000fe400078e00ff */
[----:B------:R-:W-:Y:S01]  /*4810*/  @!P0 FADD R9, R9, R16 ;  /* 0x0000001009098221 */ /* 0x000fe20000000000 */
[----:B------:R-:W-:-:S13]  /*4820*/  ISETP.GT.AND P0, PT, R32, R15, PT ;  /* 0x0000000f2000720c */ /* 0x000fda0003f04270 */
[----:B------:R-:W-:Y:S05]  /*4830*/  WARPSYNC.COLLECTIVE R8, `(.L_x_57) ;  /* 0x0000000008087348 */ /* 0x000fea0003c00000 */
[----:B------:R0:W1:Y:S02]  /*4840*/  SHFL.DOWN P2, R16, R9, R10, R15 ;  /* 0x0800000a09107389 */ /* 0x000064000004000f */
[----:B01----:R-:W-:Y:S05]  /*4850*/  ENDCOLLECTIVE ;  /* 0x000000000000791b */ /* 0x003fea0003800000 */
.L_x_57:
[----:B------:R-:W-:Y:S02]  /*4860*/  HFMA2 R10, -RZ, RZ, 0, 4.76837158203125e-07 ;  /* 0x00000008ff0a7431 */ /* 0x000fe400000001ff */
[----:B------:R-:W-:Y:S01]  /*4870*/  @!P0 FADD R9, R9, R16 ;  /* 0x0000001009098221 */ /* 0x000fe20000000000 */
[----:B------:R-:W-:-:S13]  /*4880*/  ISETP.GT.AND P0, PT, R19, R15, PT ;  /* 0x0000000f1300720c */ /* 0x000fda0003f04270 */
[----:B------:R-:W-:Y:S05]  /*4890*/  WARPSYNC.COLLECTIVE R8, `(.L_x_58) ;  /* 0x0000000008087348 */ /* 0x000fea0003c00000 */
[----:B------:R0:W1:Y:S02]  /*48a0*/  SHFL.DOWN P2, R16, R9, R10, R15 ;  /* 0x0800000a09107389 */ /* 0x000064000004000f */
[----:B01----:R-:W-:Y:S05]  /*48b0*/  ENDCOLLECTIVE ;  /* 0x000000000000791b */ /* 0x003fea0003800000 */
.L_x_58:
[----:B------:R-:W-:Y:S02]  /*48c0*/  IMAD.MOV.U32 R10, RZ, RZ, 0x10 ;  /* 0x00000010ff0a7424 */ /* 0x000fe400078e00ff */
[----:B------:R-:W-:Y:S01]  /*48d0*/  @!P0 FADD R9, R9, R16 ;  /* 0x0000001009098221 */ /* 0x000fe20000000000 */
[----:B------:R-:W-:-:S13]  /*48e0*/  ISETP.GT.AND P0, PT, R34, R15, PT ;  /* 0x0000000f2200720c */ /* 0x000fda0003f04270 */
[----:B------:R-:W-:Y:S05]  /*48f0*/  WARPSYNC.COLLECTIVE R8, `(.L_x_59) ;  /* 0x0000000008087348 */ /* 0x000fea0003c00000 */
[----:B------:R0:W1:Y:S02]  /*4900*/  SHFL.DOWN P2, R16, R9, R10, R15 ;  /* 0x0800000a09107389 */ /* 0x000064000004000f */
[----:B01----:R-:W-:Y:S05]  /*4910*/  ENDCOLLECTIVE ;  /* 0x000000000000791b */ /* 0x003fea0003800000 */
.L_x_59:
[----:B------:R-:W-:Y:S01]  /*4920*/  @!P0 FADD R9, R9, R16 ;  /* 0x0000001009098221 */ /* 0x000fe20000000000 */
[----:B------:R-:W-:-:S03]  /*4930*/  ISETP.NE.AND P0, PT, R14, 0x65, PT ;  /* 0x000000650e00780c */ /* 0x000fc60003f05270 */
[----:B------:R-:W-:-:S10]  /*4940*/  FADD R36, R9, R36 ;  /* 0x0000002409247221 */ /* 0x000fd40000000000 */
[----:B------:R-:W-:Y:S05]  /*4950*/  WARPSYNC.COLLECTIVE R8, `(.L_x_60) ;  /* 0x0000000008087348 */ /* 0x000fea0003c00000 */
[----:B------:R-:W-:Y:S01]  /*4960*/  VOTE.ALL P0, P0 ;  /* 0x0000000000ff7806 */ /* 0x000fe20000000000 */
[----:B------:R-:W-:-:S12]  /*4970*/  ENDCOLLECTIVE ;  /* 0x000000000000791b */ /* 0x000fd80003800000 */
.L_x_60:
[----:B------:R-:W-:Y:S05]  /*4980*/  BRA `(.L_x_61) ;  /* 0xffffffcc00487947 */ /* 0x000fea000383ffff */
.L_x_20:
[----:B------:R-:W-:Y:S01]  /*4990*/  BSSY B0, `(.L_x_62) ;  /* 0x0000006000007945 */ /* 0x000fe20003800000 */
[----:B------:R-:W-:Y:S02]  /*49a0*/  PLOP3.LUT P0, PT, P0, PT, PT, 0x8, 0x80 ;  /* 0x000000000080781c */ /* 0x000fe4000070e170 */
[----:B------:R-:W-:-:S11]  /*49b0*/  MOV R8, 0xffffffff ;  /* 0xffffffff00087802 */ /* 0x000fd60000000f00 */
[----:B------:R-:W-:Y:S05]  /*49c0*/  WARPSYNC.COLLECTIVE R8, `(.L_x_63) ;  /* 0x0000000008087348 */ /* 0x000fea0003c00000 */
[----:B------:R-:W-:Y:S01]  /*49d0*/  VOTE.ANY P0, P0 ;  /* 0x0000000000ff7806 */ /* 0x000fe20000000100 */
[----:B------:R-:W-:-:S12]  /*49e0*/  ENDCOLLECTIVE ;  /* 0x000000000000791b */ /* 0x000fd80003800000 */
.L_x_63:
[----:B------:R-:W-:Y:S05]  /*49f0*/  BSYNC B0 ;  /* 0x0000000000007941 */ /* 0x000fea0003800000 */
.L_x_62:
[----:B------:R-:W-:Y:S05]  /*4a00*/  BRA `(.L_x_64) ;  /* 0xffffffe400a47947 */ /* 0x000fea000383ffff */
.L_x_22:
[----:B------:R-:W-:Y:S01]  /*4a10*/  BSSY B0, `(.L_x_65) ;  /* 0x0000006000007945 */ /* 0x000fe20003800000 */
[----:B------:R-:W-:Y:S01]  /*4a20*/  PLOP3.LUT P0, PT, P0, PT, PT, 0x8, 0x80 ;  /* 0x000000000080781c */ /* 0x000fe2000070e170 */
[----:B------:R-:W-:-:S12]  /*4a30*/  IMAD.MOV.U32 R8, RZ, RZ, -0x1 ;  /* 0xffffffffff087424 */ /* 0x000fd800078e00ff */
[----:B------:R-:W-:Y:S05]  /*4a40*/  WARPSYNC.COLLECTIVE R8, `(.L_x_66) ;  /* 0x0000000008087348 */ /* 0x000fea0003c00000 */
[----:B------:R-:W-:Y:S01]  /*4a50*/  VOTE.ANY P0, P0 ;  /* 0x0000000000ff7806 */ /* 0x000fe20000000100 */
[----:B------:R-:W-:-:S12]  /*4a60*/  ENDCOLLECTIVE ;  /* 0x000000000000791b */ /* 0x000fd80003800000 */
.L_x_66:
[----:B------:R-:W-:Y:S05]  /*4a70*/  BSYNC B0 ;  /* 0x0000000000007941 */ /* 0x000fea0003800000 */
.L_x_65:
[----:B------:R-:W-:Y:S05]  /*4a80*/  BRA `(.L_x_67) ;  /* 0xffffffe400a87947 */ /* 0x000fea000383ffff */
.L_x_24:
        /* <DEDUP_REMOVED lines=8> */
.L_x_69:
[----:B------:R-:W-:Y:S05]  /*4b10*/  BSYNC B0 ;  /* 0x0000000000007941 */ /* 0x000fea0003800000 */
.L_x_68:
[----:B------:R-:W-:Y:S01]  /*4b20*/  LOP3.LUT R8, R8, 0x80000000, R42, 0xec, !PT ;  /* 0x8000000008087812 */ /* 0x000fe200078eec2a */
[----:B------:R-:W-:-:S03]  /*4b30*/  IMAD.MOV.U32 R10, RZ, RZ, 0x1 ;  /* 0x00000001ff0a7424 */ /* 0x000fc600078e00ff */
[----:B------:R-:W-:-:S04]  /*4b40*/  IADD3 R9, PT, PT, R8, -0x1, RZ ;  /* 0xffffffff08097810 */ /* 0x000fc80007ffe0ff */
[----:B------:R-:W-:Y:S01]  /*4b50*/  LOP3.LUT R19, R8, R9, RZ, 0xc, !PT ;  /* 0x0000000908137212 */ /* 0x000fe200078e0cff */
[----:B------:R-:W-:Y:S01]  /*4b60*/  IMAD.MOV.U32 R9, RZ, RZ, R17 ;  /* 0x000000ffff097224 */ /* 0x000fe200078e0011 */
[----:B------:R-:W-:Y:S02]  /*4b70*/  MOV R8, 0xffffffff ;  /* 0xffffffff00087802 */ /* 0x000fe40000000f00 */
[----:B------:R0:W1:Y:S05]  /*4b80*/  POPC R15, R19 ;  /* 0x00000013000f7309 */ /* 0x00006a0000000000 */
[----:B01----:R-:W-:Y:S05]  /*4b90*/  WARPSYNC.COLLECTIVE R8, `(.L_x_70) ;  /* 0x0000000008087348 */ /* 0x003fea0003c00000 */
[----:B-1----:R1:W2:Y:S02]  /*4ba0*/  SHFL.DOWN P2, R16, R9, R10, R15 ;  /* 0x0800000a09107389 */ /* 0x0022a4000004000f */
[----:B012---:R-:W-:Y:S05]  /*4bb0*/  ENDCOLLECTIVE ;  /* 0x000000000000791b */ /* 0x007fea0003800000 */
.L_x_70:
[----:B------:R-:W-:Y:S01]  /*4bc0*/  IMAD.MOV.U32 R10, RZ, RZ, 0x2 ;  /* 0x00000002ff0a7424 */ /* 0x000fe200078e00ff */
[----:B------:R-:W-:Y:S01]  /*4bd0*/  ISETP.GE.AND P2, PT, R35, R15, PT ;  /* 0x0000000f2300720c */ /* 0x000fe20003f46270 */
[----:B------:R-:W-:-:S12]  /*4be0*/  IMAD.MOV.U32 R14, RZ, RZ, R16 ;  /* 0x000000ffff0e7224 */ /* 0x000fd800078e0010 */
[----:B------:R-:W-:Y:S01]  /*4bf0*/  @!P2 FADD R17, R14, R17 ;  /* 0x000000110e11a221 */ /* 0x000fe20000000000 */
[----:B------:R-:W-:-:S04]  /*4c00*/  VIADD R14, R35, 0x2 ;  /* 0x00000002230e7836 */ /* 0x000fc80000000000 */
[----:B------:R-:W-:Y:S02]  /*4c10*/  MOV R9, R17 ;  /* 0x0000001100097202 */ /* 0x000fe40000000f00 */
[----:B------:R-:W-:-:S13]  /*4c20*/  ISETP.GT.AND P3, PT, R14, R15, PT ;  /* 0x0000000f0e00720c */ /* 0x000fda0003f64270 */
[----:B------:R-:W-:Y:S05]  /*4c30*/  WARPSYNC.COLLECTIVE R8, `(.L_x_71) ;  /* 0x0000000008087348 */ /* 0x000fea0003c00000 */
[----:B------:R0:W1:Y:S02]  /*4c40*/  SHFL.DOWN P2, R16, R9, R10, R15 ;  /* 0x0800000a09107389 */ /* 0x000064000004000f */
[----:B01----:R-:W-:Y:S05]  /*4c50*/  ENDCOLLECTIVE ;  /* 0x000000000000791b */ /* 0x003fea0003800000 */
.L_x_71:
[----:B------:R-:W-:Y:S02]  /*4c60*/  IMAD.MOV.U32 R10, RZ, RZ, 0x4 ;  /* 0x00000004ff0a7424 */ /* 0x000fe400078e00ff */
[----:B------:R-:W-:-:S04]  /*4c70*/  IMAD.MOV.U32 R14, RZ, RZ, R16 ;  /* 0x000000ffff0e7224 */ /* 0x000fc800078e0010 */
[----:B------:R-:W-:Y:S01]  /*4c80*/  @!P3 FADD R17, R17, R14 ;  /* 0x0000000e1111b221 */ /* 0x000fe20000000000 */
[----:B------:R-:W-:-:S03]  /*4c90*/  IADD3 R14, PT, PT, R35, 0x4, RZ ;  /* 0x00000004230e7810 */ /* 0x000fc60007ffe0ff */
[----:B------:R-:W-:Y:S01]  /*4ca0*/  IMAD.MOV.U32 R9, RZ, RZ, R17 ;  /* 0x000000ffff097224 */ /* 0x000fe200078e0011 */
[----:B------:R-:W-:-:S13]  /*4cb0*/  ISETP.GT.AND P3, PT, R14, R15, PT ;  /* 0x0000000f0e00720c */ /* 0x000fda0003f64270 */
[----:B------:R-:W-:Y:S05]  /*4cc0*/  WARPSYNC.COLLECTIVE R8, `(.L_x_72) ;  /* 0x0000000008087348 */ /* 0x000fea0003c00000 */
[----:B------:R0:W1:Y:S02]  /*4cd0*/  SHFL.DOWN P2, R16, R9, R10, R15 ;  /* 0x0800000a09107389 */ /* 0x000064000004000f */
[----:B01----:R-:W-:Y:S05]  /*4ce0*/  ENDCOLLECTIVE ;  /* 0x000000000000791b */ /* 0x003fea0003800000 */
.L_x_72:
[----:B------:R-:W-:Y:S01]  /*4cf0*/  HFMA2 R10, -RZ, RZ, 0, 4.76837158203125e-07 ;  /* 0x00000008ff0a7431 */ /* 0x000fe200000001ff */
[----:B------:R-:W-:-:S05]  /*4d00*/  MOV R14, R16 ;  /* 0x00000010000e7202 */ /* 0x000fca0000000f00 */
[----:B------:R-:W-:Y:S01]  /*4d10*/  @!P3 FADD R17, R17, R14 ;  /* 0x0000000e1111b221 */ /* 0x000fe20000000000 */
[----:B------:R-:W-:-:S03]  /*4d20*/  VIADD R14, R35, 0x8 ;  /* 0x00000008230e7836 */ /* 0x000fc60000000000 */
[----:B------:R-:W-:Y:S02]  /*4d30*/  IMAD.MOV.U32 R9, RZ, RZ, R17 ;  /* 0x000000ffff097224 */ /* 0x000fe400078e0011 */
[----:B------:R-:W-:-:S13]  /*4d40*/  ISETP.GT.AND P3, PT, R14, R15, PT ;  /* 0x0000000f0e00720c */ /* 0x000fda0003f64270 */
[----:B------:R-:W-:Y:S05]  /*4d50*/  WARPSYNC.COLLECTIVE R8, `(.L_x_73) ;  /* 0x0000000008087348 */ /* 0x000fea0003c00000 */
[----:B------:R0:W1:Y:S02]  /*4d60*/  SHFL.DOWN P2, R16, R9, R10, R15 ;  /* 0x0800000a09107389 */ /* 0x000064000004000f */
[----:B01----:R-:W-:Y:S05]  /*4d70*/  ENDCOLLECTIVE ;  /* 0x000000000000791b */ /* 0x003fea0003800000 */
.L_x_73:
[----:B------:R-:W-:Y:S01]  /*4d80*/  MOV R10, 0x10 ;  /* 0x00000010000a7802 */ /* 0x000fe20000000f00 */
[----:B------:R-:W-:-:S04]  /*4d90*/  IMAD.MOV.U32 R14, RZ, RZ, R16 ;  /* 0x000000ffff0e7224 */ /* 0x000fc800078e0010 */
[----:B------:R-:W-:-:S04]  /*4da0*/  @!P3 FADD R17, R17, R14 ;  /* 0x0000000e1111b221 */ /* 0x000fc80000000000 */
[----:B------:R-:W-:-:S07]  /*4db0*/  IMAD.MOV.U32 R9, RZ, RZ, R17 ;  /* 0x000000ffff097224 */ /* 0x000fce00078e0011 */
[----:B------:R-:W-:Y:S05]  /*4dc0*/  WARPSYNC.COLLECTIVE R8, `(.L_x_74) ;  /* 0x0000000008087348 */ /* 0x000fea0003c00000 */
[----:B------:R0:W1:Y:S02]  /*4dd0*/  SHFL.DOWN P2, R16, R9, R10, R15 ;  /* 0x0800000a09107389 */ /* 0x000064000004000f */
[----:B01----:R-:W-:Y:S05]  /*4de0*/  ENDCOLLECTIVE ;  /* 0x000000000000791b */ /* 0x003fea0003800000 */
.L_x_74:
[----:B------:R-:W0:Y:S01]  /*4df0*/  LDC.64 R8, c[0x0][0x390] ;  /* 0x0000e400ff087b82 */ /* 0x000e220000000a00 */
[----:B------:R-:W-:Y:S02]  /*4e00*/  IMAD.MOV.U32 R14, RZ, RZ, R16 ;  /* 0x000000ffff0e7224 */ /* 0x000fe400078e0010 */
[----:B------:R-:W-:-:S05]  /*4e10*/  VIADD R16, R35, 0x10 ;  /* 0x0000001023107836 */ /* 0x000fca0000000000 */
[----:B------:R-:W-:-:S13]  /*4e20*/  ISETP.GT.AND P2, PT, R16, R15, PT ;  /* 0x0000000f1000720c */ /* 0x000fda0003f44270 */
[----:B------:R-:W-:Y:S01]  /*4e30*/  @!P2 FADD R17, R17, R14 ;  /* 0x0000000e1111a221 */ /* 0x000fe20000000000 */
[----:B0-----:R-:W-:Y:S02]  /*4e40*/  IADD3 R19, P2, PT, R8, 0x100, RZ ;  /* 0x0000010008137810 */ /* 0x001fe40007f5e0ff */
[----:B------:R-:W-:Y:S01]  /*4e50*/  MOV R8, 0xffffffff ;  /* 0xffffffff00087802 */ /* 0x000fe20000000f00 */
[----:B------:R-:W-:Y:S02]  /*4e60*/  IMAD.MOV.U32 R36, RZ, RZ, R17 ;  /* 0x000000ffff247224 */ /* 0x000fe400078e0011 */
[----:B------:R-:W-:-:S08]  /*4e70*/  IMAD.X R37, RZ, RZ, R9, P2 ;  /* 0x000000ffff257224 */ /* 0x000fd000010e0609 */
[----:B------:R-:W-:Y:S05]  /*4e80*/  WARPSYNC.COLLECTIVE R8, `(.L_x_75) ;  /* 0x0000000008087348 */ /* 0x000fea0003c00000 */
[----:B------:R-:W-:Y:S01]  /*4e90*/  VOTE.ALL P0, P0 ;  /* 0x0000000000ff7806 */ /* 0x000fe20000000000 */
[----:B------:R-:W-:-:S12]  /*4ea0*/  ENDCOLLECTIVE ;  /* 0x000000000000791b */ /* 0x000fd80003800000 */
.L_x_75:
[----:B------:R-:W-:Y:S05]  /*4eb0*/  BRA `(.L_x_76) ;  /* 0xffffffe400287947 */ /* 0x000fea000383ffff */
.L_x_26:
[----:B------:R-:W-:Y:S01]  /*4ec0*/  BSSY B0, `(.L_x_77) ;  /* 0x0000006000007945 */ /* 0x000fe20003800000 */
[----:B------:R-:W-:Y:S02]  /*4ed0*/  PLOP3.LUT P0, PT, P0, PT, PT, 0x8, 0x80 ;  /* 0x000000000080781c */ /* 0x000fe4000070e170 */
[----:B------:R-:W-:-:S11]  /*4ee0*/  MOV R8, 0xffffffff ;  /* 0xffffffff00087802 */ /* 0x000fd60000000f00 */
[----:B------:R-:W-:Y:S05]  /*4ef0*/  WARPSYNC.COLLECTIVE R8, `(.L_x_78) ;  /* 0x0000000008087348 */ /* 0x000fea0003c00000 */
[----:B------:R-:W-:Y:S01]  /*4f00*/  VOTE.ANY P0, P0 ;  /* 0x0000000000ff7806 */ /* 0x000fe20000000100 */
[----:B------:R-:W-:-:S12]  /*4f10*/  ENDCOLLECTIVE ;  /* 0x000000000000791b */ /* 0x000fd80003800000 */
.L_x_78:
[----:B------:R-:W-:Y:S05]  /*4f20*/  BSYNC B0 ;  /* 0x0000000000007941 */ /* 0x000fea0003800000 */
.L_x_77:
[----:B------:R-:W-:Y:S05]  /*4f30*/  BRA `(.L_x_79) ;  /* 0xffffffe400387947 */ /* 0x000fea000383ffff */
.L_x_28:
[----:B------:R-:W-:Y:S01]  /*4f40*/  BSSY B0, `(.L_x_80) ;  /* 0x0000006000007945 */ /* 0x000fe20003800000 */
[----:B------:R-:W-:Y:S01]  /*4f50*/  PLOP3.LUT P0, PT, P0, PT, PT, 0x8, 0x80 ;  /* 0x000000000080781c */ /* 0x000fe2000070e170 */
[----:B------:R-:W-:-:S12]  /*4f60*/  IMAD.MOV.U32 R8, RZ, RZ, -0x1 ;  /* 0xffffffffff087424 */ /* 0x000fd800078e00ff */
[----:B------:R-:W-:Y:S05]  /*4f70*/  WARPSYNC.COLLECTIVE R8, `(.L_x_81) ;  /* 0x0000000008087348 */ /* 0x000fea0003c00000 */
[----:B------:R-:W-:Y:S01]  /*4f80*/  VOTE.ANY P0, P0 ;  /* 0x0000000000ff7806 */ /* 0x000fe20000000100 */
[----:B------:R-:W-:-:S12]  /*4f90*/  ENDCOLLECTIVE ;  /* 0x000000000000791b */ /* 0x000fd80003800000 */
.L_x_81:
[----:B------:R-:W-:Y:S05]  /*4fa0*/  BSYNC B0 ;  /* 0x0000000000007941 */ /* 0x000fea0003800000 */
.L_x_80:
[----:B------:R-:W-:Y:S05]  /*4fb0*/  BRA `(.L_x_82) ;  /* 0xffffffe4003c7947 */ /* 0x000fea000383ffff */
.L_x_30:
[----:B------:R-:W-:Y:S01]  /*4fc0*/  BSSY B0, `(.L_x_83) ;  /* 0x0000006000007945 */ /* 0x000fe20003800000 */
[----:B------:R-:W-:Y:S01]  /*4fd0*/  PLOP3.LUT P2, PT, P0, PT, PT, 0x8, 0x80 ;  /* 0x000000000080781c */ /* 0x000fe2000074e170 */
[----:B------:R-:W-:-:S12]  /*4fe0*/  IMAD.MOV.U32 R8, RZ, RZ, -0x1 ;  /* 0xffffffffff087424 */ /* 0x000fd800078e00ff */
[----:B------:R-:W-:Y:S05]  /*4ff0*/  WARPSYNC.COLLECTIVE R8, `(.L_x_84) ;  /* 0x0000000008087348 */ /* 0x000fea0003c00000 */
[----:B------:R-:W-:Y:S01]  /*5000*/  VOTE.ANY R8, PT, P2 ;  /* 0x0000000000087806 */ /* 0x000fe200010e0100 */
[----:B------:R-:W-:Y:S06]  /*5010*/  ENDCOLLECTIVE ;  /* 0x000000000000791b */ /* 0x000fec0003800000 */
.L_x_84:
[----:B------:R-:W-:Y:S05]  /*5020*/  BSYNC B0 ;  /* 0x0000000000007941 */ /* 0x000fea0003800000 */
.L_x_83:
[----:B------:R-:W-:Y:S01]  /*5030*/  LOP3.LUT R8, R8, 0x80000000, R42, 0xec, !PT ;  /* 0x8000000008087812 */ /* 0x000fe200078eec2a */
[----:B------:R-:W-:Y:S02]  /*5040*/  IMAD.MOV.U32 R10, RZ, RZ, 0x1 ;  /* 0x00000001ff0a7424 */ /* 0x000fe400078e00ff */
[----:B------:R-:W-:Y:S01]  /*5050*/  VIADD R18, R18, 0xffffffe0 ;  /* 0xffffffe012127836 */ /* 0x000fe20000000000 */
[----:B------:R-:W-:-:S04]  /*5060*/  IADD3 R9, PT, PT, R8, -0x1, RZ ;  /* 0xffffffff08097810 */ /* 0x000fc80007ffe0ff */
[----:B------:R-:W-:Y:S01]  /*5070*/  LOP3.LUT R44, R8, R9, RZ, 0xc, !PT ;  /* 0x00000009082c7212 */ /* 0x000fe200078e0cff */
[----:B------:R-:W-:Y:S01]  /*5080*/  IMAD.MOV.U32 R9, RZ, RZ, R17 ;  /* 0x000000ffff097224 */ /* 0x000fe200078e0011 */
[----:B------:R-:W-:Y:S02]  /*5090*/  MOV R8, 0xffffffff ;  /* 0xffffffff00087802 */ /* 0x000fe40000000f00 */
[----:B------:R0:W1:Y:S02]  /*50a0*/  POPC R15, R44 ;  /* 0x0000002c000f7309 */ /* 0x0000640000000000 */
[----:B0-----:R-:W-:-:S07]  /*50b0*/  IADD3 R44, PT, PT, R35, 0x10, RZ ;  /* 0x00000010232c7810 */ /* 0x001fce0007ffe0ff */
[----:B-1----:R-:W-:Y:S05]  /*50c0*/  WARPSYNC.COLLECTIVE R8, `(.L_x_85) ;  /* 0x0000000008087348 */ /* 0x002fea0003c00000 */
[----:B-1----:R0:W1:Y:S02]  /*50d0*/  SHFL.DOWN P2, R16, R9, R10, R15 ;  /* 0x0800000a09107389 */ /* 0x002064000004000f */
[----:B01----:R-:W-:Y:S05]  /*50e0*/  ENDCOLLECTIVE ;  /* 0x000000000000791b */ /* 0x003fea0003800000 */
.L_x_85:
[----:B------:R-:W-:Y:S01]  /*50f0*/  ISETP.GE.AND P0, PT, R35, R15, PT ;  /* 0x0000000f2300720c */ /* 0x000fe20003f06270 */
[----:B------:R-:W-:-:S12]  /*5100*/  HFMA2 R10, -RZ, RZ, 0, 1.1920928955078125e-07 ;  /* 0x00000002ff0a7431 */ /* 0x000fd800000001ff */
[----:B------:R-:W-:Y:S01]  /*5110*/  @!P0 FADD R17, R16, R17 ;  /* 0x0000001110118221 */ /* 0x000fe20000000000 */
[----:B------:R-:W-:-:S03]  /*5120*/  VIADD R16, R35, 0x2 ;  /* 0x0000000223107836 */ /* 0x000fc60000000000 */
[----:B------:R-:W-:Y:S02]  /*5130*/  IMAD.MOV.U32 R9, RZ, RZ, R17 ;  /* 0x000000ffff097224 */ /* 0x000fe400078e0011 */
[----:B------:R-:W-:-:S13]  /*5140*/  ISETP.GT.AND P0, PT, R16, R15, PT ;  /* 0x0000000f1000720c */ /* 0x000fda0003f04270 */
[----:B------:R-:W-:Y:S05]  /*5150*/  WARPSYNC.COLLECTIVE R8, `(.L_x_86) ;  /* 0x0000000008087348 */ /* 0x000fea0003c00000 */
[----:B------:R0:W1:Y:S02]  /*5160*/  SHFL.DOWN P2, R16, R9, R10, R15 ;  /* 0x0800000a09107389 */ /* 0x000064000004000f */
[----:B01----:R-:W-:Y:S05]  /*5170*/  ENDCOLLECTIVE ;  /* 0x000000000000791b */ /* 0x003fea0003800000 */
.L_x_86:
[----:B------:R-:W-:Y:S01]  /*5180*/  MOV R10, 0x4 ;  /* 0x00000004000a7802 */ /* 0x000fe20000000f00 */
[----:B------:R-:W-:Y:S01]  /*5190*/  @!P0 FADD R17, R17, R16 ;  /* 0x0000001011118221 */ /* 0x000fe20000000000 */
[----:B------:R-:W-:-:S03]  /*51a0*/  VIADD R16, R35, 0x4 ;  /* 0x0000000423107836 */ /* 0x000fc60000000000 */
[----:B------:R-:W-:Y:S02]  /*51b0*/  IMAD.MOV.U32 R9, RZ, RZ, R17 ;  /* 0x000000ffff097224 */ /* 0x000fe400078e0011 */
[----:B------:R-:W-:-:S13]  /*51c0*/  ISETP.GT.AND P0, PT, R16, R15, PT ;  /* 0x0000000f1000720c */ /* 0x000fda0003f04270 */
[----:B------:R-:W-:Y:S05]  /*51d0*/  WARPSYNC.COLLECTIVE R8, `(.L_x_87) ;  /* 0x0000000008087348 */ /* 0x000fea0003c00000 */
[----:B------:R0:W1:Y:S02]  /*51e0*/  SHFL.DOWN P2, R16, R9, R10, R15 ;  /* 0x0800000a09107389 */ /* 0x000064000004000f */
[----:B01----:R-:W-:Y:S05]  /*51f0*/  ENDCOLLECTIVE ;  /* 0x000000000000791b */ /* 0x003fea0003800000 */
.L_x_87:
[----:B------:R-:W-:Y:S02]  /*5200*/  HFMA2 R10, -RZ, RZ, 0, 4.76837158203125e-07 ;  /* 0x00000008ff0a7431 */ /* 0x000fe400000001ff */
[----:B------:R-:W-:Y:S01]  /*5210*/  @!P0 FADD R17, R17, R16 ;  /* 0x0000001011118221 */ /* 0x000fe20000000000 */
[----:B------:R-:W-:-:S03]  /*5220*/  VIADD R16, R35, 0x8 ;  /* 0x0000000823107836 */ /* 0x000fc60000000000 */
[----:B------:R-:W-:Y:S02]  /*5230*/  IMAD.MOV.U32 R9, RZ, RZ, R17 ;  /* 0x000000ffff097224 */ /* 0x000fe400078e0011 */
[----:B------:R-:W-:-:S13]  /*5240*/  ISETP.GT.AND P0, PT, R16, R15, PT ;  /* 0x0000000f1000720c */ /* 0x000fda0003f04270 */
[----:B------:R-:W-:Y:S05]  /*5250*/  WARPSYNC.COLLECTIVE R8, `(.L_x_88) ;  /* 0x0000000008087348 */ /* 0x000fea0003c00000 */
[----:B------:R0:W1:Y:S02]  /*5260*/  SHFL.DOWN P2, R16, R9, R10, R15 ;  /* 0x0800000a09107389 */ /* 0x000064000004000f */
[----:B01----:R-:W-:Y:S05]  /*5270*/  ENDCOLLECTIVE ;  /* 0x000000000000791b */ /* 0x003fea0003800000 */
.L_x_88:
[----:B------:R-:W-:Y:S02]  /*5280*/  IMAD.MOV.U32 R10, RZ, RZ, 0x10 ;  /* 0x00000010ff0a7424 */ /* 0x000fe400078e00ff */
[----:B------:R-:W-:Y:S01]  /*5290*/  @!P0 FADD R17, R17, R16 ;  /* 0x0000001011118221 */ /* 0x000fe20000000000 */
[----:B------:R-:W-:-:S03]  /*52a0*/  ISETP.GT.AND P0, PT, R44, R15, PT ;  /* 0x0000000f2c00720c */ /* 0x000fc60003f04270 */
[----:B------:R-:W-:-:S10]  /*52b0*/  IMAD.MOV.U32 R9, RZ, RZ, R17 ;  /* 0x000000ffff097224 */ /* 0x000fd400078e0011 */
[----:B------:R-:W-:Y:S05]  /*52c0*/  WARPSYNC.COLLECTIVE R8, `(.L_x_89) ;  /* 0x0000000008087348 */ /* 0x000fea0003c00000 */
[----:B------:R0:W1:Y:S02]  /*52d0*/  SHFL.DOWN P2, R16, R9, R10, R15 ;  /* 0x0800000a09107389 */ /* 0x000064000004000f */
[----:B01----:R-:W-:Y:S05]  /*52e0*/  ENDCOLLECTIVE ;  /* 0x000000000000791b */ /* 0x003fea0003800000 */
.L_x_89:
[----:B------:R-:W-:Y:S01]  /*52f0*/  @!P0 FADD R17, R17, R16 ;  /* 0x0000001011118221 */ /* 0x000fe20000000000 */
[----:B------:R-:W-:-:S03]  /*5300*/  ISETP.NE.AND P0, PT, R14, 0x65, PT ;  /* 0x000000650e00780c */ /* 0x000fc60003f05270 */
[----:B------:R-:W-:-:S10]  /*5310*/  FADD R36, R17, R36 ;  /* 0x0000002411247221 */ /* 0x000fd40000000000 */
[----:B------:R-:W-:Y:S05]  /*5320*/  WARPSYNC.COLLECTIVE R8, `(.L_x_90) ;  /* 0x0000000008087348 */ /* 0x000fea0003c00000 */
[----:B------:R-:W-:Y:S01]  /*5330*/  VOTE.ALL P0, P0 ;  /* 0x0000000000ff7806 */ /* 0x000fe20000000000 */
[----:B------:R-:W-:-:S12]  /*5340*/  ENDCOLLECTIVE ;  /* 0x000000000000791b */ /* 0x000fd80003800000 */
.L_x_90:
[----:B------:R-:W-:Y:S05]  /*5350*/  BRA `(.L_x_91) ;  /* 0xffffffe000d87947 */ /* 0x000fea000383ffff */
.L_x_92:
[----:B------:R-:W-:-:S00]  /*5360*/  BRA `(.L_x_92) ;  /* 0xfffffffc00fc7947 */ /* 0x000fc0000383ffff */
[----:B------:R-:W-:-:S00]  /*5370*/  NOP ;  /* 0x0000000000007918 */ /* 0x000fc00000000000 */
        /* <DEDUP_REMOVED lines=8> */
.L_x_695:


//--------------------- .text._ZN3cub18CUB_300001_SM_10006detail4scan16DeviceScanKernelINS2_10policy_hubIfffjN4cuda3std3__44plusIvEEE10Policy1000EN6thrust24THRUST_300001_SM_1000_NS6detail15normal_iteratorINSD_10device_ptrIfEEEESI_NS0_13ScanTileStateIfLb1EEES9_NS0_8NullTypeEjfLb0ESL_EEvT0_T1_T2_iT3_T4_T5_ --------------------------
	.section	.text._ZN3cub18CUB_300001_SM_10006detail4scan16DeviceScanKernelINS2_10policy_hubIfffjN4cuda3std3__44plusIvEEE10Policy1000EN6thrust24THRUST_300001_SM_1000_NS6detail15normal_iteratorINSD_10device_ptrIfEEEESI_NS0_13ScanTileStateIfLb1EEES9_NS0_8NullTypeEjfLb0ESL_EEvT0_T1_T2_iT3_T4_T5_,"ax",@progbits
	.align	128
        .global         _ZN3cub18CUB_300001_SM_10006detail4scan16DeviceScanKernelINS2_10policy_hubIfffjN4cuda3std3__44plusIvEEE10Policy1000EN6thrust24THRUST_300001_SM_1000_NS6detail15normal_iteratorINSD_10device_ptrIfEEEESI_NS0_13ScanTileStateIfLb1EEES9_NS0_8NullTypeEjfLb0ESL_EEvT0_T1_T2_iT3_T4_T5_
        .type           _ZN3cub18CUB_300001_SM_10006detail4scan16DeviceScanKernelINS2_10policy_hubIfffjN4cuda3std3__44plusIvEEE10Policy1000EN6thrust24THRUST_300001_SM_1000_NS6detail15normal_iteratorINSD_10device_ptrIfEEEESI_NS0_13ScanTileStateIfLb1EEES9_NS0_8NullTypeEjfLb0ESL_EEvT0_T1_T2_iT3_T4_T5_,@function
        .size           _ZN3cub18CUB_300001_SM_10006detail4scan16DeviceScanKernelINS2_10policy_hubIfffjN4cuda3std3__44plusIvEEE10Policy1000EN6thrust24THRUST_300001_SM_1000_NS6detail15normal_iteratorINSD_10device_ptrIfEEEESI_NS0_13ScanTileStateIfLb1EEES9_NS0_8NullTypeEjfLb0ESL_EEvT0_T1_T2_iT3_T4_T5_,(.L_x_696 - _ZN3cub18CUB_300001_SM_10006detail4scan16DeviceScanKernelINS2_10policy_hubIfffjN4cuda3std3__44plusIvEEE10Policy1000EN6thrust24THRUST_300001_SM_1000_NS6detail15normal_iteratorINSD_10device_ptrIfEEEESI_NS0_13ScanTileStateIfLb1EEES9_NS0_8NullTypeEjfLb0ESL_EEvT0_T1_T2_iT3_T4_T5_)
        .other          _ZN3cub18CUB_300001_SM_10006detail4scan16DeviceScanKernelINS2_10policy_hubIfffjN4cuda3std3__44plusIvEEE10Policy1000EN6thrust24THRUST_300001_SM_1000_NS6detail15normal_iteratorINSD_10device_ptrIfEEEESI_NS0_13ScanTileStateIfLb1EEES9_NS0_8NullTypeEjfLb0ESL_EEvT0_T1_T2_iT3_T4_T5_,@"STO_CUDA_ENTRY STV_DEFAULT"
_ZN3cub18CUB_300001_SM_10006detail4scan16DeviceScanKernelINS2_10policy_hubIfffjN4cuda3std3__44plusIvEEE10Policy1000EN6thrust24THRUST_300001_SM_1000_NS6detail15normal_iteratorINSD_10device_ptrIfEEEESI_NS0_13ScanTileStateIfLb1EEES9_NS0_8NullTypeEjfLb0ESL_EEvT0_T1_T2_iT3_T4_T5_:
.text._ZN3cub18CUB_300001_SM_10006detail4scan16DeviceScanKernelINS2_10policy_hubIfffjN4cuda3std3__44plusIvEEE10Policy1000EN6thrust24THRUST_300001_SM_1000_NS6detail15normal_iteratorINSD_10device_ptrIfEEEESI_NS0_13ScanTileStateIfLb1EEES9_NS0_8NullTypeEjfLb0ESL_EEvT0_T1_T2_iT3_T4_T5_:
[----:B------:R-:W-:Y:S08]  /*0000*/  LDC R1, c[0x0][0x37c] ;  /* 0x0000df00ff017b82 */ /* 0x000ff00000000800 */
[----:B------:R-:W0:Y:S01]  /*0010*/  S2UR UR4, SR_CTAID.X ;  /* 0x00000000000479c3 */ /* 0x000e220000002500 */
[----:B------:R-:W1:Y:S01]  /*0020*/  LDCU UR5, c[0x0][0x3a0] ;  /* 0x00007400ff0577ac */ /* 0x000e620008000800 */
[----:B------:R-:W2:Y:S06]  /*0030*/  LDCU.64 UR8, c[0x0][0x358] ;  /* 0x00006b00ff0877ac */ /* 0x000eac0008000a00 */
[----:B------:R-:W0:Y:S02]  /*0040*/  LDC R42, c[0x0][0x398] ;  /* 0x0000e600ff2a7b82 */ /* 0x000e240000000800 */
[----:B0-----:R-:W-:-:S04]  /*0050*/  VIADD R42, R42, UR4 ;  /* 0x000000042a2a7c36 */ /* 0x001fc80008000000 */
[----:B------:R-:W-:-:S05]  /*0060*/  IMAD R3, R42, 0x2100, RZ ;  /* 0x000021002a037824 */ /* 0x000fca00078e02ff */
[----:B-1----:R-:W-:-:S04]  /*0070*/  IADD3 R0, PT, PT, -R3, UR5, RZ ;  /* 0x0000000503007c10 */ /* 0x002fc8000fffe1ff */
[----:B------:R-:W-:-:S13]  /*0080*/  ISETP.GE.U32.AND P0, PT, R0, 0x2101, PT ;  /* 0x000021010000780c */ /* 0x000fda0003f06070 */
[----:B--2---:R-:W-:Y:S05]  /*0090*/  @!P0 BRA `(.L_x_93) ;  /* 0x0000001c00d48947 */ /* 0x004fea0003800000 */
[----:B------:R-:W0:Y:S01]  /*00a0*/  S2R R16, SR_TID.X ;  /* 0x0000000000107919 */ /* 0x000e220000002100 */
[----:B------:R-:W1:Y:S01]  /*00b0*/  LDCU.64 UR4, c[0x0][0x380] ;  /* 0x00007000ff0477ac */ /* 0x000e620008000a00 */
[C---:B0-----:R-:W-:Y:S02]  /*00c0*/  LOP3.LUT R0, R16.reuse, 0x1f, RZ, 0xc0, !PT ;  /* 0x0000001f10007812 */ /* 0x041fe400078ec0ff */
[----:B------:R-:W-:-:S05]  /*00d0*/  LOP3.LUT R5, R16, 0x3e0, RZ, 0xc0, !PT ;  /* 0x000003e010057812 */ /* 0x000fca00078ec0ff */
[----:B------:R-:W-:-:S05]  /*00e0*/  IMAD R0, R5, 0x16, R0 ;  /* 0x0000001605007824 */ /* 0x000fca00078e0200 */
[----:B------:R-:W-:-:S04]  /*00f0*/  IADD3 R0, P0, PT, R3, R0, RZ ;  /* 0x0000000003007210 */ /* 0x000fc80007f1e0ff */
[----:B------:R-:W-:Y:S01]  /*0100*/  SHF.L.U32 R38, R0, 0x2, RZ ;  /* 0x0000000200267819 */ /* 0x000fe200000006ff */
[----:B------:R-:W-:-:S03]  /*0110*/  IMAD.X R3, RZ, RZ, RZ, P0 ;  /* 0x000000ffff037224 */ /* 0x000fc600000e06ff */
[----:B-1----:R-:W-:Y:S02]  /*0120*/  IADD3 R2, P0, PT, R38, UR4, RZ ;  /* 0x0000000426027c10 */ /* 0x002fe4000ff1e0ff */
[----:B------:R-:W-:-:S04]  /*0130*/  SHF.L.U64.HI R0, R0, 0x2, R3 ;  /* 0x0000000200007819 */ /* 0x000fc80000010203 */
        /* <DEDUP_REMOVED lines=27> */
[----:B------:R-:W-:Y:S01]  /*02f0*/  ISETP.NE.AND P0, PT, R42, RZ, PT ;  /* 0x000000ff2a00720c */ /* 0x000fe20003f05270 */
        /* <DEDUP_REMOVED lines=28> */
[----:B------:R0:W1:Y:S04]  /*04c0*/  LDS.64 R36, [R27] ;  /* 0x000000001b247984 */ /* 0x0000680000000a00 */
[----:B------:R0:W2:Y:S04]  /*04d0*/  LDS.64 R34, [R27+0x8] ;  /* 0x000008001b227984 */ /* 0x0000a80000000a00 */
[----:B------:R0:W3:Y:S04]  /*04e0*/  LDS.64 R32, [R27+0x10] ;  /* 0x000010001b207984 */ /* 0x0000e80000000a00 */
[----:B------:R0:W4:Y:S04]  /*04f0*/  LDS.64 R18, [R27+0x18] ;  /* 0x000018001b127984 */ /* 0x0001280000000a00 */
[----:B------:R0:W0:Y:S04]  /*0500*/  LDS.64 R14, [R27+0x20] ;  /* 0x000020001b0e7984 */ /* 0x0000280000000a00 */
[----:B------:R0:W0:Y:S04]  /*0510*/  LDS.64 R12, [R27+0x28] ;  /* 0x000028001b0c7984 */ /* 0x0000280000000a00 */
[----:B------:R0:W0:Y:S04]  /*0520*/  LDS.64 R10, [R27+0x30] ;  /* 0x000030001b0a7984 */ /* 0x0000280000000a00 */
[----:B------:R0:W0:Y:S04]  /*0530*/  LDS.64 R8, [R27+0x38] ;  /* 0x000038001b087984 */ /* 0x0000280000000a00 */
[----:B------:R0:W0:Y:S04]  /*0540*/  LDS.64 R6, [R27+0x40] ;  /* 0x000040001b067984 */ /* 0x0000280000000a00 */
[----:B------:R0:W0:Y:S04]  /*0550*/  LDS.64 R4, [R27+0x48] ;  /* 0x000048001b047984 */ /* 0x0000280000000a00 */
[----:B------:R0:W0:Y:S01]  /*0560*/  LDS.64 R2, [R27+0x50] ;  /* 0x000050001b027984 */ /* 0x0000220000000a00 */
[----:B------:R-:W-:Y:S06]  /*0570*/  BAR.SYNC.DEFER_BLOCKING 0x0 ;  /* 0x0000000000007b1d */ /* 0x000fec0000010000 */
[----:B-1----:R-:W-:Y:S05]  /*0580*/  @P0 BRA `(.L_x_95) ;  /* 0x0000000400480947 */ /* 0x002fea0003800000 */
[----:B0-----:R-:W-:Y:S01]  /*0590*/  FADD R17, R36, R37 ;  /* 0x0000002524117221 */ /* 0x001fe20000000000 */
[----:B--2---:R-:W-:Y:S01]  /*05a0*/  FADD R20, R34, R35 ;  /* 0x0000002322147221 */ /* 0x004fe20000000000 */
[----:B---3--:R-:W-:Y:S01]  /*05b0*/  FADD R21, R32, R33 ;  /* 0x0000002120157221 */ /* 0x008fe20000000000 */
[----:B----4-:R-:W-:Y:S01]  /*05c0*/  FADD R22, R18, R19 ;  /* 0x0000001312167221 */ /* 0x010fe20000000000 */
        /* <DEDUP_REMOVED lines=14> */
[----:B------:R-:W-:-:S02]  /*06b0*/  ISETP.NE.AND P1, PT, R39, 0x1f, PT ;  /* 0x0000001f2700780c */ /* 0x000fc40003f25270 */
[----:B------:R-:W-:Y:S01]  /*06c0*/  FADD R17, R17, R26 ;  /* 0x0000001a11117221 */ /* 0x000fe20000000000 */
[----:B------:R-:W-:Y:S01]  /*06d0*/  FADD R22, R22, R23 ;  /* 0x0000001716167221 */ /* 0x000fe20000000000 */
[----:B------:R-:W-:-:S03]  /*06e0*/  ISETP.NE.AND P2, PT, R39, RZ, PT ;  /* 0x000000ff2700720c */ /* 0x000fc60003f45270 */
[----:B------:R-:W-:-:S05]  /*06f0*/  FADD R22, R17, R22 ;  /* 0x0000001611167221 */ /* 0x000fca0000000000 */
[----:B------:R-:W0:Y:S01]  /*0700*/  SHFL.UP P0, R21, R22, 0x1, RZ ;  /* 0x0420000016157989 */ /* 0x000e2200000000ff */
[----:B------:R-:W-:Y:S01]  /*0710*/  @!P1 LEA R44, R40, UR4, 0x2 ;  /* 0x00000004282c9c11 */ /* 0x000fe2000f8e10ff */
        /* <DEDUP_REMOVED lines=45> */
[----:B------:R-:W-:Y:S02]  /*09f0*/  ISETP.GE.U32.AND P0, PT, R16, 0x20, PT ;  /* 0x000000201000780c */ /* 0x000fe40003f06070 */
[----:B------:R-:W-:Y:S02]  /*0a00*/  FSEL R20, R30, R20, !P1 ;  /* 0x000000141e147208 */ /* 0x000fe40004800000 */
[----:B------:R-:W-:-:S03]  /*0a10*/  ISETP.NE.AND P1, PT, R16, RZ, PT ;  /* 0x000000ff1000720c */ /* 0x000fc60003f25270 */
[----:B------:R-:W-:-:S05]  /*0a20*/  @P2 FADD R20, R17, R20 ;  /* 0x0000001411142221 */ /* 0x000fca0000000000 */
[----:B------:R-:W-:-:S05]  /*0a30*/  FSEL R17, R17, R20, !P0 ;  /* 0x0000001411117208 */ /* 0x000fca0004000000 */
[----:B------:R-:W-:Y:S01]  /*0a40*/  FADD R16, R36, R17 ;  /* 0x0000001124107221 */ /* 0x000fe20000000000 */
[----:B------:R-:W-:Y:S06]  /*0a50*/  @P1 BRA `(.L_x_96) ;  /* 0x0000000c00f41947 */ /* 0x000fec0003800000 */
[----:B------:R-:W0:Y:S01]  /*0a60*/  LDC.64 R20, c[0x0][0x390] ;  /* 0x0000e400ff147b82 */ /* 0x000e220000000a00 */
[----:B------:R-:W-:Y:S02]  /*0a70*/  IMAD.MOV.U32 R30, RZ, RZ, 0x65 ;  /* 0x00000065ff1e7424 */ /* 0x000fe400078e00ff */
[----:B------:R-:W-:-:S03]  /*0a80*/  IMAD.MOV.U32 R16, RZ, RZ, R36 ;  /* 0x000000ffff107224 */ /* 0x000fc600078e0024 */
[----:B0-----:R0:W-:Y:S01]  /*0a90*/  ST.E.64.STRONG.GPU desc[UR8][R20.64+0x100], R30 ;  /* 0x0001001e14007985 */ /* 0x0011e2000c10fb08 */
[----:B------:R-:W-:Y:S05]  /*0aa0*/  BRA `(.L_x_96) ;  /* 0x0000000c00e07947 */ /* 0x000fea0003800000 */
.L_x_95:
        /* <DEDUP_REMOVED lines=70> */
[----:B------:R-:W-:Y:S02]  /*0f10*/  ISETP.GT.U32.AND P0, PT, R16, 0x1f, PT ;  /* 0x0000001f1000780c */ /* 0x000fe40003f04070 */
[----:B------:R-:W-:Y:S02]  /*0f20*/  FSEL R20, R30, R20, !P1 ;  /* 0x000000141e147208 */ /* 0x000fe40004800000 */
[----:B------:R-:W-:-:S03]  /*0f30*/  ISETP.GE.U32.AND P1, PT, R16, 0x20, PT ;  /* 0x000000201000780c */ /* 0x000fc60003f26070 */
[----:B------:R-:W-:-:S05]  /*0f40*/  @P2 FADD R20, R17, R20 ;  /* 0x0000001411142221 */ /* 0x000fca0000000000 */
[----:B------:R-:W-:Y:S01]  /*0f50*/  FSEL R23, R17, R20, !P1 ;  /* 0x0000001411177208 */ /* 0x000fe20004800000 */
[----:B------:R-:W-:Y:S06]  /*0f60*/  @P0 BRA `(.L_x_97) ;  /* 0x0000000800880947 */ /* 0x000fec0003800000 */
[----:B------:R-:W0:Y:S01]  /*0f70*/  LDC.64 R20, c[0x0][0x390] ;  /* 0x0000e400ff147b82 */ /* 0x000e220000000a00 */
[----:B------:R-:W-:Y:S02]  /*0f80*/  ISETP.NE.AND P1, PT, R16, RZ, PT ;  /* 0x000000ff1000720c */ /* 0x000fe40003f25270 */
[----:B------:R-:W-:-:S05]  /*0f90*/  LOP3.LUT R17, RZ, R16, RZ, 0x33, !PT ;  /* 0x00000010ff117212 */ /* 0x000fca00078e33ff */
[----:B------:R-:W-:-:S06]  /*0fa0*/  IMAD.IADD R24, R42, 0x1, R17 ;  /* 0x000000012a187824 */ /* 0x000fcc00078e0211 */
[----:B------:R-:W-:Y:S01]  /*0fb0*/  @!P1 MOV R30, 0x64 ;  /* 0x00000064001e9802 */ /* 0x000fe20000000f00 */
        /* <DEDUP_REMOVED lines=10> */
.L_x_127:
[----:B------:R-:W-:Y:S05]  /*1060*/  @!P0 BRA `(.L_x_99) ;  /* 0x0000000000748947 */ /* 0x000fea0003800000 */
[----:B------:R-:W-:-:S07]  /*1070*/  IMAD.MOV.U32 R22, RZ, RZ, 0x3b8 ;  /* 0x000003b8ff167424 */ /* 0x000fce00078e00ff */
.L_x_101:
[----:B------:R-:W-:Y:S01]  /*1080*/  IADD3 R25, PT, PT, R22, 0x1, RZ ;  /* 0x0000000116197810 */ /* 0x000fe20007ffe0ff */
[----:B------:R-:W-:-:S03]  /*1090*/  IMAD R42, R42, 0x41a7, RZ ;  /* 0x000041a72a2a7824 */ /* 0x000fc600078e02ff */
[----:B------:R-:W0:Y:S01]  /*10a0*/  I2F.U32.RP R28, R25 ;  /* 0x00000019001c7306 */ /* 0x000e220000209000 */
[----:B------:R-:W-:Y:S01]  /*10b0*/  IMAD.MOV R29, RZ, RZ, -R25 ;  /* 0x000000ffff1d7224 */ /* 0x000fe200078e0a19 */
[----:B------:R-:W-:Y:S02]  /*10c0*/  LOP3.LUT R42, R42, 0x7fffffff, RZ, 0xc0, !PT ;  /* 0x7fffffff2a2a7812 */ /* 0x000fe400078ec0ff */
[----:B------:R-:W-:-:S04]  /*10d0*/  ISETP.NE.U32.AND P2, PT, R25, RZ, PT ;  /* 0x000000ff1900720c */ /* 0x000fc80003f45070 */
[----:B0-----:R-:W0:Y:S02]  /*10e0*/  MUFU.RCP R28, R28 ;  /* 0x0000001c001c7308 */ /* 0x001e240000001000 */
[----:B0-----:R-:W-:-:S06]  /*10f0*/  VIADD R20, R28, 0xffffffe ;  /* 0x0ffffffe1c147836 */ /* 0x001fcc0000000000 */
[----:B------:R0:W1:Y:S02]  /*1100*/  F2I.FTZ.U32.TRUNC.NTZ R21, R20 ;  /* 0x0000001400157305 */ /* 0x000064000021f000 */
[----:B0-----:R-:W-:Y:S02]  /*1110*/  HFMA2 R20, -RZ, RZ, 0, 0 ;  /* 0x00000000ff147431 */ /* 0x001fe400000001ff */
[----:B-1----:R-:W-:-:S04]  /*1120*/  IMAD R29, R29, R21, RZ ;  /* 0x000000151d1d7224 */ /* 0x002fc800078e02ff */
[----:B------:R-:W-:-:S06]  /*1130*/  IMAD.HI.U32 R21, R21, R29, R20 ;  /* 0x0000001d15157227 */ /* 0x000fcc00078e0014 */
[----:B------:R-:W-:-:S04]  /*1140*/  IMAD.HI.U32 R21, R21, R42, RZ ;  /* 0x0000002a15157227 */ /* 0x000fc800078e00ff */
[----:B------:R-:W-:-:S04]  /*1150*/  IMAD.MOV R21, RZ, RZ, -R21 ;  /* 0x000000ffff157224 */ /* 0x000fc800078e0a15 */
[----:B------:R-:W-:-:S05]  /*1160*/  IMAD R28, R25, R21, R42 ;  /* 0x00000015191c7224 */ /* 0x000fca00078e022a */
[----:B------:R-:W-:-:S13]  /*1170*/  ISETP.GE.U32.AND P0, PT, R28, R25, PT ;  /* 0x000000191c00720c */ /* 0x000fda0003f06070 */
[----:B------:R-:W-:-:S05]  /*1180*/  @P0 IMAD.IADD R28, R28, 0x1, -R25 ;  /* 0x000000011c1c0824 */ /* 0x000fca00078e0a19 */
[----:B------:R-:W-:-:S13]  /*1190*/  ISETP.GE.U32.AND P0, PT, R28, R25, PT ;  /* 0x000000191c00720c */ /* 0x000fda0003f06070 */
[----:B------:R-:W-:Y:S02]  /*11a0*/  @P0 IADD3 R28, PT, PT, -R25, R28, RZ ;  /* 0x0000001c191c0210 */ /* 0x000fe40007ffe1ff */
[----:B------:R-:W-:-:S04]  /*11b0*/  @!P2 LOP3.LUT R28, RZ, R25, RZ, 0x33, !PT ;  /* 0x00000019ff1ca212 */ /* 0x000fc800078e33ff */
[----:B------:R-:W-:Y:S05]  /*11c0*/  NANOSLEEP R28 ;  /* 0x0000001c0000735d */ /* 0x000fea0003800000 */
[----:B------:R-:W2:Y:S01]  /*11d0*/  LD.E.64.STRONG.GPU R28, desc[UR8][R16.64+0x100] ;  /* 0x00010008101c7980 */ /* 0x000ea2000c10fb00 */
[----:B------:R-:W-:Y:S01]  /*11e0*/  UMOV UR5, 0xffffffff ;  /* 0xffffffff00057882 */ /* 0x000fe20000000000 */
[----:B------:R-:W-:Y:S02]  /*11f0*/  SHF.R.U32.HI R22, RZ, 0x1, R22 ;  /* 0x00000001ff167819 */ /* 0x000fe40000011616 */
[----:B--2---:R-:W-:Y:S01]  /*1200*/  ISETP.NE.AND P0, PT, R28, 0x63, PT ;  /* 0x000000631c00780c */ /* 0x004fe20003f05270 */
[----:B------:R-:W-:-:S12]  /*1210*/  BRA.DIV UR5, `(.L_x_100) ;  /* 0x0000003605287947 */ /* 0x000fd8000b800000 */
[----:B------:R-:W-:-:S13]  /*1220*/  VOTE.ANY P0, !P0 ;  /* 0x0000000000ff7806 */ /* 0x000fda0004000100 */
.L_x_130:
[----:B------:R-:W-:Y:S05]  /*1230*/  @P0 BRA `(.L_x_101) ;  /* 0xfffffffc00900947 */ /* 0x000fea000383ffff */
.L_x_99:
        /* <DEDUP_REMOVED lines=8> */
[C---:B------:R-:W-:Y:S01]  /*12c0*/  VIADD R30, R39.reuse, 0x8 ;  /* 0x00000008271e7836 */ /* 0x040fe20000000000 */
[----:B------:R-:W-:Y:S02]  /*12d0*/  IADD3 R25, PT, PT, R39, 0x10, RZ ;  /* 0x0000001027197810 */ /* 0x000fe40007ffe0ff */
        /* <DEDUP_REMOVED lines=24> */
.L_x_139:
[----:B------:R-:W-:Y:S05]  /*1460*/  @!P0 BRA `(.L_x_103) ;  /* 0x00000004000c8947 */ /* 0x000fea0003800000 */
[----:B------:R-:W-:-:S07]  /*1470*/  IMAD.MOV.U32 R47, RZ, RZ, 0x3b8 ;  /* 0x000003b8ff2f7424 */ /* 0x000fce00078e00ff */
.L_x_109:
        /* <DEDUP_REMOVED lines=8> */
.L_x_142:
[----:B------:R-:W-:Y:S05]  /*1500*/  @!P0 BRA `(.L_x_105) ;  /* 0x0000000000748947 */ /* 0x000fea0003800000 */
[----:B------:R-:W-:-:S07]  /*1510*/  MOV R22, R47 ;  /* 0x0000002f00167202 */ /* 0x000fce0000000f00 */
.L_x_107:
[----:B------:R-:W-:Y:S02]  /*1520*/  VIADD R29, R22, 0x1 ;  /* 0x00000001161d7836 */ /* 0x000fe40000000000 */
[----:B------:R-:W-:Y:S02]  /*1530*/  IMAD R42, R42, 0x41a7, RZ ;  /* 0x000041a72a2a7824 */ /* 0x000fe400078e02ff */
[----:B------:R-:W0:Y:S01]  /*1540*/  I2F.U32.RP R28, R29 ;  /* 0x0000001d001c7306 */ /* 0x000e220000209000 */
[----:B------:R-:W-:Y:S02]  /*1550*/  IADD3 R49, PT, PT, RZ, -R29, RZ ;  /* 0x8000001dff317210 */ /* 0x000fe40007ffe0ff */
[----:B------:R-:W-:Y:S02]  /*1560*/  LOP3.LUT R42, R42, 0x7fffffff, RZ, 0xc0, !PT ;  /* 0x7fffffff2a2a7812 */ /* 0x000fe400078ec0ff */
[----:B------:R-:W-:-:S03]  /*1570*/  ISETP.NE.U32.AND P2, PT, R29, RZ, PT ;  /* 0x000000ff1d00720c */ /* 0x000fc60003f45070 */
[----:B0-----:R-:W0:Y:S02]  /*1580*/  MUFU.RCP R28, R28 ;  /* 0x0000001c001c7308 */ /* 0x001e240000001000 */
[----:B0-----:R-:W-:-:S06]  /*1590*/  VIADD R20, R28, 0xffffffe ;  /* 0x0ffffffe1c147836 */ /* 0x001fcc0000000000 */
[----:B------:R0:W1:Y:S02]  /*15a0*/  F2I.FTZ.U32.TRUNC.NTZ R21, R20 ;  /* 0x0000001400157305 */ /* 0x000064000021f000 */
[----:B0-----:R-:W-:Y:S02]  /*15b0*/  IMAD.MOV.U32 R20, RZ, RZ, RZ ;  /* 0x000000ffff147224 */ /* 0x001fe400078e00ff */
[----:B-1----:R-:W-:-:S04]  /*15c0*/  IMAD R49, R49, R21, RZ ;  /* 0x0000001531317224 */ /* 0x002fc800078e02ff */
[----:B------:R-:W-:-:S06]  /*15d0*/  IMAD.HI.U32 R21, R21, R49, R20 ;  /* 0x0000003115157227 */ /* 0x000fcc00078e0014 */
[----:B------:R-:W-:-:S04]  /*15e0*/  IMAD.HI.U32 R21, R21, R42, RZ ;  /* 0x0000002a15157227 */ /* 0x000fc800078e00ff */
[----:B------:R-:W-:-:S04]  /*15f0*/  IMAD.MOV R21, RZ, RZ, -R21 ;  /* 0x000000ffff157224 */ /* 0x000fc800078e0a15 */
[----:B------:R-:W-:-:S05]  /*1600*/  IMAD R28, R29, R21, R42 ;  /* 0x000000151d1c7224 */ /* 0x000fca00078e022a */
[----:B------:R-:W-:-:S13]  /*1610*/  ISETP.GE.U32.AND P0, PT, R28, R29, PT ;  /* 0x0000001d1c00720c */ /* 0x000fda0003f06070 */
[----:B------:R-:W-:-:S04]  /*1620*/  @P0 IADD3 R28, PT, PT, -R29, R28, RZ ;  /* 0x0000001c1d1c0210 */ /* 0x000fc80007ffe1ff */
[----:B------:R-:W-:-:S13]  /*1630*/  ISETP.GE.U32.AND P0, PT, R28, R29, PT ;  /* 0x0000001d1c00720c */ /* 0x000fda0003f06070 */
[----:B------:R-:W-:Y:S01]  /*1640*/  @P0 IMAD.IADD R28, R28, 0x1, -R29 ;  /* 0x000000011c1c0824 */ /* 0x000fe200078e0a1d */
        /* <DEDUP_REMOVED lines=8> */
.L_x_145:
[----:B------:R-:W-:Y:S05]  /*16d0*/  @P0 BRA `(.L_x_107) ;  /* 0xfffffffc00900947 */ /* 0x000fea000383ffff */
.L_x_105:
[----:B------:R-:W-:Y:S01]  /*16e0*/  UMOV UR5, 0xffffffff ;  /* 0xffffffff00057882 */ /* 0x000fe20000000000 */
[----:B------:R-:W-:Y:S02]  /*16f0*/  ISETP.NE.AND P0, PT, R28, 0x65, PT ;  /* 0x000000651c00780c */ /* 0x000fe40003f05270 */
[----:B------:R-:W-:Y:S11]  /*1700*/  BRA.DIV UR5, `(.L_x_108) ;  /* 0x0000003605407947 */ /* 0x000ff6000b800000 */
[----:B------:R-:W-:Y:S02]  /*1710*/  VOTE.ANY R21, PT, !P0 ;  /* 0x0000000000157806 */ /* 0x000fe400040e0100 */
[----:B------:R-:W-:Y:S02]  /*1720*/  IADD3 R24, PT, PT, R24, -0x20, RZ ;  /* 0xffffffe018187810 */ /* 0x000fe40007ffe0ff */
[----:B------:R-:W-:-:S05]  /*1730*/  LOP3.LUT R21, R21, 0x80000000, R43, 0xec, !PT ;  /* 0x8000000015157812 */ /* 0x000fca00078eec2b */
[----:B------:R-:W-:-:S05]  /*1740*/  VIADD R16, R21, 0xffffffff ;  /* 0xffffffff15107836 */ /* 0x000fca0000000000 */
[----:B------:R-:W-:-:S04]  /*1750*/  LOP3.LUT R16, R21, R16, RZ, 0xc, !PT ;  /* 0x0000001015107212 */ /* 0x000fc800078e0cff */
        /* <DEDUP_REMOVED lines=19> */
.L_x_154:
[----:B------:R-:W-:Y:S05]  /*1890*/  @P0 BRA `(.L_x_109) ;  /* 0xfffffff800f80947 */ /* 0x000fea000383ffff */
.L_x_103:
        /* <DEDUP_REMOVED lines=8> */
[----:B0-----:R-:W-:-:S05]  /*1920*/  @!P1 LEA R16, R17, R16, 0x18 ;  /* 0x0000001011109211 */ /* 0x001fca00078ec0ff */
[----:B------:R1:W-:Y:S04]  /*1930*/  @!P1 STS [R16+0x8], R31 ;  /* 0x0000081f10009388 */ /* 0x0003e80000000800 */
[----:B------:R1:W-:Y:S01]  /*1940*/  @!P1 STS [R16+0x4], R46 ;  /* 0x0000042e10009388 */ /* 0x0003e20000000800 */
[----:B--2---:R-:W-:Y:S01]  /*1950*/  @!P0 LEA R21, R21, R20, 0x18 ;  /* 0x0000001415158211 */ /* 0x004fe200078ec0ff */
[----:B------:R-:W-:Y:S01]  /*1960*/  IMAD.MOV.U32 R20, RZ, RZ, R23 ;  /* 0x000000ffff147224 */ /* 0x000fe200078e0017 */
[----:B------:R-:W-:-:S03]  /*1970*/  @!P0 MOV R20, R46 ;  /* 0x0000002e00148202 */ /* 0x000fc60000000f00 */
[----:B------:R1:W-:Y:S04]  /*1980*/  @!P0 STS [R21+0x4c], R46 ;  /* 0x00004c2e15008388 */ /* 0x0003e80000000800 */
.L_x_97:
[----:B------:R-:W-:Y:S05]  /*1990*/  WARPSYNC.ALL ;  /* 0x0000000000007948 */ /* 0x000fea0003800000 */
[----:B------:R-:W0:Y:S08]  /*19a0*/  S2UR UR6, SR_CgaCtaId ;  /* 0x00000000000679c3 */ /* 0x000e300000008800 */
[----:B------:R-:W-:Y:S06]  /*19b0*/  BAR.SYNC.DEFER_BLOCKING 0x0 ;  /* 0x0000000000007b1d */ /* 0x000fec0000010000 */
[----:B------:R-:W-:Y:S01]  /*19c0*/  UMOV UR5, 0x400 ;  /* 0x0000040000057882 */ /* 0x000fe20000000000 */
[----:B------:R-:W2:Y:S01]  /*19d0*/  S2R R17, SR_TID.X ;  /* 0x0000000000117919 */ /* 0x000ea20000002100 */
[----:B0-----:R-:W-:-:S09]  /*19e0*/  ULEA UR5, UR6, UR5, 0x18 ;  /* 0x0000000506057291 */ /* 0x001fd2000f8ec0ff */
[----:B-1----:R-:W0:Y:S01]  /*19f0*/  LDS R16, [UR5+0x4c] ;  /* 0x00004c05ff107984 */ /* 0x002e220008000800 */
[----:B--2---:R-:W-:-:S13]  /*1a00*/  ISETP.NE.AND P0, PT, R17, RZ, PT ;  /* 0x000000ff1100720c */ /* 0x004fda0003f05270 */
[----:B0-----:R-:W-:-:S04]  /*1a10*/  @P0 FADD R20, R16, R20 ;  /* 0x0000001410140221 */ /* 0x001fc80000000000 */
[----:B------:R-:W-:-:S07]  /*1a20*/  FADD R16, R36, R20 ;  /* 0x0000001424107221 */ /* 0x000fce0000000000 */
.L_x_96:
[----:B------:R-:W-:Y:S05]  /*1a30*/  BSYNC.RECONVERGENT B0 ;  /* 0x0000000000007941 */ /* 0x000fea0003800200 */
.L_x_94:
[----:B------:R-:W-:Y:S01]  /*1a40*/  FADD R17, R37, R16 ;  /* 0x0000001025117221 */ /* 0x000fe20000000000 */
[----:B0-----:R-:W0:Y:S01]  /*1a50*/  S2R R20, SR_TID.X ;  /* 0x0000000000147919 */ /* 0x001e220000002100 */
[----:B------:R-:W1:Y:S01]  /*1a60*/  S2UR UR6, SR_CgaCtaId ;  /* 0x00000000000679c3 */ /* 0x000e620000008800 */
[----:B------:R-:W-:Y:S01]  /*1a70*/  UMOV UR5, 0x400 ;  /* 0x0000040000057882 */ /* 0x000fe20000000000 */
[----:B------:R-:W-:Y:S01]  /*1a80*/  FADD R34, R34, R17 ;  /* 0x0000001122227221 */ /* 0x000fe20000000000 */
[----:B------:R-:W2:Y:S03]  /*1a90*/  S2R R21, SR_LANEID ;  /* 0x0000000000157919 */ /* 0x000ea60000000000 */
[----:B------:R-:W-:Y:S02]  /*1aa0*/  FADD R35, R35, R34 ;  /* 0x0000002223237221 */ /* 0x000fe40000000000 */
[----:B------:R-:W-:Y:S02]  /*1ab0*/  BAR.SYNC.DEFER_BLOCKING 0x0 ;  /* 0x0000000000007b1d */ /* 0x000fe40000010000 */
[----:B------:R-:W-:-:S04]  /*1ac0*/  FADD R32, R32, R35 ;  /* 0x0000002320207221 */ /* 0x000fc80000000000 */
[----:B------:R-:W-:-:S04]  /*1ad0*/  FADD R33, R33, R32 ;  /* 0x0000002021217221 */ /* 0x000fc80000000000 */
[----:B------:R-:W-:-:S04]  /*1ae0*/  FADD R18, R18, R33 ;  /* 0x0000002112127221 */ /* 0x000fc80000000000 */
[----:B------:R-:W-:Y:S01]  /*1af0*/  FADD R19, R19, R18 ;  /* 0x0000001213137221 */ /* 0x000fe20000000000 */
[----:B-1----:R-:W-:-:S03]  /*1b00*/  ULEA UR5, UR6, UR5, 0x18 ;  /* 0x0000000506057291 */ /* 0x002fc6000f8ec0ff */
[----:B------:R-:W-:Y:S01]  /*1b10*/  FADD R14, R14, R19 ;  /* 0x000000130e0e7221 */ /* 0x000fe20000000000 */
[----:B------:R-:W1:Y:S03]  /*1b20*/  LDCU.64 UR6, c[0x0][0x388] ;  /* 0x00007100ff0677ac */ /* 0x000e660008000a00 */
[----:B------:R-:W-:Y:S01]  /*1b30*/  FADD R15, R15, R14 ;  /* 0x0000000e0f0f7221 */ /* 0x000fe20000000000 */
[----:B0-----:R-:W-:-:S03]  /*1b40*/  SHF.R.U32.HI R20, RZ, 0x5, R20 ;  /* 0x00000005ff147819 */ /* 0x001fc60000011614 */
[----:B------:R-:W-:Y:S02]  /*1b50*/  FADD R12, R12, R15 ;  /* 0x0000000f0c0c7221 */ /* 0x000fe40000000000 */
[----:B--2---:R-:W-:Y:S02]  /*1b60*/  IMAD R20, R20, 0x2c0, R21 ;  /* 0x000002c014147824 */ /* 0x004fe400078e0215 */
[----:B------:R-:W-:-:S03]  /*1b70*/  FADD R13, R13, R12 ;  /* 0x0000000c0d0d7221 */ /* 0x000fc60000000000 */
[----:B------:R-:W-:Y:S01]  /*1b80*/  LEA R20, R20, UR5, 0x2 ;  /* 0x0000000514147c11 */ /* 0x000fe2000f8e10ff */
[----:B------:R-:W-:Y:S01]  /*1b90*/  FADD R10, R10, R13 ;  /* 0x0000000d0a0a7221 */ /* 0x000fe20000000000 */
[----:B-1----:R-:W-:-:S03]  /*1ba0*/  IADD3 R38, P0, PT, R38, UR6, RZ ;  /* 0x0000000626267c10 */ /* 0x002fc6000ff1e0ff */
[----:B------:R-:W-:Y:S01]  /*1bb0*/  FADD R11, R11, R10 ;  /* 0x0000000a0b0b7221 */ /* 0x000fe20000000000 */
[----:B------:R-:W-:Y:S01]  /*1bc0*/  IMAD R21, R21, 0x54, R20 ;  /* 0x0000005415157824 */ /* 0x000fe200078e0214 */
[----:B------:R-:W-:Y:S02]  /*1bd0*/  IADD3.X R39, PT, PT, R0, UR7, RZ, P0, !PT ;  /* 0x0000000700277c10 */ /* 0x000fe400087fe4ff */
[----:B------:R-:W-:Y:S02]  /*1be0*/  FADD R8, R8, R11 ;  /* 0x0000000b08087221 */ /* 0x000fe40000000000 */
[----:B------:R-:W-:Y:S02]  /*1bf0*/  STS.64 [R21], R16 ;  /* 0x0000001015007388 */ /* 0x000fe40000000a00 */
[----:B------:R-:W-:Y:S02]  /*1c00*/  FADD R9, R9, R8 ;  /* 0x0000000809097221 */ /* 0x000fe40000000000 */
[----:B------:R-:W-:Y:S02]  /*1c10*/  STS.64 [R21+0x8], R34 ;  /* 0x0000082215007388 */ /* 0x000fe40000000a00 */
[----:B------:R-:W-:-:S02]  /*1c20*/  FADD R6, R6, R9 ;  /* 0x0000000906067221 */ /* 0x000fc40000000000 */
[----:B------:R-:W-:Y:S02]  /*1c30*/  STS.64 [R21+0x10], R32 ;  /* 0x0000102015007388 */ /* 0x000fe40000000a00 */
[----:B------:R-:W-:Y:S02]  /*1c40*/  FADD R7, R7, R6 ;  /* 0x0000000607077221 */ /* 0x000fe40000000000 */
[----:B------:R-:W-:Y:S02]  /*1c50*/  STS.64 [R21+0x18], R18 ;  /* 0x0000181215007388 */ /* 0x000fe40000000a00 */
[----:B------:R-:W-:Y:S02]  /*1c60*/  FADD R4, R4, R7 ;  /* 0x0000000704047221 */ /* 0x000fe40000000000 */
[----:B------:R-:W-:Y:S02]  /*1c70*/  STS.64 [R21+0x20], R14 ;  /* 0x0000200e15007388 */ /* 0x000fe40000000a00 */
[----:B------:R-:W-:-:S02]  /*1c80*/  FADD R5, R5, R4 ;  /* 0x0000000405057221 */ /* 0x000fc40000000000 */
[----:B------:R-:W-:Y:S02]  /*1c90*/  STS.64 [R21+0x28], R12 ;  /* 0x0000280c15007388 */ /* 0x000fe40000000a00 */
[----:B------:R-:W-:Y:S02]  /*1ca0*/  FADD R2, R2, R5 ;  /* 0x0000000502027221 */ /* 0x000fe40000000000 */
[----:B------:R-:W-:Y:S02]  /*1cb0*/  STS.64 [R21+0x30], R10 ;  /* 0x0000300a15007388 */ /* 0x000fe40000000a00 */
[----:B------:R-:W-:Y:S02]  /*1cc0*/  FADD R3, R3, R2 ;  /* 0x0000000203037221 */ /* 0x000fe40000000000 */
[----:B------:R-:W-:Y:S04]  /*1cd0*/  STS.64 [R21+0x38], R8 ;  /* 0x0000380815007388 */ /* 0x000fe80000000a00 */
[----:B------:R-:W-:Y:S04]  /*1ce0*/  STS.64 [R21+0x40], R6 ;  /* 0x0000400615007388 */ /* 0x000fe80000000a00 */
[----:B------:R-:W-:Y:S04]  /*1cf0*/  STS.64 [R21+0x48], R4 ;  /* 0x0000480415007388 */ /* 0x000fe80000000a00 */
[----:B------:R-:W-:Y:S01]  /*1d00*/  STS.64 [R21+0x50], R2 ;  /* 0x0000500215007388 */ /* 0x000fe20000000a00 */
        /* <DEDUP_REMOVED lines=46> */
.L_x_93:
[----:B------:R-:W-:-:S13]  /*1ff0*/  ISETP.NE.AND P0, PT, R0, RZ, PT ;  /* 0x000000ff0000720c */ /* 0x000fda0003f05270 */
[----:B------:R-:W-:Y:S05]  /*2000*/  @!P0 EXIT ;  /* 0x000000000000894d */ /* 0x000fea0003800000 */
[----:B------:R-:W0:Y:S02]  /*2010*/  LDC.64 R4, c[0x0][0x380] ;  /* 0x0000e000ff047b82 */ /* 0x000e240000000a00 */
[----:B0-----:R-:W-:-:S05]  /*2020*/  IMAD.WIDE.U32 R4, R3, 0x4, R4 ;  /* 0x0000000403047825 */ /* 0x001fca00078e0004 */
[----:B------:R0:W2:Y:S01]  /*2030*/  LDG.E R6, desc[UR8][R4.64] ;  /* 0x0000000804067981 */ /* 0x0000a2000c1e1900 */
[----:B------:R-:W1:Y:S02]  /*2040*/  S2R R2, SR_TID.X ;  /* 0x0000000000027919 */ /* 0x000e640000002100 */
[C---:B-1----:R-:W-:Y:S02]  /*2050*/  LOP3.LUT R3, R2.reuse, 0x1f, RZ, 0xc0, !PT ;  /* 0x0000001f02037812 */ /* 0x042fe400078ec0ff */
[----:B------:R-:W-:-:S05]  /*2060*/  LOP3.LUT R8, R2, 0x3e0, RZ, 0xc0, !PT ;  /* 0x000003e002087812 */ /* 0x000fca00078ec0ff */
[----:B------:R-:W-:-:S04]  /*2070*/  IMAD R3, R8, 0x16, R3 ;  /* 0x0000001608037824 */ /* 0x000fc800078e0203 */
[C---:B------:R-:W-:Y:S01]  /*2080*/  VIADD R7, R3.reuse, 0x20 ;  /* 0x0000002003077836 */ /* 0x040fe20000000000 */
[C---:B------:R-:W-:Y:S01]  /*2090*/  ISETP.GE.U32.AND P6, PT, R3.reuse, R0, PT ;  /* 0x000000000300720c */ /* 0x040fe20003fc6070 */
[C---:B------:R-:W-:Y:S01]  /*20a0*/  VIADD R9, R3.reuse, 0x40 ;  /* 0x0000004003097836 */ /* 0x040fe20000000000 */
[----:B0-----:R-:W-:Y:S02]  /*20b0*/  LEA R4, P1, R3, R4, 0x2 ;  /* 0x0000000403047211 */ /* 0x001fe400078210ff */
[-C--:B------:R-:W-:Y:S01]  /*20c0*/  ISETP.GE.U32.AND P5, PT, R7, R0.reuse, PT ;  /* 0x000000000700720c */ /* 0x080fe20003fa6070 */
[----:B------:R-:W-:Y:S01]  /*20d0*/  VIADD R7, R3, 0x80 ;  /* 0x0000008003077836 */ /* 0x000fe20000000000 */
[-C--:B------:R-:W-:Y:S01]  /*20e0*/  ISETP.GE.U32.AND P0, PT, R9, R0.reuse, PT ;  /* 0x000000000900720c */ /* 0x080fe20003f06070 */
[----:B------:R-:W-:Y:S01]  /*20f0*/  IMAD.X R5, RZ, RZ, R5, P1 ;  /* 0x000000ffff057224 */ /* 0x000fe200008e0605 */
[C---:B------:R-:W-:Y:S01]  /*2100*/  IADD3 R11, PT, PT, R3.reuse, 0x60, RZ ;  /* 0x00000060030b7810 */ /* 0x040fe20007ffe0ff */
[----:B------:R-:W-:Y:S01]  /*2110*/  VIADD R9, R3, 0xa0 ;  /* 0x000000a003097836 */ /* 0x000fe20000000000 */
[----:B------:R-:W-:-:S02]  /*2120*/  ISETP.GE.U32.AND P3, PT, R7, R0, PT ;  /* 0x000000000700720c */ /* 0x000fc40003f66070 */
[----:B------:R-:W-:Y:S02]  /*2130*/  IADD3 R7, PT, PT, R3, 0xc0, RZ ;  /* 0x000000c003077810 */ /* 0x000fe40007ffe0ff */
[-C--:B------:R-:W-:Y:S02]  /*2140*/  ISETP.GE.U32.AND P4, PT, R11, R0.reuse, PT ;  /* 0x000000000b00720c */ /* 0x080fe40003f86070 */
[-C--:B------:R-:W-:Y:S02]  /*2150*/  ISETP.GE.U32.AND P1, PT, R7, R0.reuse, PT ;  /* 0x000000000700720c */ /* 0x080fe40003f26070 */
[----:B------:R-:W-:Y:S02]  /*2160*/  IADD3 R7, PT, PT, R3, 0xe0, RZ ;  /* 0x000000e003077810 */ /* 0x000fe40007ffe0ff */
[----:B------:R-:W-:Y:S01]  /*2170*/  ISETP.GE.U32.AND P2, PT, R9, R0, PT ;  /* 0x000000000900720c */ /* 0x000fe20003f46070 */
[C---:B------:R-:W-:Y:S02]  /*2180*/  VIADD R9, R3.reuse, 0x100 ;  /* 0x0000010003097836 */ /* 0x040fe40000000000 */
[----:B------:R-:W-:-:S02]  /*2190*/  VIADD R39, R3, 0x2a0 ;  /* 0x000002a003277836 */ /* 0x000fc40000000000 */
[----:B--2---:R-:W-:Y:S02]  /*21a0*/  IMAD.MOV.U32 R16, RZ, RZ, R6 ;  /* 0x000000ffff107224 */ /* 0x004fe400078e0006 */
[----:B------:R-:W2:Y:S01]  /*21b0*/  @!P6 LDG.E R6, desc[UR8][R4.64] ;  /* 0x000000080406e981 */ /* 0x000ea2000c1e1900 */
[----:B------:R-:W-:Y:S02]  /*21c0*/  ISETP.GE.U32.AND P6, PT, R7, R0, PT ;  /* 0x000000000700720c */ /* 0x000fe40003fc6070 */
[----:B------:R-:W-:Y:S01]  /*21d0*/  MOV R10, R16 ;  /* 0x00000010000a7202 */ /* 0x000fe20000000f00 */
[----:B------:R-:W-:Y:S02]  /*21e0*/  VIADD R7, R3, 0x120 ;  /* 0x0000012003077836 */ /* 0x000fe40000000000 */
[--C-:B------:R-:W-:Y:S02]  /*21f0*/  IMAD.MOV.U32 R12, RZ, RZ, R16.reuse ;  /* 0x000000ffff0c7224 */ /* 0x100fe400078e0010 */
[----:B------:R-:W-:Y:S01]  /*2200*/  IMAD.MOV.U32 R8, RZ, RZ, R16 ;  /* 0x000000ffff087224 */ /* 0x000fe200078e0010 */
[----:B------:R-:W3:Y:S01]  /*2210*/  @!P0 LDG.E R10, desc[UR8][R4.64+0x100] ;  /* 0x00010008040a8981 */ /* 0x000ee2000c1e1900 */
[----:B------:R-:W-:-:S02]  /*2220*/  ISETP.GE.U32.AND P0, PT, R7, R0, PT ;  /* 0x000000000700720c */ /* 0x000fc40003f06070 */
[----:B------:R-:W-:Y:S01]  /*2230*/  IADD3 R7, PT, PT, R3, 0x140, RZ ;  /* 0x0000014003077810 */ /* 0x000fe20007ffe0ff */
[----:B------:R-:W4:Y:S01]  /*2240*/  @!P4 LDG.E R12, desc[UR8][R4.64+0x180] ;  /* 0x00018008040cc981 */ /* 0x000f22000c1e1900 */
[----:B------:R-:W-:Y:S02]  /*2250*/  MOV R18, R16 ;  /* 0x0000001000127202 */ /* 0x000fe40000000f00 */
[-C--:B------:R-:W-:Y:S01]  /*2260*/  ISETP.GE.U32.AND P4, PT, R7, R0.reuse, PT ;  /* 0x000000000700720c */ /* 0x080fe20003f86070 */
[----:B------:R-:W-:Y:S01]  /*2270*/  VIADD R7, R3, 0x180 ;  /* 0x0000018003077836 */ /* 0x000fe20000000000 */
[----:B------:R-:W5:Y:S01]  /*2280*/  @!P5 LDG.E R8, desc[UR8][R4.64+0x80] ;  /* 0x000080080408d981 */ /* 0x000f62000c1e1900 */
[-C--:B------:R-:W-:Y:S01]  /*2290*/  ISETP.GE.U32.AND P5, PT, R9, R0.reuse, PT ;  /* 0x000000000900720c */ /* 0x080fe20003fa6070 */
[--C-:B------:R-:W-:Y:S02]  /*22a0*/  IMAD.MOV.U32 R20, RZ, RZ, R16.reuse ;  /* 0x000000ffff147224 */ /* 0x100fe400078e0010 */
[----:B------:R-:W5:Y:S01]  /*22b0*/  @!P2 LDG.E R18, desc[UR8][R4.64+0x280] ;  /* 0x000280080412a981 */ /* 0x000f62000c1e1900 */
[--C-:B------:R-:W-:Y:S01]  /*22c0*/  IMAD.MOV.U32 R14, RZ, RZ, R16.reuse ;  /* 0x000000ffff0e7224 */ /* 0x100fe200078e0010 */
[----:B------:R-:W-:Y:S01]  /*22d0*/  ISETP.GE.U32.AND P2, PT, R7, R0, PT ;  /* 0x000000000700720c */ /* 0x000fe20003f46070 */
[C---:B------:R-:W-:Y:S01]  /*22e0*/  VIADD R9, R3.reuse, 0x160 ;  /* 0x0000016003097836 */ /* 0x040fe20000000000 */
[----:B------:R-:W-:Y:S01]  /*22f0*/  IADD3 R7, PT, PT, R3, 0x1a0, RZ ;  /* 0x000001a003077810 */ /* 0x000fe20007ffe0ff */
[----:B------:R-:W5:Y:S01]  /*2300*/  @!P1 LDG.E R20, desc[UR8][R4.64+0x300] ;  /* 0x0003000804149981 */ /* 0x000f62000c1e1900 */
[----:B------:R-:W-:Y:S01]  /*2310*/  MOV R24, R16 ;  /* 0x0000001000187202 */ /* 0x000fe20000000f00 */
[--C-:B------:R-:W-:Y:S01]  /*2320*/  IMAD.MOV.U32 R22, RZ, RZ, R16.reuse ;  /* 0x000000ffff167224 */ /* 0x100fe200078e0010 */
[-C--:B------:R-:W-:Y:S01]  /*2330*/  ISETP.GE.U32.AND P1, PT, R7, R0.reuse, PT ;  /* 0x000000000700720c */ /* 0x080fe20003f26070 */
[----:B------:R-:W5:Y:S01]  /*2340*/  @!P3 LDG.E R14, desc[UR8][R4.64+0x200] ;  /* 0x00020008040eb981 */ /* 0x000f62000c1e1900 */
[----:B------:R-:W-:Y:S01]  /*2350*/  VIADD R7, R3, 0x1e0 ;  /* 0x000001e003077836 */ /* 0x000fe20000000000 */
[-C--:B------:R-:W-:Y:S01]  /*2360*/  ISETP.GE.U32.AND P3, PT, R9, R0.reuse, PT ;  /* 0x000000000900720c */ /* 0x080fe20003f66070 */
[----:B------:R-:W-:Y:S01]  /*2370*/  VIADD R9, R3, 0x1c0 ;  /* 0x000001c003097836 */ /* 0x000fe20000000000 */
[----:B------:R-:W5:Y:S01]  /*2380*/  @!P5 LDG.E R24, desc[UR8][R4.64+0x400] ;  /* 0x000400080418d981 */ /* 0x000f62000c1e1900 */
[----:B------:R-:W-:Y:S01]  /*2390*/  IMAD.MOV.U32 R26, RZ, RZ, R16 ;  /* 0x000000ffff1a7224 */ /* 0x000fe200078e0010 */
[----:B------:R-:W-:-:S02]  /*23a0*/  ISETP.GE.U32.AND P5, PT, R7, R0, PT ;  /* 0x000000000700720c */ /* 0x000fc40003fa6070 */
[----:B------:R-:W5:Y:S01]  /*23b0*/  @!P6 LDG.E R22, desc[UR8][R4.64+0x380] ;  /* 0x000380080416e981 */ /* 0x000f62000c1e1900 */
[----:B------:R-:W-:Y:S01]  /*23c0*/  IADD3 R7, PT, PT, R3, 0x200, RZ ;  /* 0x0000020003077810 */ /* 0x000fe20007ffe0ff */
[--C-:B------:R-:W-:Y:S01]  /*23d0*/  IMAD.MOV.U32 R28, RZ, RZ, R16.reuse ;  /* 0x000000ffff1c7224 */ /* 0x100fe200078e0010 */
[----:B------:R-:W-:Y:S01]  /*23e0*/  ISETP.GE.U32.AND P6, PT, R9, R0, PT ;  /* 0x000000000900720c */ /* 0x000fe20003fc6070 */
[----:B------:R-:W5:Y:S01]  /*23f0*/  @!P0 LDG.E R26, desc[UR8][R4.64+0x480] ;  /* 0x00048008041a8981 */ /* 0x000f62000c1e1900 */
[----:B------:R-:W-:Y:S01]  /*2400*/  MOV R30, R16 ;  /* 0x00000010001e7202 */ /* 0x000fe20000000f00 */
[----:B------:R-:W-:Y:S01]  /*2410*/  VIADD R9, R3, 0x220 ;  /* 0x0000022003097836 */ /* 0x000fe20000000000 */
[----:B------:R-:W-:Y:S01]  /*2420*/  ISETP.GE.U32.AND P0, PT, R7, R0, PT ;  /* 0x000000000700720c */ /* 0x000fe20003f06070 */
[----:B------:R-:W-:Y:S01]  /*2430*/  VIADD R7, R3, 0x240 ;  /* 0x0000024003077836 */ /* 0x000fe20000000000 */
[----:B------:R-:W5:Y:S01]  /*2440*/  @!P4 LDG.E R28, desc[UR8][R4.64+0x500] ;  /* 0x00050008041cc981 */ /* 0x000f62000c1e1900 */
[--C-:B------:R-:W-:Y:S01]  /*2450*/  IMAD.MOV.U32 R32, RZ, RZ, R16.reuse ;  /* 0x000000ffff207224 */ /* 0x100fe200078e0010 */
[----:B------:R-:W-:Y:S01]  /*2460*/  MOV R36, R16 ;  /* 0x0000001000247202 */ /* 0x000fe20000000f00 */
[----:B------:R-:W-:Y:S01]  /*2470*/  IMAD.MOV.U32 R34, RZ, RZ, R16 ;  /* 0x000000ffff227224 */ /* 0x000fe200078e0010 */
[-C--:B------:R-:W-:Y:S01]  /*2480*/  ISETP.GE.U32.AND P4, PT, R9, R0.reuse, PT ;  /* 0x000000000900720c */ /* 0x080fe20003f86070 */
[----:B------:R-:W5:Y:S01]  /*2490*/  @!P3 LDG.E R30, desc[UR8][R4.64+0x580] ;  /* 0x00058008041eb981 */ /* 0x000f62000c1e1900 */
[-C--:B------:R-:W-:Y:S01]  /*24a0*/  ISETP.GE.U32.AND P3, PT, R7, R0.reuse, PT ;  /* 0x000000000700720c */ /* 0x080fe20003f66070 */
[C---:B------:R-:W-:Y:S01]  /*24b0*/  VIADD R9, R3.reuse, 0x280 ;  /* 0x0000028003097836 */ /* 0x040fe20000000000 */
[----:B------:R-:W-:Y:S01]  /*24c0*/  IADD3 R7, PT, PT, R3, 0x260, RZ ;  /* 0x0000026003077810 */ /* 0x000fe20007ffe0ff */
[----:B------:R-:W5:Y:S03]  /*24d0*/  @!P2 LDG.E R32, desc[UR8][R4.64+0x600] ;  /* 0x000600080420a981 */ /* 0x000f66000c1e1900 */
[-C--:B------:R-:W-:Y:S01]  /*24e0*/  ISETP.GE.U32.AND P2, PT, R7, R0.reuse, PT ;  /* 0x000000000700720c */ /* 0x080fe20003f46070 */
[----:B------:R-:W5:Y:S01]  /*24f0*/  @!P1 LDG.E R34, desc[UR8][R4.64+0x680] ;  /* 0x0006800804229981 */ /* 0x000f62000c1e1900 */
[----:B------:R-:W-:-:S03]  /*2500*/  ISETP.GE.U32.AND P1, PT, R9, R0, PT ;  /* 0x000000000900720c */ /* 0x000fc60003f26070 */
[----:B------:R-:W5:Y:S01]  /*2510*/  @!P6 LDG.E R36, desc[UR8][R4.64+0x700] ;  /* 0x000700080424e981 */ /* 0x000f62000c1e1900 */
[----:B------:R-:W-:Y:S01]  /*2520*/  ISETP.GE.U32.AND P6, PT, R39, R0, PT ;  /* 0x000000002700720c */ /* 0x000fe20003fc6070 */
        /* <DEDUP_REMOVED lines=16> */
[----:B------:R-:W-:Y:S01]  /*2630*/  UMOV UR4, 0x400 ;  /* 0x0000040000047882 */ /* 0x000fe20000000000 */
[----:B------:R-:W-:Y:S01]  /*2640*/  ISETP.NE.AND P0, PT, R42, RZ, PT ;  /* 0x000000ff2a00720c */ /* 0x000fe20003f05270 */
[----:B-1----:R-:W-:-:S02]  /*2650*/  ULEA UR4, UR5, UR4, 0x18 ;  /* 0x0000000405047291 */ /* 0x002fc4000f8ec0ff */
[----:B0-----:R-:W-:-:S05]  /*2660*/  IMAD R41, R43, 0x2c0, R38 ;  /* 0x000002c02b297824 */ /* 0x001fca00078e0226 */
        /* <DEDUP_REMOVED lines=59> */
[----:B------:R-:W-:Y:S02]  /*2a20*/  ISETP.NE.AND P2, PT, R43, 0xb, PT ;  /* 0x0000000b2b00780c */ /* 0x000fe40003f45270 */
[----:B------:R-:W-:Y:S01]  /*2a30*/  ISETP.NE.AND P3, PT, R38, RZ, PT ;  /* 0x000000ff2600720c */ /* 0x000fe20003f65270 */
        /* <DEDUP_REMOVED lines=39> */
[----:B------:R-:W-:Y:S02]  /*2cb0*/  FSEL R16, R22, R16, !P0 ;  /* 0x0000001016107208 */ /* 0x000fe40004000000 */
[----:B------:R-:W-:-:S04]  /*2cc0*/  ISETP.NE.AND P0, PT, R43, 0x8, PT ;  /* 0x000000082b00780c */ /* 0x000fc80003f05270 */
[----:B------:R-:W-:Y:S02]  /*2cd0*/  FSEL R16, R23, R16, !P0 ;  /* 0x0000001017107208 */ /* 0x000fe40004000000 */
[----:B------:R-:W-:-:S04]  /*2ce0*/  ISETP.NE.AND P0, PT, R43, 0x9, PT ;  /* 0x000000092b00780c */ /* 0x000fc80003f05270 */
[----:B------:R-:W-:Y:S02]  /*2cf0*/  FSEL R16, R24, R16, !P0 ;  /* 0x0000001018107208 */ /* 0x000fe40004000000 */
[----:B------:R-:W-:Y:S02]  /*2d00*/  ISETP.GE.U32.AND P0, PT, R2, 0x20, PT ;  /* 0x000000200200780c */ /* 0x000fe40003f06070 */
        /* <DEDUP_REMOVED lines=8> */
.L_x_110:
        /* <DEDUP_REMOVED lines=55> */
[----:B------:R-:W-:Y:S01]  /*3100*/  ISETP.NE.AND P0, PT, R43, 0x6, PT ;  /* 0x000000062b00780c */ /* 0x000fe20003f05270 */
[----:B------:R-:W0:Y:S02]  /*3110*/  SHFL.UP PT, R23, R44, 0x1, RZ ;  /* 0x042000002c177989 */ /* 0x000e2400000e00ff */
        /* <DEDUP_REMOVED lines=16> */
[----:B0-----:R-:W-:-:S05]  /*3220*/  @P2 FADD R16, R23, R16 ;  /* 0x0000001017102221 */ /* 0x001fca0000000000 */
[----:B------:R-:W-:Y:S01]  /*3230*/  FSEL R23, R23, R16, !P1 ;  /* 0x0000001017177208 */ /* 0x000fe20004800000 */
[----:B------:R-:W-:Y:S06]  /*3240*/  @P0 BRA `(.L_x_112) ;  /* 0x0000000800980947 */ /* 0x000fec0003800000 */
[----:B------:R-:W0:Y:S01]  /*3250*/  LDC.64 R16, c[0x0][0x390] ;  /* 0x0000e400ff107b82 */ /* 0x000e220000000a00 */
[----:B------:R-:W-:Y:S02]  /*3260*/  ISETP.NE.AND P1, PT, R2, RZ, PT ;  /* 0x000000ff0200720c */ /* 0x000fe40003f25270 */
[----:B------:R-:W-:-:S04]  /*3270*/  LOP3.LUT R43, RZ, R2, RZ, 0x33, !PT ;  /* 0x00000002ff2b7212 */ /* 0x000fc800078e33ff */
[----:B------:R-:W-:-:S07]  /*3280*/  IADD3 R43, PT, PT, R42, R43, RZ ;  /* 0x0000002b2a2b7210 */ /* 0x000fce0007ffe0ff */
        /* <DEDUP_REMOVED lines=11> */
.L_x_157:
[----:B------:R-:W-:Y:S05]  /*3340*/  @!P0 BRA `(.L_x_114) ;  /* 0x0000000000748947 */ /* 0x000fea0003800000 */
[----:B------:R-:W-:-:S07]  /*3350*/  IMAD.MOV.U32 R20, RZ, RZ, 0x3b8 ;  /* 0x000003b8ff147424 */ /* 0x000fce00078e00ff */
.L_x_116:
[----:B------:R-:W-:Y:S02]  /*3360*/  VIADD R21, R20, 0x1 ;  /* 0x0000000114157836 */ /* 0x000fe40000000000 */
[----:B------:R-:W-:Y:S02]  /*3370*/  IMAD R42, R42, 0x41a7, RZ ;  /* 0x000041a72a2a7824 */ /* 0x000fe400078e02ff */
[----:B------:R-:W0:Y:S01]  /*3380*/  I2F.U32.RP R22, R21 ;  /* 0x0000001500167306 */ /* 0x000e220000209000 */
[----:B------:R-:W-:Y:S01]  /*3390*/  IMAD.MOV R45, RZ, RZ, -R21 ;  /* 0x000000ffff2d7224 */ /* 0x000fe200078e0a15 */
[----:B------:R-:W-:Y:S02]  /*33a0*/  ISETP.NE.U32.AND P2, PT, R21, RZ, PT ;  /* 0x000000ff1500720c */ /* 0x000fe40003f45070 */
[----:B------:R-:W-:-:S04]  /*33b0*/  LOP3.LUT R42, R42, 0x7fffffff, RZ, 0xc0, !PT ;  /* 0x7fffffff2a2a7812 */ /* 0x000fc800078ec0ff */
[----:B0-----:R-:W0:Y:S02]  /*33c0*/  MUFU.RCP R22, R22 ;  /* 0x0000001600167308 */ /* 0x001e240000001000 */
[----:B0-----:R-:W-:-:S06]  /*33d0*/  IADD3 R18, PT, PT, R22, 0xffffffe, RZ ;  /* 0x0ffffffe16127810 */ /* 0x001fcc0007ffe0ff */
[----:B------:R0:W1:Y:S02]  /*33e0*/  F2I.FTZ.U32.TRUNC.NTZ R19, R18 ;  /* 0x0000001200137305 */ /* 0x000064000021f000 */
[----:B0-----:R-:W-:Y:S02]  /*33f0*/  IMAD.MOV.U32 R18, RZ, RZ, RZ ;  /* 0x000000ffff127224 */ /* 0x001fe400078e00ff */
[----:B-1----:R-:W-:-:S04]  /*3400*/  IMAD R45, R45, R19, RZ ;  /* 0x000000132d2d7224 */ /* 0x002fc800078e02ff */
[----:B------:R-:W-:-:S06]  /*3410*/  IMAD.HI.U32 R19, R19, R45, R18 ;  /* 0x0000002d13137227 */ /* 0x000fcc00078e0012 */
[----:B------:R-:W-:-:S05]  /*3420*/  IMAD.HI.U32 R19, R19, R42, RZ ;  /* 0x0000002a13137227 */ /* 0x000fca00078e00ff */
[----:B------:R-:W-:-:S05]  /*3430*/  IADD3 R19, PT, PT, -R19, RZ, RZ ;  /* 0x000000ff13137210 */ /* 0x000fca0007ffe1ff */
[----:B------:R-:W-:-:S05]  /*3440*/  IMAD R22, R21, R19, R42 ;  /* 0x0000001315167224 */ /* 0x000fca00078e022a */
[----:B------:R-:W-:-:S13]  /*3450*/  ISETP.GE.U32.AND P0, PT, R22, R21, PT ;  /* 0x000000151600720c */ /* 0x000fda0003f06070 */
[----:B------:R-:W-:-:S05]  /*3460*/  @P0 IMAD.IADD R22, R22, 0x1, -R21 ;  /* 0x0000000116160824 */ /* 0x000fca00078e0a15 */
        /* <DEDUP_REMOVED lines=10> */
.L_x_160:
[----:B------:R-:W-:Y:S05]  /*3510*/  @P0 BRA `(.L_x_116) ;  /* 0xfffffffc00900947 */ /* 0x000fea000383ffff */
.L_x_114:
[----:B------:R-:W-:Y:S01]  /*3520*/  UMOV UR5, 0xffffffff ;  /* 0xffffffff00057882 */ /* 0x000fe20000000000 */
[----:B------:R-:W-:Y:S02]  /*3530*/  ISETP.NE.AND P0, PT, R18, 0x65, PT ;  /* 0x000000651200780c */ /* 0x000fe40003f05270 */
[----:B------:R-:W-:Y:S01]  /*3540*/  MOV R46, R19 ;  /* 0x00000013002e7202 */ /* 0x000fe20000000f00 */
[----:B------:R-:W-:Y:S10]  /*3550*/  BRA.DIV UR5, `(.L_x_117) ;  /* 0x0000001a05c47947 */ /* 0x000ff4000b800000 */
[----:B------:R-:W0:Y:S01]  /*3560*/  S2R R26, SR_GEMASK ;  /* 0x00000000001a7919 */ /* 0x000e220000003c00 */
[----:B------:R-:W-:Y:S01]  /*3570*/  VOTE.ANY R21, PT, !P0 ;  /* 0x0000000000157806 */ /* 0x000fe200040e0100 */
[----:B------:R-:W-:-:S03]  /*3580*/  VIADD R20, R38, 0x2 ;  /* 0x0000000226147836 */ /* 0x000fc60000000000 */
[----:B0-----:R-:W-:-:S05]  /*3590*/  LOP3.LUT R21, R21, 0x80000000, R26, 0xec, !PT ;  /* 0x8000000015157812 */ /* 0x001fca00078eec1a */
[----:B------:R-:W-:-:S05]  /*35a0*/  VIADD R16, R21, 0xffffffff ;  /* 0xffffffff15107836 */ /* 0x000fca0000000000 */
[----:B------:R-:W-:-:S04]  /*35b0*/  LOP3.LUT R16, R21, R16, RZ, 0xc, !PT ;  /* 0x0000001015107212 */ /* 0x000fc800078e0cff */
[----:B------:R0:W1:Y:S02]  /*35c0*/  POPC R19, R16 ;  /* 0x0000001000137309 */ /* 0x0000640000000000 */
[C---:B0-----:R-:W-:Y:S01]  /*35d0*/  VIADD R16, R38.reuse, 0x8 ;  /* 0x0000000826107836 */ /* 0x041fe20000000000 */
[----:B-1----:R-:W0:Y:S01]  /*35e0*/  SHFL.DOWN PT, R22, R46, 0x1, R19 ;  /* 0x082000002e167989 */ /* 0x002e2200000e0013 */
        /* <DEDUP_REMOVED lines=8> */
[----:B------:R-:W0:Y:S02]  /*3670*/  SHFL.DOWN PT, R22, R46, 0x4, R19 ;  /* 0x088000002e167989 */ /* 0x000e2400000e0013 */
[----:B------:R-:W-:-:S07]  /*3680*/  ISETP.GT.AND P2, PT, R20, R19, PT ;  /* 0x000000131400720c */ /* 0x000fce0003f44270 */
[----:B0-----:R-:W-:Y:S01]  /*3690*/  @!P0 FADD R46, R46, R22 ;  /* 0x000000162e2e8221 */ /* 0x001fe20000000000 */
[----:B------:R-:W-:Y:S02]  /*36a0*/  ISETP.GT.AND P0, PT, R16, R19, PT ;  /* 0x000000131000720c */ /* 0x000fe40003f04270 */
        /* <DEDUP_REMOVED lines=8> */
[----:B0-----:R-:W-:-:S12]  /*3730*/  @!P2 FADD R46, R46, R22 ;  /* 0x000000162e2ea221 */ /* 0x001fd80000000000 */
.L_x_169:
[----:B------:R-:W-:Y:S05]  /*3740*/  @!P0 BRA `(.L_x_118) ;  /* 0x00000004001c8947 */ /* 0x000fea0003800000 */
[----:B------:R-:W-:-:S07]  /*3750*/  IMAD.MOV.U32 R47, RZ, RZ, 0x3b8 ;  /* 0x000003b8ff2f7424 */ /* 0x000fce00078e00ff */
.L_x_124:
        /* <DEDUP_REMOVED lines=8> */
.L_x_172:
[----:B------:R-:W-:Y:S05]  /*37e0*/  @!P0 BRA `(.L_x_120) ;  /* 0x0000000000748947 */ /* 0x000fea0003800000 */
[----:B------:R-:W-:-:S07]  /*37f0*/  IMAD.MOV.U32 R20, RZ, RZ, R47 ;  /* 0x000000ffff147224 */ /* 0x000fce00078e002f */
.L_x_122:
        /* <DEDUP_REMOVED lines=27> */
.L_x_175:
[----:B------:R-:W-:Y:S05]  /*39b0*/  @P0 BRA `(.L_x_122) ;  /* 0xfffffffc00900947 */ /* 0x000fea000383ffff */
.L_x_120:
[----:B------:R-:W-:Y:S01]  /*39c0*/  UMOV UR5, 0xffffffff ;  /* 0xffffffff00057882 */ /* 0x000fe20000000000 */
[----:B------:R-:W-:Y:S02]  /*39d0*/  ISETP.NE.AND P0, PT, R18, 0x65, PT ;  /* 0x000000651200780c */ /* 0x000fe40003f05270 */
[----:B------:R-:W-:Y:S11]  /*39e0*/  BRA.DIV UR5, `(.L_x_123) ;  /* 0x0000001a05d47947 */ /* 0x000ff6000b800000 */
[----:B------:R-:W-:Y:S01]  /*39f0*/  VOTE.ANY R21, PT, !P0 ;  /* 0x0000000000157806 */ /* 0x000fe200040e0100 */
[----:B------:R-:W-:Y:S01]  /*3a00*/  VIADD R20, R38, 0x2 ;  /* 0x0000000226147836 */ /* 0x000fe20000000000 */
[----:B------:R-:W-:Y:S02]  /*3a10*/  IADD3 R43, PT, PT, R43, -0x20, RZ ;  /* 0xffffffe02b2b7810 */ /* 0x000fe40007ffe0ff */
[----:B------:R-:W-:-:S05]  /*3a20*/  LOP3.LUT R21, R21, 0x80000000, R26, 0xec, !PT ;  /* 0x8000000015157812 */ /* 0x000fca00078eec1a */
        /* <DEDUP_REMOVED lines=11> */
[----:B------:R-:W-:-:S04]  /*3ae0*/  ISETP.GT.AND P0, PT, R20, R17, PT ;  /* 0x000000111400720c */ /* 0x000fc80003f04270 */
        /* <DEDUP_REMOVED lines=12> */
.L_x_184:
[----:B------:R-:W-:Y:S05]  /*3bb0*/  @P0 BRA `(.L_x_124) ;  /* 0xfffffff800e80947 */ /* 0x000fea000383ffff */
.L_x_118:
        /* <DEDUP_REMOVED lines=15> */
.L_x_112:
        /* <DEDUP_REMOVED lines=10> */
.L_x_111:
[----:B------:R-:W-:Y:S01]  /*3d50*/  FADD R5, R5, R4 ;  /* 0x0000000405057221 */ /* 0x000fe20000000000 */
[----:B------:R-:W-:Y:S01]  /*3d60*/  BAR.SYNC.DEFER_BLOCKING 0x0 ;  /* 0x0000000000007b1d */ /* 0x000fe20000010000 */
[----:B------:R-:W-:Y:S02]  /*3d70*/  ISETP.NE.AND P0, PT, R2, RZ, PT ;  /* 0x000000ff0200720c */ /* 0x000fe40003f05270 */
[----:B------:R-:W-:-:S05]  /*3d80*/  FADD R6, R6, R5 ;  /* 0x0000000506067221 */ /* 0x000fca0000000000 */
[----:B------:R-:W0:Y:S01]  /*3d90*/  S2UR UR5, SR_CTAID.X ;  /* 0x00000000000579c3 */ /* 0x000e220000002500 */
[----:B------:R-:W-:Y:S01]  /*3da0*/  FADD R7, R7, R6 ;  /* 0x0000000607077221 */ /* 0x000fe20000000000 */
[----:B------:R-:W1:Y:S03]  /*3db0*/  LDCU.64 UR6, c[0x0][0x388] ;  /* 0x00007100ff0677ac */ /* 0x000e660008000a00 */
[----:B------:R-:W-:-:S04]  /*3dc0*/  FADD R8, R8, R7 ;  /* 0x0000000708087221 */ /* 0x000fc80000000000 */
[----:B------:R-:W-:-:S04]  /*3dd0*/  FADD R9, R9, R8 ;  /* 0x0000000809097221 */ /* 0x000fc80000000000 */
[----:B------:R-:W-:-:S04]  /*3de0*/  FADD R10, R10, R9 ;  /* 0x000000090a0a7221 */ /* 0x000fc80000000000 */
[----:B------:R-:W-:Y:S01]  /*3df0*/  FADD R11, R11, R10 ;  /* 0x0000000a0b0b7221 */ /* 0x000fe20000000000 */
[----:B------:R2:W-:Y:S03]  /*3e00*/  STS.64 [R40], R4 ;  /* 0x0000000428007388 */ /* 0x0005e60000000a00 */
[----:B------:R-:W-:Y:S01]  /*3e10*/  FADD R12, R12, R11 ;  /* 0x0000000b0c0c7221 */ /* 0x000fe20000000000 */
[----:B------:R-:W-:Y:S03]  /*3e20*/  STS.64 [R40+0x8], R6 ;  /* 0x0000080628007388 */ /* 0x000fe60000000a00 */
[----:B------:R-:W-:Y:S01]  /*3e30*/  FADD R13, R13, R12 ;  /* 0x0000000c0d0d7221 */ /* 0x000fe20000000000 */
[----:B------:R3:W-:Y:S03]  /*3e40*/  STS.64 [R40+0x10], R8 ;  /* 0x0000100828007388 */ /* 0x0007e60000000a00 */
[----:B------:R-:W-:Y:S01]  /*3e50*/  FADD R14, R14, R13 ;  /* 0x0000000d0e0e7221 */ /* 0x000fe20000000000 */
[----:B------:R-:W-:Y:S01]  /*3e60*/  STS.64 [R40+0x18], R10 ;  /* 0x0000180a28007388 */ /* 0x000fe20000000a00 */
[----:B--2---:R-:W0:Y:S02]  /*3e70*/  LDC R4, c[0x0][0x398] ;  /* 0x0000e600ff047b82 */ /* 0x004e240000000800 */
[----:B------:R-:W-:Y:S01]  /*3e80*/  FADD R15, R15, R14 ;  /* 0x0000000e0f0f7221 */ /* 0x000fe20000000000 */
[----:B------:R2:W-:Y:S03]  /*3e90*/  STS.64 [R40+0x20], R12 ;  /* 0x0000200c28007388 */ /* 0x0005e60000000a00 */
[----:B------:R-:W-:Y:S01]  /*3ea0*/  FADD R28, R28, R15 ;  /* 0x0000000f1c1c7221 */ /* 0x000fe20000000000 */
[----:B------:R-:W-:Y:S03]  /*3eb0*/  STS.64 [R40+0x28], R14 ;  /* 0x0000280e28007388 */ /* 0x000fe60000000a00 */
[----:B------:R-:W-:Y:S01]  /*3ec0*/  FADD R29, R29, R28 ;  /* 0x0000001c1d1d7221 */ /* 0x000fe20000000000 */
[----:B------:R-:W4:Y:S03]  /*3ed0*/  S2R R5, SR_TID.X ;  /* 0x0000000000057919 */ /* 0x000f260000002100 */
[----:B------:R-:W-:Y:S01]  /*3ee0*/  FADD R30, R30, R29 ;  /* 0x0000001d1e1e7221 */ /* 0x000fe20000000000 */
[----:B------:R-:W-:Y:S03]  /*3ef0*/  STS.64 [R40+0x30], R28 ;  /* 0x0000301c28007388 */ /* 0x000fe60000000a00 */
[----:B------:R-:W-:Y:S01]  /*3f00*/  FADD R31, R31, R30 ;  /* 0x0000001e1f1f7221 */ /* 0x000fe20000000000 */
[----:B---3--:R-:W3:Y:S03]  /*3f10*/  S2R R8, SR_TID.X ;  /* 0x0000000000087919 */ /* 0x008ee60000002100 */
[----:B------:R-:W-:Y:S01]  /*3f20*/  FADD R32, R32, R31 ;  /* 0x0000001f20207221 */ /* 0x000fe20000000000 */
[----:B------:R-:W-:Y:S01]  /*3f30*/  STS.64 [R40+0x38], R30 ;  /* 0x0000381e28007388 */ /* 0x000fe20000000a00 */
[----:B0-----:R-:W-:-:S02]  /*3f40*/  VIADD R4, R4, UR5 ;  /* 0x0000000504047c36 */ /* 0x001fc40008000000 */
[----:B------:R-:W-:Y:S02]  /*3f50*/  FADD R33, R33, R32 ;  /* 0x0000002021217221 */ /* 0x000fe40000000000 */
[----:B--2---:R-:W-:Y:S02]  /*3f60*/  IMAD R12, R4, 0x2100, RZ ;  /* 0x00002100040c7824 */ /* 0x004fe400078e02ff */
[----:B------:R-:W-:Y:S01]  /*3f70*/  FADD R16, R34, R33 ;  /* 0x0000002122107221 */ /* 0x000fe20000000000 */
[----:B------:R-:W-:Y:S03]  /*3f80*/  STS.64 [R40+0x40], R32 ;  /* 0x0000402028007388 */ /* 0x000fe60000000a00 */
[----:B------:R-:W-:-:S04]  /*3f90*/  FADD R17, R35, R16 ;  /* 0x0000001023117221 */ /* 0x000fc80000000000 */
[----:B------:R-:W-:Y:S01]  /*3fa0*/  FADD R36, R36, R17 ;  /* 0x0000001124247221 */ /* 0x000fe20000000000 */
[----:B------:R-:W-:Y:S03]  /*3fb0*/  STS.64 [R40+0x48], R16 ;  /* 0x0000481028007388 */ /* 0x000fe60000000a00 */
[----:B------:R-:W-:Y:S01]  /*3fc0*/  FADD R37, R37, R36 ;  /* 0x0000002425257221 */ /* 0x000fe20000000000 */
[C---:B----4-:R-:W-:Y:S02]  /*3fd0*/  LOP3.LUT R4, R5.reuse, 0x3e0, RZ, 0xc0, !PT ;  /* 0x000003e005047812 */ /* 0x050fe400078ec0ff */
[----:B------:R-:W-:Y:S02]  /*3fe0*/  LOP3.LUT R6, R5, 0x1f, RZ, 0xc0, !PT ;  /* 0x0000001f05067812 */ /* 0x000fe400078ec0ff */
[----:B------:R-:W-:Y:S01]  /*3ff0*/  STS.64 [R40+0x50], R36 ;  /* 0x0000502428007388 */ /* 0x000fe20000000a00 */
[----:B------:R-:W-:-:S03]  /*4000*/  NOP ;  /* 0x0000000000007918 */ /* 0x000fc60000000000 */
[----:B------:R-:W-:Y:S01]  /*4010*/  LDS R45, [R41] ;  /* 0x00000000292d7984 */ /* 0x000fe20000000800 */
[----:B---3--:R-:W-:Y:S01]  /*4020*/  LOP3.LUT R10, R8, 0x1f, RZ, 0xc0, !PT ;  /* 0x0000001f080a7812 */ /* 0x008fe200078ec0ff */
[----:B------:R-:W-:Y:S02]  /*4030*/  IMAD R6, R4, 0x16, R6 ;  /* 0x0000001604067824 */ /* 0x000fe400078e0206 */
        /* <DEDUP_REMOVED lines=20> */
[----:B------:R0:W-:Y:S04]  /*4180*/  LDS R25, [R41+0xa80] ;  /* 0x000a800029197984 */ /* 0x0001e80000000800 */
[----:B------:R2:W-:Y:S01]  /*4190*/  @!P0 STS [UR4+0x8400], R0 ;  /* 0x00840000ff008988 */ /* 0x0005e20008000804 */
[----:B------:R-:W-:Y:S01]  /*41a0*/  BAR.SYNC.DEFER_BLOCKING 0x0 ;  /* 0x0000000000007b1d */ /* 0x000fe20000010000 */
[----:B0-----:R-:W-:Y:S01]  /*41b0*/  LOP3.LUT R41, R8, 0x3e0, RZ, 0xc0, !PT ;  /* 0x000003e008297812 */ /* 0x001fe200078ec0ff */
[----:B------:R-:W-:Y:S01]  /*41c0*/  VIADD R8, R6, 0x80 ;  /* 0x0000008006087836 */ /* 0x000fe20000000000 */
[----:B------:R-:W-:-:S03]  /*41d0*/  IADD3 R5, P0, PT, R12, R3, RZ ;  /* 0x000000030c057210 */ /* 0x000fc60007f1e0ff */
[----:B------:R-:W-:Y:S01]  /*41e0*/  IMAD R10, R41, 0x16, R10 ;  /* 0x00000016290a7824 */ /* 0x000fe200078e020a */
[----:B--2---:R-:W-:Y:S01]  /*41f0*/  IADD3.X R0, PT, PT, RZ, RZ, RZ, P0, !PT ;  /* 0x000000ffff007210 */ /* 0x004fe200007fe4ff */
[----:B------:R-:W-:Y:S01]  /*4200*/  VIADD R41, R6, 0x40 ;  /* 0x0000004006297836 */ /* 0x000fe20000000000 */
[----:B-1----:R-:W-:-:S04]  /*4210*/  LEA R4, P0, R5, UR6, 0x2 ;  /* 0x0000000605047c11 */ /* 0x002fc8000f8010ff */
[----:B------:R-:W-:Y:S01]  /*4220*/  LEA.HI.X R5, R5, UR7, R0, 0x2, P0 ;  /* 0x0000000705057c11 */ /* 0x000fe200080f1400 */
[C---:B------:R-:W-:Y:S01]  /*4230*/  VIADD R0, R6.reuse, 0xe0 ;  /* 0x000000e006007836 */ /* 0x040fe20000000000 */
[----:B------:R-:W0:Y:S02]  /*4240*/  LDS R2, [UR4+0x8400] ;  /* 0x00840004ff027984 */ /* 0x000e240008000800 */
[-C--:B0-----:R-:W-:Y:S02]  /*4250*/  ISETP.GE.AND P6, PT, R3, R2.reuse, PT ;  /* 0x000000020300720c */ /* 0x081fe40003fc6270 */
[-C--:B------:R-:W-:Y:S01]  /*4260*/  ISETP.GE.AND P5, PT, R41, R2.reuse, PT ;  /* 0x000000022900720c */ /* 0x080fe20003fa6270 */
[C---:B------:R-:W-:Y:S01]  /*4270*/  VIADD R41, R6.reuse, 0xc0 ;  /* 0x000000c006297836 */ /* 0x040fe20000000000 */
[----:B------:R-:W-:Y:S02]  /*4280*/  IADD3 R3, PT, PT, R6, 0xa0, RZ ;  /* 0x000000a006037810 */ /* 0x000fe40007ffe0ff */
[----:B------:R-:W-:-:S02]  /*4290*/  ISETP.GE.AND P0, PT, R8, R2, PT ;  /* 0x000000020800720c */ /* 0x000fc40003f06270 */
[-C--:B------:R-:W-:Y:S01]  /*42a0*/  ISETP.GE.AND P4, PT, R3, R2.reuse, PT ;  /* 0x000000020300720c */ /* 0x080fe20003f86270 */
[C---:B------:R-:W-:Y:S01]  /*42b0*/  VIADD R3, R10.reuse, 0x20 ;  /* 0x000000200a037836 */ /* 0x040fe20000000000 */
[-C--:B------:R-:W-:Y:S01]  /*42c0*/  ISETP.GE.AND P2, PT, R41, R2.reuse, PT ;  /* 0x000000022900720c */ /* 0x080fe20003f46270 */
[----:B------:R-:W-:Y:S01]  /*42d0*/  VIADD R41, R10, 0x120 ;  /* 0x000001200a297836 */ /* 0x000fe20000000000 */
[----:B------:R-:W-:Y:S01]  /*42e0*/  IADD3 R8, PT, PT, R6, 0x100, RZ ;  /* 0x0000010006087810 */ /* 0x000fe20007ffe0ff */
[----:B------:R-:W-:Y:S01]  /*42f0*/  @!P6 STG.E desc[UR8][R4.64], R45 ;  /* 0x0000002d0400e986 */ /* 0x000fe2000c101908 */
[-C--:B------:R-:W-:Y:S02]  /*4300*/  ISETP.GE.AND P3, PT, R0, R2.reuse, PT ;  /* 0x000000020000720c */ /* 0x080fe40003f66270 */
[----:B------:R-:W-:Y:S01]  /*4310*/  ISETP.GE.AND P6, PT, R3, R2, PT ;  /* 0x000000020300720c */ /* 0x000fe20003fc6270 */
[----:B------:R-:W-:Y:S01]  /*4320*/  @!P5 STG.E desc[UR8][R4.64+0x100], R47 ;  /* 0x0001002f0400d986 */ /* 0x000fe2000c101908 */
[----:B------:R-:W-:-:S02]  /*4330*/  IADD3 R3, PT, PT, R6, 0x140, RZ ;  /* 0x0000014006037810 */ /* 0x000fc40007ffe0ff */
[-C--:B------:R-:W-:Y:S01]  /*4340*/  ISETP.GE.AND P5, PT, R41, R2.reuse, PT ;  /* 0x000000022900720c */ /* 0x080fe20003fa6270 */
[----:B------:R-:W-:Y:S01]  /*4350*/  VIADD R41, R10, 0x160 ;  /* 0x000001600a297836 */ /* 0x000fe20000000000 */
[-C--:B------:R-:W-:Y:S01]  /*4360*/  ISETP.GE.AND P1, PT, R8, R2.reuse, PT ;  /* 0x000000020800720c */ /* 0x080fe20003f26270 */
[----:B------:R-:W-:Y:S01]  /*4370*/  @!P0 STG.E desc[UR8][R4.64+0x200], R49 ;  /* 0x0002003104008986 */ /* 0x000fe2000c101908 */
[-C--:B------:R-:W-:Y:S01]  /*4380*/  ISETP.GE.AND P0, PT, R3, R2.reuse, PT ;  /* 0x000000020300720c */ /* 0x080fe20003f06270 */
[C---:B------:R-:W-:Y:S02]  /*4390*/  VIADD R3, R10.reuse, 0x180 ;  /* 0x000001800a037836 */ /* 0x040fe40000000000 */
[----:B------:R-:W-:Y:S01]  /*43a0*/  @!P4 STG.E desc[UR8][R4.64+0x280], R51 ;  /* 0x000280330400c986 */ /* 0x000fe2000c101908 */
[-C--:B------:R-:W-:Y:S02]  /*43b0*/  ISETP.GE.AND P4, PT, R41, R2.reuse, PT ;  /* 0x000000022900720c */ /* 0x080fe40003f86270 */
[----:B------:R-:W-:Y:S01]  /*43c0*/  IADD3 R41, PT, PT, R10, 0x60, RZ ;  /* 0x000000600a297810 */ /* 0x000fe20007ffe0ff */
[----:B------:R-:W-:Y:S01]  /*43d0*/  @!P2 STG.E desc[UR8][R4.64+0x300], R53 ;  /* 0x000300350400a986 */ /* 0x000fe2000c101908 */
[----:B------:R-:W-:Y:S01]  /*43e0*/  ISETP.GE.AND P2, PT, R3, R2, PT ;  /* 0x000000020300720c */ /* 0x000fe20003f46270 */
[----:B------:R-:W-:-:S02]  /*43f0*/  VIADD R3, R6, 0x1a0 ;  /* 0x000001a006037836 */ /* 0x000fc40000000000 */
[----:B------:R0:W-:Y:S01]  /*4400*/  @!P3 STG.E desc[UR8][R4.64+0x380], R43 ;  /* 0x0003802b0400b986 */ /* 0x0001e2000c101908 */
[-C--:B------:R-:W-:Y:S01]  /*4410*/  ISETP.GE.AND P3, PT, R41, R2.reuse, PT ;  /* 0x000000022900720c */ /* 0x080fe20003f66270 */
[----:B------:R-:W-:Y:S02]  /*4420*/  VIADD R41, R10, 0x1c0 ;  /* 0x000001c00a297836 */ /* 0x000fe40000000000 */
[----:B------:R-:W-:Y:S01]  /*4430*/  @!P1 STG.E desc[UR8][R4.64+0x400], R37 ;  /* 0x0004002504009986 */ /* 0x000fe2000c101908 */
[-C--:B------:R-:W-:Y:S02]  /*4440*/  ISETP.GE.AND P1, PT, R3, R2.reuse, PT ;  /* 0x000000020300720c */ /* 0x080fe40003f26270 */
[C---:B------:R-:W-:Y:S01]  /*4450*/  IADD3 R3, PT, PT, R6.reuse, 0x1e0, RZ ;  /* 0x000001e006037810 */ /* 0x040fe20007ffe0ff */
[----:B------:R1:W-:Y:S01]  /*4460*/  @!P6 STG.E desc[UR8][R4.64+0x80], R35 ;  /* 0x000080230400e986 */ /* 0x0003e2000c101908 */
[----:B------:R-:W-:Y:S01]  /*4470*/  ISETP.GE.AND P6, PT, R41, R2, PT ;  /* 0x000000022900720c */ /* 0x000fe20003fc6270 */
[----:B------:R-:W-:-:S02]  /*4480*/  VIADD R41, R6, 0x200 ;  /* 0x0000020006297836 */ /* 0x000fc40000000000 */
[----:B------:R2:W-:Y:S01]  /*4490*/  @!P5 STG.E desc[UR8][R4.64+0x480], R33 ;  /* 0x000480210400d986 */ /* 0x0005e2000c101908 */
[-C--:B------:R-:W-:Y:S01]  /*44a0*/  ISETP.GE.AND P5, PT, R3, R2.reuse, PT ;  /* 0x000000020300720c */ /* 0x080fe20003fa6270 */
[----:B0-----:R-:W-:Y:S01]  /*44b0*/  VIADD R43, R10, 0x220 ;  /* 0x000002200a2b7836 */ /* 0x001fe20000000000 */
[C---:B------:R-:W-:Y:S01]  /*44c0*/  IADD3 R3, PT, PT, R6.reuse, 0x240, RZ ;  /* 0x0000024006037810 */ /* 0x040fe20007ffe0ff */
[----:B------:R2:W-:Y:S03]  /*44d0*/  @!P3 STG.E desc[UR8][R4.64+0x180], R27 ;  /* 0x0001801b0400b986 */ /* 0x0005e6000c101908 */
[-C--:B------:R-:W-:Y:S01]  /*44e0*/  ISETP.GE.AND P3, PT, R3, R2.reuse, PT ;  /* 0x000000020300720c */ /* 0x080fe20003f66270 */
[----:B-1----:R-:W-:Y:S01]  /*44f0*/  VIADD R35, R6, 0x260 ;  /* 0x0000026006237836 */ /* 0x002fe20000000000 */
[----:B------:R2:W-:Y:S01]  /*4500*/  @!P0 STG.E desc[UR8][R4.64+0x500], R31 ;  /* 0x0005001f04008986 */ /* 0x0005e2000c101908 */
[----:B------:R-:W-:Y:S01]  /*4510*/  VIADD R3, R10, 0x280 ;  /* 0x000002800a037836 */ /* 0x000fe20000000000 */
[----:B------:R-:W-:-:S02]  /*4520*/  ISETP.GE.AND P0, PT, R41, R2, PT ;  /* 0x000000022900720c */ /* 0x000fc40003f06270 */
[----:B------:R2:W-:Y:S01]  /*4530*/  @!P4 STG.E desc[UR8][R4.64+0x580], R29 ;  /* 0x0005801d0400c986 */ /* 0x0005e2000c101908 */
[----:B------:R-:W-:-:S03]  /*4540*/  ISETP.GE.AND P4, PT, R43, R2, PT ;  /* 0x000000022b00720c */ /* 0x000fc60003f86270 */
[----:B------:R2:W-:Y:S01]  /*4550*/  @!P2 STG.E desc[UR8][R4.64+0x600], R21 ;  /* 0x000600150400a986 */ /* 0x0005e2000c101908 */
[----:B------:R-:W-:-:S03]  /*4560*/  ISETP.GE.AND P2, PT, R35, R2, PT ;  /* 0x000000022300720c */ /* 0x000fc60003f46270 */
        /* <DEDUP_REMOVED lines=13> */
.L_x_98:
[----:B------:R-:W-:Y:S01]  /*4640*/  BSSY B1, `(.L_x_125) ;  /* 0x0000006000017945 */ /* 0x000fe20003800000 */
[----:B------:R-:W-:Y:S02]  /*4650*/  PLOP3.LUT P0, PT, P0, PT, PT, 0x8, 0x80 ;  /* 0x000000000080781c */ /* 0x000fe4000070e170 */
[----:B------:R-:W-:-:S11]  /*4660*/  MOV R21, 0xffffffff ;  /* 0xffffffff00157802 */ /* 0x000fd60000000f00 */
[----:B------:R-:W-:Y:S05]  /*4670*/  WARPSYNC.COLLECTIVE R21, `(.L_x_126) ;  /* 0x0000000015087348 */ /* 0x000fea0003c00000 */
[----:B------:R-:W-:Y:S01]  /*4680*/  VOTE.ANY P0, P0 ;  /* 0x0000000000ff7806 */ /* 0x000fe20000000100 */
[----:B------:R-:W-:-:S12]  /*4690*/  ENDCOLLECTIVE ;  /* 0x000000000000791b */ /* 0x000fd80003800000 */
.L_x_126:
[----:B------:R-:W-:Y:S05]  /*46a0*/  BSYNC B1 ;  /* 0x0000000000017941 */ /* 0x000fea0003800000 */
.L_x_125:
[----:B------:R-:W-:Y:S05]  /*46b0*/  BRA `(.L_x_127) ;  /* 0xffffffc800687947 */ /* 0x000fea000383ffff */
.L_x_100:
[----:B------:R-:W-:Y:S01]  /*46c0*/  BSSY B1, `(.L_x_128) ;  /* 0x0000006000017945 */ /* 0x000fe20003800000 */
[----:B------:R-:W-:Y:S01]  /*46d0*/  PLOP3.LUT P0, PT, P0, PT, PT, 0x8, 0x80 ;  /* 0x000000000080781c */ /* 0x000fe2000070e170 */
[----:B------:R-:W-:-:S12]  /*46e0*/  IMAD.MOV.U32 R21, RZ, RZ, -0x1 ;  /* 0xffffffffff157424 */ /* 0x000fd800078e00ff */
[----:B------:R-:W-:Y:S05]  /*46f0*/  WARPSYNC.COLLECTIVE R21, `(.L_x_129) ;  /* 0x0000000015087348 */ /* 0x000fea0003c00000 */
[----:B------:R-:W-:Y:S01]  /*4700*/  VOTE.ANY P0, P0 ;  /* 0x0000000000ff7806 */ /* 0x000fe20000000100 */
[----:B------:R-:W-:-:S12]  /*4710*/  ENDCOLLECTIVE ;  /* 0x000000000000791b */ /* 0x000fd80003800000 */
.L_x_129:
[----:B------:R-:W-:Y:S05]  /*4720*/  BSYNC B1 ;  /* 0x0000000000017941 */ /* 0x000fea0003800000 */
.L_x_128:
[----:B------:R-:W-:Y:S05]  /*4730*/  BRA `(.L_x_130) ;  /* 0xffffffc800bc7947 */ /* 0x000fea000383ffff */
.L_x_102:
[----:B------:R-:W0:Y:S01]  /*4740*/  S2R R43, SR_GEMASK ;  /* 0x00000000002b7919 */ /* 0x000e220000003c00 */
[----:B------:R-:W-:Y:S01]  /*4750*/  BSSY B1, `(.L_x_131) ;  /* 0x0000006000017945 */ /* 0x000fe20003800000 */
[----:B------:R-:W-:Y:S01]  /*4760*/  PLOP3.LUT P0, PT, P0, PT, PT, 0x8, 0x80 ;  /* 0x000000000080781c */ /* 0x000fe2000070e170 */
[----:B------:R-:W-:-:S12]  /*4770*/  IMAD.MOV.U32 R21, RZ, RZ, -0x1 ;  /* 0xffffffffff157424 */ /* 0x000fd800078e00ff */
[----:B0-----:R-:W-:Y:S05]  /*4780*/  WARPSYNC.COLLECTIVE R21, `(.L_x_132) ;  /* 0x0000000015087348 */ /* 0x001fea0003c00000 */
[----:B------:R-:W-:Y:S01]  /*4790*/  VOTE.ANY R21, PT, P0 ;  /* 0x0000000000157806 */ /* 0x000fe200000e0100 */
[----:B0-----:R-:W-:Y:S06]  /*47a0*/  ENDCOLLECTIVE ;  /* 0x000000000000791b */ /* 0x001fec0003800000 */
.L_x_132:
[----:B------:R-:W-:Y:S05]  /*47b0*/  BSYNC B1 ;  /* 0x0000000000017941 */ /* 0x000fea0003800000 */
.L_x_131:
[----:B------:R-:W-:Y:S01]  /*47c0*/  LOP3.LUT R21, R21, 0x80000000, R43, 0xec, !PT ;  /* 0x8000000015157812 */ /* 0x000fe200078eec2b */
[----:B------:R-:W-:Y:S02]  /*47d0*/  IMAD.MOV.U32 R20, RZ, RZ, R46 ;  /* 0x000000ffff147224 */ /* 0x000fe400078e002e */
[----:B------:R-:W-:Y:S01]  /*47e0*/  VIADD R41, R39, 0x2 ;  /* 0x0000000227297836 */ /* 0x000fe20000000000 */
[----:B------:R-:W-:Y:S01]  /*47f0*/  IADD3 R16, PT, PT, R21, -0x1, RZ ;  /* 0xffffffff15107810 */ /* 0x000fe20007ffe0ff */
[C---:B------:R-:W-:Y:S02]  /*4800*/  VIADD R40, R39.reuse, 0x4 ;  /* 0x0000000427287836 */ /* 0x040fe40000000000 */
[----:B------:R-:W-:Y:S01]  /*4810*/  VIADD R30, R39, 0x8 ;  /* 0x00000008271e7836 */ /* 0x000fe20000000000 */
[----:B------:R-:W-:Y:S01]  /*4820*/  LOP3.LUT R29, R21, R16, RZ, 0xc, !PT ;  /* 0x00000010151d7212 */ /* 0x000fe200078e0cff */
[----:B------:R-:W-:Y:S02]  /*4830*/  IMAD.MOV.U32 R16, RZ, RZ, 0x1 ;  /* 0x00000001ff107424 */ /* 0x000fe400078e00ff */
[----:B------:R-:W-:-:S02]  /*4840*/  IMAD.MOV.U32 R21, RZ, RZ, -0x1 ;  /* 0xffffffffff157424 */ /* 0x000fc400078e00ff */
[C---:B------:R-:W-:Y:S01]  /*4850*/  VIADD R25, R39.reuse, 0x10 ;  /* 0x0000001027197836 */ /* 0x040fe20000000000 */
[----:B------:R-:W0:Y:S02]  /*4860*/  POPC R29, R29 ;  /* 0x0000001d001d7309 */ /* 0x000e240000000000 */
[-C--:B0-----:R-:W-:Y:S02]  /*4870*/  MOV R17, R29.reuse ;  /* 0x0000001d00117202 */ /* 0x081fe40000000f00 */
[-C--:B------:R-:W-:Y:S02]  /*4880*/  ISETP.GE.AND P0, PT, R39, R29.reuse, PT ;  /* 0x0000001d2700720c */ /* 0x080fe40003f06270 */
[----:B------:R-:W-:-:S13]  /*4890*/  ISETP.GT.AND P3, PT, R25, R29, PT ;  /* 0x0000001d1900720c */ /* 0x000fda0003f64270 */
[----:B------:R-:W-:Y:S05]  /*48a0*/  WARPSYNC.COLLECTIVE R21, `(.L_x_133) ;  /* 0x0000000015087348 */ /* 0x000fea0003c00000 */
[----:B------:R0:W1:Y:S02]  /*48b0*/  SHFL.DOWN P2, R22, R20, R16, R17 ;  /* 0x0800001014167389 */ /* 0x0000640000040011 */
[----:B01----:R-:W-:Y:S05]  /*48c0*/  ENDCOLLECTIVE ;  /* 0x000000000000791b */ /* 0x003fea0003800000 */
.L_x_133:
[----:B------:R-:W-:Y:S02]  /*48d0*/  HFMA2 R16, -RZ, RZ, 0, 1.1920928955078125e-07 ;  /* 0x00000002ff107431 */ /* 0x000fe400000001ff */
[----:B------:R-:W-:Y:S01]  /*48e0*/  @!P0 FADD R46, R22, R46 ;  /* 0x0000002e162e8221 */ /* 0x000fe20000000000 */
[----:B------:R-:W-:-:S03]  /*48f0*/  ISETP.GT.AND P0, PT, R41, R29, PT ;  /* 0x0000001d2900720c */ /* 0x000fc60003f04270 */
[----:B------:R-:W-:-:S10]  /*4900*/  IMAD.MOV.U32 R20, RZ, RZ, R46 ;  /* 0x000000ffff147224 */ /* 0x000fd400078e002e */
[----:B------:R-:W-:Y:S05]  /*4910*/  WARPSYNC.COLLECTIVE R21, `(.L_x_134) ;  /* 0x0000000015087348 */ /* 0x000fea0003c00000 */
[----:B------:R0:W1:Y:S02]  /*4920*/  SHFL.DOWN P2, R22, R20, R16, R17 ;  /* 0x0800001014167389 */ /* 0x0000640000040011 */
[----:B01----:R-:W-:Y:S05]  /*4930*/  ENDCOLLECTIVE ;  /* 0x000000000000791b */ /* 0x003fea0003800000 */
.L_x_134:
[----:B------:R-:W-:Y:S01]  /*4940*/  MOV R16, 0x4 ;  /* 0x0000000400107802 */ /* 0x000fe20000000f00 */
[----:B------:R-:W-:Y:S01]  /*4950*/  @!P0 FADD R46, R46, R22 ;  /* 0x000000162e2e8221 */ /* 0x000fe20000000000 */
[----:B------:R-:W-:-:S03]  /*4960*/  ISETP.GT.AND P0, PT, R40, R29, PT ;  /* 0x0000001d2800720c */ /* 0x000fc60003f04270 */
[----:B------:R-:W-:-:S10]  /*4970*/  IMAD.MOV.U32 R20, RZ, RZ, R46 ;  /* 0x000000ffff147224 */ /* 0x000fd400078e002e */
[----:B------:R-:W-:Y:S05]  /*4980*/  WARPSYNC.COLLECTIVE R21, `(.L_x_135) ;  /* 0x0000000015087348 */ /* 0x000fea0003c00000 */
[----:B------:R0:W1:Y:S02]  /*4990*/  SHFL.DOWN P2, R22, R20, R16, R17 ;  /* 0x0800001014167389 */ /* 0x0000640000040011 */
[----:B01----:R-:W-:Y:S05]  /*49a0*/  ENDCOLLECTIVE ;  /* 0x000000000000791b */ /* 0x003fea0003800000 */
.L_x_135:
[----:B------:R-:W-:Y:S02]  /*49b0*/  HFMA2 R16, -RZ, RZ, 0, 4.76837158203125e-07 ;  /* 0x00000008ff107431 */ /* 0x000fe400000001ff */
[----:B------:R-:W-:Y:S01]  /*49c0*/  @!P0 FADD R46, R46, R22 ;  /* 0x000000162e2e8221 */ /* 0x000fe20000000000 */
[----:B------:R-:W-:-:S03]  /*49d0*/  ISETP.NE.AND P0, PT, R28, 0x65, PT ;  /* 0x000000651c00780c */ /* 0x000fc60003f05270 */
[----:B------:R-:W-:-:S10]  /*49e0*/  IMAD.MOV.U32 R20, RZ, RZ, R46 ;  /* 0x000000ffff147224 */ /* 0x000fd400078e002e */
[----:B------:R-:W-:Y:S05]  /*49f0*/  WARPSYNC.COLLECTIVE R21, `(.L_x_136) ;  /* 0x0000000015087348 */ /* 0x000fea0003c00000 */
[----:B------:R0:W1:Y:S02]  /*4a00*/  SHFL.DOWN P2, R22, R20, R16, R17 ;  /* 0x0800001014167389 */ /* 0x0000640000040011 */
[----:B01----:R-:W-:Y:S05]  /*4a10*/  ENDCOLLECTIVE ;  /* 0x000000000000791b */ /* 0x003fea0003800000 */
.L_x_136:
[----:B------:R-:W-:Y:S01]  /*4a20*/  IMAD.MOV.U32 R16, RZ, RZ, 0x10 ;  /* 0x00000010ff107424 */ /* 0x000fe200078e00ff */
[----:B------:R-:W-:Y:S02]  /*4a30*/  ISETP.GT.AND P2, PT, R30, R29, PT ;  /* 0x0000001d1e00720c */ /* 0x000fe40003f44270 */
[----:B------:R-:W0:Y:S11]  /*4a40*/  LDC.64 R28, c[0x0][0x390] ;  /* 0x0000e400ff1c7b82 */ /* 0x000e360000000a00 */
[----:B------:R-:W-:-:S05]  /*4a50*/  @!P2 FADD R46, R46, R22 ;  /* 0x000000162e2ea221 */ /* 0x000fca0000000000 */
[----:B------:R-:W-:-:S07]  /*4a60*/  MOV R20, R46 ;  /* 0x0000002e00147202 */ /* 0x000fce0000000f00 */
[----:B0-----:R-:W-:Y:S05]  /*4a70*/  WARPSYNC.COLLECTIVE R21, `(.L_x_137) ;  /* 0x0000000015087348 */ /* 0x001fea0003c00000 */
[----:B------:R1:W2:Y:S02]  /*4a80*/  SHFL.DOWN P2, R22, R20, R16, R17 ;  /* 0x0800001014167389 */ /* 0x0002a40000040011 */
[----:B012---:R-:W-:Y:S05]  /*4a90*/  ENDCOLLECTIVE ;  /* 0x000000000000791b */ /* 0x007fea0003800000 */
.L_x_137:
[----:B------:R-:W-:Y:S05]  /*4aa0*/  WARPSYNC.COLLECTIVE R21, `(.L_x_138) ;  /* 0x0000000015087348 */ /* 0x000fea0003c00000 */
[----:B------:R-:W-:Y:S01]  /*4ab0*/  VOTE.ALL P0, P0 ;  /* 0x0000000000ff7806 */ /* 0x000fe20000000000 */
[----:B------:R-:W-:-:S12]  /*4ac0*/  ENDCOLLECTIVE ;  /* 0x000000000000791b */ /* 0x000fd80003800000 */
.L_x_138:
[----:B------:R-:W-:Y:S01]  /*4ad0*/  IADD3 R44, P2, PT, R28, 0x100, RZ ;  /* 0x000001001c2c7810 */ /* 0x000fe20007f5e0ff */
[----:B------:R-:W-:-:S04]  /*4ae0*/  @!P3 FADD R46, R46, R22 ;  /* 0x000000162e2eb221 */ /* 0x000fc80000000000 */
[----:B------:R-:W-:Y:S01]  /*4af0*/  IMAD.X R45, RZ, RZ, R29, P2 ;  /* 0x000000ffff2d7224 */ /* 0x000fe200010e061d */
[----:B------:R-:W-:Y:S07]  /*4b00*/  BRA `(.L_x_139) ;  /* 0xffffffc800547947 */ /* 0x000fee000383ffff */
.L_x_104:
[----:B------:R-:W-:Y:S01]  /*4b10*/  BSSY B1, `(.L_x_140) ;  /* 0x0000006000017945 */ /* 0x000fe20003800000 */
[----:B------:R-:W-:Y:S02]  /*4b20*/  PLOP3.LUT P0, PT, P0, PT, PT, 0x8, 0x80 ;  /* 0x000000000080781c */ /* 0x000fe4000070e170 */
[----:B------:R-:W-:-:S11]  /*4b30*/  MOV R21, 0xffffffff ;  /* 0xffffffff00157802 */ /* 0x000fd60000000f00 */
[----:B------:R-:W-:Y:S05]  /*4b40*/  WARPSYNC.COLLECTIVE R21, `(.L_x_141) ;  /* 0x0000000015087348 */ /* 0x000fea0003c00000 */
[----:B------:R-:W-:Y:S01]  /*4b50*/  VOTE.ANY P0, P0 ;  /* 0x0000000000ff7806 */ /* 0x000fe20000000100 */
[----:B------:R-:W-:-:S12]  /*4b60*/  ENDCOLLECTIVE ;  /* 0x000000000000791b */ /* 0x000fd80003800000 */
.L_x_141:
[----:B------:R-:W-:Y:S05]  /*4b70*/  BSYNC B1 ;  /* 0x0000000000017941 */ /* 0x000fea0003800000 */
.L_x_140:
[----:B------:R-:W-:Y:S05]  /*4b80*/  BRA `(.L_x_142) ;  /* 0xffffffc8005c7947 */ /* 0x000fea000383ffff */
.L_x_106:
[----:B------:R-:W-:Y:S01]  /*4b90*/  BSSY B1, `(.L_x_143) ;  /* 0x0000006000017945 */ /* 0x000fe20003800000 */
[----:B------:R-:W-:Y:S01]  /*4ba0*/  PLOP3.LUT P0, PT, P0, PT, PT, 0x8, 0x80 ;  /* 0x000000000080781c */ /* 0x000fe2000070e170 */
[----:B------:R-:W-:-:S12]  /*4bb0*/  IMAD.MOV.U32 R21, RZ, RZ, -0x1 ;  /* 0xffffffffff157424 */ /* 0x000fd800078e00ff */
[----:B------:R-:W-:Y:S05]  /*4bc0*/  WARPSYNC.COLLECTIVE R21, `(.L_x_144) ;  /* 0x0000000015087348 */ /* 0x000fea0003c00000 */
[----:B------:R-:W-:Y:S01]  /*4bd0*/  VOTE.ANY P0, P0 ;  /* 0x0000000000ff7806 */ /* 0x000fe20000000100 */
[----:B------:R-:W-:-:S12]  /*4be0*/  ENDCOLLECTIVE ;  /* 0x000000000000791b */ /* 0x000fd80003800000 */
.L_x_144:
[----:B------:R-:W-:Y:S05]  /*4bf0*/  BSYNC B1 ;  /* 0x0000000000017941 */ /* 0x000fea0003800000 */
.L_x_143:
[----:B------:R-:W-:Y:S05]  /*4c00*/  BRA `(.L_x_145) ;  /* 0xffffffc800b07947 */ /* 0x000fea000383ffff */
.L_x_108:
[----:B------:R-:W-:Y:S01]  /*4c10*/  BSSY B1, `(.L_x_146) ;  /* 0x0000006000017945 */ /* 0x000fe20003800000 */
[----:B------:R-:W-:Y:S01]  /*4c20*/  PLOP3.LUT P0, PT, P0, PT, PT, 0x8, 0x80 ;  /* 0x000000000080781c */ /* 0x000fe2000070e170 */
[----:B------:R-:W-:-:S12]  /*4c30*/  IMAD.MOV.U32 R21, RZ, RZ, -0x1 ;  /* 0xffffffffff157424 */ /* 0x000fd800078e00ff */
[----:B------:R-:W-:Y:S05]  /*4c40*/  WARPSYNC.COLLECTIVE R21, `(.L_x_147) ;  /* 0x0000000015087348 */ /* 0x000fea0003c00000 */
[----:B------:R-:W-:Y:S01]  /*4c50*/  VOTE.ANY R21, PT, P0 ;  /* 0x0000000000157806 */ /* 0x000fe200000e0100 */
[----:B------:R-:W-:Y:S06]  /*4c60*/  ENDCOLLECTIVE ;  /* 0x000000000000791b */ /* 0x000fec0003800000 */
.L_x_147:
[----:B------:R-:W-:Y:S05]  /*4c70*/  BSYNC B1 ;  /* 0x0000000000017941 */ /* 0x000fea0003800000 */
.L_x_146:
[----:B------:R-:W-:Y:S01]  /*4c80*/  LOP3.LUT R21, R21, 0x80000000, R43, 0xec, !PT ;  /* 0x8000000015157812 */ /* 0x000fe200078eec2b */
[----:B------:R-:W-:Y:S02]  /*4c90*/  IMAD.MOV.U32 R20, RZ, RZ, R29 ;  /* 0x000000ffff147224 */ /* 0x000fe400078e001d */
[----:B------:R-:W-:Y:S01]  /*4ca0*/  VIADD R24, R24, 0xffffffe0 ;  /* 0xffffffe018187836 */ /* 0x000fe20000000000 */
[----:B------:R-:W-:-:S04]  /*4cb0*/  IADD3 R16, PT, PT, R21, -0x1, RZ ;  /* 0xffffffff15107810 */ /* 0x000fc80007ffe0ff */
[----:B------:R-:W-:Y:S01]  /*4cc0*/  LOP3.LUT R48, R21, R16, RZ, 0xc, !PT ;  /* 0x0000001015307212 */ /* 0x000fe200078e0cff */
[----:B------:R-:W-:Y:S01]  /*4cd0*/  IMAD.MOV.U32 R16, RZ, RZ, 0x1 ;  /* 0x00000001ff107424 */ /* 0x000fe200078e00ff */
[----:B------:R-:W-:Y:S02]  /*4ce0*/  MOV R21, 0xffffffff ;  /* 0xffffffff00157802 */ /* 0x000fe40000000f00 */
[----:B------:R0:W1:Y:S05]  /*4cf0*/  POPC R17, R48 ;  /* 0x0000003000117309 */ /* 0x00006a0000000000 */
[----:B01----:R-:W-:Y:S05]  /*4d00*/  WARPSYNC.COLLECTIVE R21, `(.L_x_148) ;  /* 0x0000000015087348 */ /* 0x003fea0003c00000 */
[----:B-1----:R1:W2:Y:S02]  /*4d10*/  SHFL.DOWN P2, R22, R20, R16, R17 ;  /* 0x0800001014167389 */ /* 0x0022a40000040011 */
[----:B012---:R-:W-:Y:S05]  /*4d20*/  ENDCOLLECTIVE ;  /* 0x000000000000791b */ /* 0x007fea0003800000 */
.L_x_148:
[----:B------:R-:W-:Y:S01]  /*4d30*/  ISETP.GE.AND P0, PT, R39, R17, PT ;  /* 0x000000112700720c */ /* 0x000fe20003f06270 */
[----:B------:R-:W-:-:S12]  /*4d40*/  IMAD.MOV.U32 R16, RZ, RZ, 0x2 ;  /* 0x00000002ff107424 */ /* 0x000fd800078e00ff */
[----:B------:R-:W-:Y:S01]  /*4d50*/  @!P0 FADD R29, R22, R29 ;  /* 0x0000001d161d8221 */ /* 0x000fe20000000000 */
[----:B------:R-:W-:-:S03]  /*4d60*/  ISETP.GT.AND P0, PT, R41, R17, PT ;  /* 0x000000112900720c */ /* 0x000fc60003f04270 */
[----:B------:R-:W-:-:S10]  /*4d70*/  IMAD.MOV.U32 R20, RZ, RZ, R29 ;  /* 0x000000ffff147224 */ /* 0x000fd400078e001d */
[----:B------:R-:W-:Y:S05]  /*4d80*/  WARPSYNC.COLLECTIVE R21, `(.L_x_149) ;  /* 0x0000000015087348 */ /* 0x000fea0003c00000 */
[----:B------:R0:W1:Y:S02]  /*4d90*/  SHFL.DOWN P2, R22, R20, R16, R17 ;  /* 0x0800001014167389 */ /* 0x0000640000040011 */
[----:B01----:R-:W-:Y:S05]  /*4da0*/  ENDCOLLECTIVE ;  /* 0x000000000000791b */ /* 0x003fea0003800000 */
.L_x_149:
[----:B------:R-:W-:Y:S02]  /*4db0*/  IMAD.MOV.U32 R16, RZ, RZ, 0x4 ;  /* 0x00000004ff107424 */ /* 0x000fe400078e00ff */
[----:B------:R-:W-:Y:S01]  /*4dc0*/  @!P0 FADD R29, R29, R22 ;  /* 0x000000161d1d8221 */ /* 0x000fe20000000000 */
[----:B------:R-:W-:-:S04]  /*4dd0*/  ISETP.GT.AND P0, PT, R40, R17, PT ;  /* 0x000000112800720c */ /* 0x000fc80003f04270 */
[----:B------:R-:W-:-:S09]  /*4de0*/  MOV R20, R29 ;  /* 0x0000001d00147202 */ /* 0x000fd20000000f00 */
[----:B------:R-:W-:Y:S05]  /*4df0*/  WARPSYNC.COLLECTIVE R21, `(.L_x_150) ;  /* 0x0000000015087348 */ /* 0x000fea0003c00000 */
[----:B------:R0:W1:Y:S02]  /*4e00*/  SHFL.DOWN P2, R22, R20, R16, R17 ;  /* 0x0800001014167389 */ /* 0x0000640000040011 */
[----:B01----:R-:W-:Y:S05]  /*4e10*/  ENDCOLLECTIVE ;  /* 0x000000000000791b */ /* 0x003fea0003800000 */
.L_x_150:
[----:B------:R-:W-:Y:S02]  /*4e20*/  HFMA2 R16, -RZ, RZ, 0, 4.76837158203125e-07 ;  /* 0x00000008ff107431 */ /* 0x000fe400000001ff */
[----:B------:R-:W-:Y:S01]  /*4e30*/  @!P0 FADD R29, R29, R22 ;  /* 0x000000161d1d8221 */ /* 0x000fe20000000000 */
[----:B------:R-:W-:-:S03]  /*4e40*/  ISETP.GT.AND P0, PT, R30, R17, PT ;  /* 0x000000111e00720c */ /* 0x000fc60003f04270 */
[----:B------:R-:W-:-:S10]  /*4e50*/  IMAD.MOV.U32 R20, RZ, RZ, R29 ;  /* 0x000000ffff147224 */ /* 0x000fd400078e001d */
[----:B------:R-:W-:Y:S05]  /*4e60*/  WARPSYNC.COLLECTIVE R21, `(.L_x_151) ;  /* 0x0000000015087348 */ /* 0x000fea0003c00000 */
[----:B------:R0:W1:Y:S02]  /*4e70*/  SHFL.DOWN P2, R22, R20, R16, R17 ;  /* 0x0800001014167389 */ /* 0x0000640000040011 */
[----:B01----:R-:W-:Y:S05]  /*4e80*/  ENDCOLLECTIVE ;  /* 0x000000000000791b */ /* 0x003fea0003800000 */
.L_x_151:
[----:B------:R-:W-:Y:S01]  /*4e90*/  MOV R16, 0x10 ;  /* 0x0000001000107802 */ /* 0x000fe20000000f00 */
[----:B------:R-:W-:Y:S01]  /*4ea0*/  @!P0 FADD R29, R29, R22 ;  /* 0x000000161d1d8221 */ /* 0x000fe20000000000 */
[----:B------:R-:W-:-:S03]  /*4eb0*/  ISETP.GT.AND P0, PT, R25, R17, PT ;  /* 0x000000111900720c */ /* 0x000fc60003f04270 */
[----:B------:R-:W-:-:S10]  /*4ec0*/  IMAD.MOV.U32 R20, RZ, RZ, R29 ;  /* 0x000000ffff147224 */ /* 0x000fd400078e001d */
[----:B------:R-:W-:Y:S05]  /*4ed0*/  WARPSYNC.COLLECTIVE R21, `(.L_x_152) ;  /* 0x0000000015087348 */ /* 0x000fea0003c00000 */
[----:B------:R0:W1:Y:S02]  /*4ee0*/  SHFL.DOWN P2, R22, R20, R16, R17 ;  /* 0x0800001014167389 */ /* 0x0000640000040011 */
[----:B01----:R-:W-:Y:S05]  /*4ef0*/  ENDCOLLECTIVE ;  /* 0x000000000000791b */ /* 0x003fea0003800000 */
.L_x_152:
[----:B------:R-:W-:Y:S01]  /*4f00*/  @!P0 FADD R29, R29, R22 ;  /* 0x000000161d1d8221 */ /* 0x000fe20000000000 */
[----:B------:R-:W-:-:S03]  /*4f10*/  ISETP.NE.AND P0, PT, R28, 0x65, PT ;  /* 0x000000651c00780c */ /* 0x000fc60003f05270 */
[----:B------:R-:W-:-:S10]  /*4f20*/  FADD R46, R29, R46 ;  /* 0x0000002e1d2e7221 */ /* 0x000fd40000000000 */
[----:B------:R-:W-:Y:S05]  /*4f30*/  WARPSYNC.COLLECTIVE R21, `(.L_x_153) ;  /* 0x0000000015087348 */ /* 0x000fea0003c00000 */
[----:B------:R-:W-:Y:S01]  /*4f40*/  VOTE.ALL P0, P0 ;  /* 0x0000000000ff7806 */ /* 0x000fe20000000000 */
[----:B------:R-:W-:-:S12]  /*4f50*/  ENDCOLLECTIVE ;  /* 0x000000000000791b */ /* 0x000fd80003800000 */
.L_x_153:
[----:B------:R-:W-:Y:S05]  /*4f60*/  BRA `(.L_x_154) ;  /* 0xffffffc800487947 */ /* 0x000fea000383ffff */
.L_x_113:
[----:B------:R-:W-:Y:S01]  /*4f70*/  BSSY B0, `(.L_x_155) ;  /* 0x0000006000007945 */ /* 0x000fe20003800000 */
[----:B------:R-:W-:Y:S02]  /*4f80*/  PLOP3.LUT P0, PT, P0, PT, PT, 0x8, 0x80 ;  /* 0x000000000080781c */ /* 0x000fe4000070e170 */
[----:B------:R-:W-:-:S11]  /*4f90*/  MOV R21, 0xffffffff ;  /* 0xffffffff00157802 */ /* 0x000fd60000000f00 */
[----:B------:R-:W-:Y:S05]  /*4fa0*/  WARPSYNC.COLLECTIVE R21, `(.L_x_156) ;  /* 0x0000000015087348 */ /* 0x000fea0003c00000 */
[----:B------:R-:W-:Y:S01]  /*4fb0*/  VOTE.ANY P0, P0 ;  /* 0x0000000000ff7806 */ /* 0x000fe20000000100 */
[----:B------:R-:W-:-:S12]  /*4fc0*/  ENDCOLLECTIVE ;  /* 0x000000000000791b */ /* 0x000fd80003800000 */
.L_x_156:
[----:B------:R-:W-:Y:S05]  /*4fd0*/  BSYNC B0 ;  /* 0x0000000000007941 */ /* 0x000fea0003800000 */
.L_x_155:
[----:B------:R-:W-:Y:S05]  /*4fe0*/  BRA `(.L_x_157) ;  /* 0xffffffe000d47947 */ /* 0x000fea000383ffff */
.L_x_115:
[----:B------:R-:W-:Y:S01]  /*4ff0*/  BSSY B0, `(.L_x_158) ;  /* 0x0000006000007945 */ /* 0x000fe20003800000 */
[----:B------:R-:W-:Y:S01]  /*5000*/  PLOP3.LUT P0, PT, P0, PT, PT, 0x8, 0x80 ;  /* 0x000000000080781c */ /* 0x000fe2000070e170 */
[----:B------:R-:W-:-:S12]  /*5010*/  IMAD.MOV.U32 R21, RZ, RZ, -0x1 ;  /* 0xffffffffff157424 */ /* 0x000fd800078e00ff */
[----:B------:R-:W-:Y:S05]  /*5020*/  WARPSYNC.COLLECTIVE R21, `(.L_x_159) ;  /* 0x0000000015087348 */ /* 0x000fea0003c00000 */
[----:B------:R-:W-:Y:S01]  /*5030*/  VOTE.ANY P0, P0 ;  /* 0x0000000000ff7806 */ /* 0x000fe20000000100 */
[----:B------:R-:W-:-:S12]  /*5040*/  ENDCOLLECTIVE ;  /* 0x000000000000791b */ /* 0x000fd80003800000 */
.L_x_159:
[----:B------:R-:W-:Y:S05]  /*5050*/  BSYNC B0 ;  /* 0x0000000000007941 */ /* 0x000fea0003800000 */
.L_x_158:
[----:B------:R-:W-:Y:S05]  /*5060*/  BRA `(.L_x_160) ;  /* 0xffffffe400287947 */ /* 0x000fea000383ffff */
.L_x_117:
[----:B------:R-:W0:Y:S01]  /*5070*/  S2R R26, SR_GEMASK ;  /* 0x00000000001a7919 */ /* 0x000e220000003c00 */
[----:B------:R-:W-:Y:S01]  /*5080*/  BSSY B0, `(.L_x_161) ;  /* 0x0000006000007945 */ /* 0x000fe20003800000 */
[----:B------:R-:W-:Y:S02]  /*5090*/  PLOP3.LUT P0, PT, P0, PT, PT, 0x8, 0x80 ;  /* 0x000000000080781c */ /* 0x000fe4000070e170 */
[----:B------:R-:W-:-:S11]  /*50a0*/  MOV R21, 0xffffffff ;  /* 0xffffffff00157802 */ /* 0x000fd60000000f00 */
[----:B0-----:R-:W-:Y:S05]  /*50b0*/  WARPSYNC.COLLECTIVE R21, `(.L_x_162) ;  /* 0x0000000015087348 */ /* 0x001fea0003c00000 */
[----:B------:R-:W-:Y:S01]  /*50c0*/  VOTE.ANY R21, PT, P0 ;  /* 0x0000000000157806 */ /* 0x000fe200000e0100 */
[----:B0-----:R-:W-:Y:S06]  /*50d0*/  ENDCOLLECTIVE ;  /* 0x000000000000791b */ /* 0x001fec0003800000 */
.L_x_162:
[----:B------:R-:W-:Y:S05]  /*50e0*/  BSYNC B0 ;  /* 0x0000000000007941 */ /* 0x000fea0003800000 */
.L_x_161:
[----:B------:R-:W-:Y:S02]  /*50f0*/  LOP3.LUT R21, R21, 0x80000000, R26, 0xec, !PT ;  /* 0x8000000015157812 */ /* 0x000fe400078eec1a */
[----:B------:R-:W-:-:S03]  /*5100*/  MOV R20, R46 ;  /* 0x0000002e00147202 */ /* 0x000fc60000000f00 */
[----:B------:R-:W-:-:S05]  /*5110*/  VIADD R16, R21, 0xffffffff ;  /* 0xffffffff15107836 */ /* 0x000fca0000000000 */
[----:B------:R-:W-:Y:S01]  /*5120*/  LOP3.LUT R19, R21, R16, RZ, 0xc, !PT ;  /* 0x0000001015137212 */ /* 0x000fe200078e0cff */
[----:B------:R-:W-:Y:S02]  /*5130*/  IMAD.MOV.U32 R16, RZ, RZ, 0x1 ;  /* 0x00000001ff107424 */ /* 0x000fe400078e00ff */
[----:B------:R-:W-:-:S03]  /*5140*/  IMAD.MOV.U32 R21, RZ, RZ, -0x1 ;  /* 0xffffffffff157424 */ /* 0x000fc600078e00ff */
[----:B------:R-:W0:Y:S02]  /*5150*/  POPC R19, R19 ;  /* 0x0000001300137309 */ /* 0x000e240000000000 */
[-C--:B0-----:R-:W-:Y:S02]  /*5160*/  MOV R17, R19.reuse ;  /* 0x0000001300117202 */ /* 0x081fe40000000f00 */
[----:B------:R-:W-:-:S13]  /*5170*/  ISETP.GE.AND P0, PT, R38, R19, PT ;  /* 0x000000132600720c */ /* 0x000fda0003f06270 */
[----:B------:R-:W-:Y:S05]  /*5180*/  WARPSYNC.COLLECTIVE R21, `(.L_x_163) ;  /* 0x0000000015087348 */ /* 0x000fea0003c00000 */
[----:B------:R0:W1:Y:S02]  /*5190*/  SHFL.DOWN P2, R22, R20, R16, R17 ;  /* 0x0800001014167389 */ /* 0x0000640000040011 */
[----:B01----:R-:W-:Y:S05]  /*51a0*/  ENDCOLLECTIVE ;  /* 0x000000000000791b */ /* 0x003fea0003800000 */
.L_x_163:
[----:B------:R-:W-:Y:S02]  /*51b0*/  HFMA2 R16, -RZ, RZ, 0, 1.1920928955078125e-07 ;  /* 0x00000002ff107431 */ /* 0x000fe400000001ff */
[----:B------:R-:W-:Y:S01]  /*51c0*/  @!P0 FADD R46, R22, R46 ;  /* 0x0000002e162e8221 */ /* 0x000fe20000000000 */
[----:B------:R-:W-:-:S03]  /*51d0*/  IADD3 R22, PT, PT, R38, 0x2, RZ ;  /* 0x0000000226167810 */ /* 0x000fc60007ffe0ff */
[----:B------:R-:W-:Y:S01]  /*51e0*/  IMAD.MOV.U32 R20, RZ, RZ, R46 ;  /* 0x000000ffff147224 */ /* 0x000fe200078e002e */
[----:B------:R-:W-:-:S13]  /*51f0*/  ISETP.GT.AND P0, PT, R22, R19, PT ;  /* 0x000000131600720c */ /* 0x000fda0003f04270 */
[----:B------:R-:W-:Y:S05]  /*5200*/  WARPSYNC.COLLECTIVE R21, `(.L_x_164) ;  /* 0x0000000015087348 */ /* 0x000fea0003c00000 */
[----:B------:R0:W1:Y:S02]  /*5210*/  SHFL.DOWN P2, R22, R20, R16, R17 ;  /* 0x0800001014167389 */ /* 0x0000640000040011 */
[----:B01----:R-:W-:Y:S05]  /*5220*/  ENDCOLLECTIVE ;  /* 0x000000000000791b */ /* 0x003fea0003800000 */
.L_x_164:
[----:B------:R-:W-:Y:S02]  /*5230*/  IMAD.MOV.U32 R16, RZ, RZ, 0x4 ;  /* 0x00000004ff107424 */ /* 0x000fe400078e00ff */
[----:B------:R-:W-:Y:S01]  /*5240*/  @!P0 FADD R46, R46, R22 ;  /* 0x000000162e2e8221 */ /* 0x000fe20000000000 */
[----:B------:R-:W-:-:S04]  /*5250*/  VIADD R22, R38, 0x4 ;  /* 0x0000000426167836 */ /* 0x000fc80000000000 */
[----:B------:R-:W-:Y:S02]  /*5260*/  MOV R20, R46 ;  /* 0x0000002e00147202 */ /* 0x000fe40000000f00 */
[----:B------:R-:W-:-:S13]  /*5270*/  ISETP.GT.AND P0, PT, R22, R19, PT ;  /* 0x000000131600720c */ /* 0x000fda0003f04270 */
[----:B------:R-:W-:Y:S05]  /*5280*/  WARPSYNC.COLLECTIVE R21, `(.L_x_165) ;  /* 0x0000000015087348 */ /* 0x000fea0003c00000 */
[----:B------:R0:W1:Y:S02]  /*5290*/  SHFL.DOWN P2, R22, R20, R16, R17 ;  /* 0x0800001014167389 */ /* 0x0000640000040011 */
[----:B01----:R-:W-:Y:S05]  /*52a0*/  ENDCOLLECTIVE ;  /* 0x000000000000791b */ /* 0x003fea0003800000 */
.L_x_165:
[----:B------:R-:W-:Y:S02]  /*52b0*/  HFMA2 R16, -RZ, RZ, 0, 4.76837158203125e-07 ;  /* 0x00000008ff107431 */ /* 0x000fe400000001ff */
[----:B------:R-:W-:Y:S01]  /*52c0*/  @!P0 FADD R46, R46, R22 ;  /* 0x000000162e2e8221 */ /* 0x000fe20000000000 */
[----:B------:R-:W-:Y:S02]  /*52d0*/  IADD3 R22, PT, PT, R38, 0x8, RZ ;  /* 0x0000000826167810 */ /* 0x000fe40007ffe0ff */
[----:B------:R-:W-:Y:S01]  /*52e0*/  ISETP.NE.AND P0, PT, R18, 0x65, PT ;  /* 0x000000651200780c */ /* 0x000fe20003f05270 */
[----:B------:R-:W-:Y:S01]  /*52f0*/  IMAD.MOV.U32 R20, RZ, RZ, R46 ;  /* 0x000000ffff147224 */ /* 0x000fe200078e002e */
[----:B------:R-:W-:Y:S01]  /*5300*/  ISETP.GT.AND P3, PT, R22, R19, PT ;  /* 0x000000131600720c */ /* 0x000fe20003f64270 */
[----:B------:R-:W-:-:S12]  /*5310*/  VIADD R18, R38, 0x10 ;  /* 0x0000001026127836 */ /* 0x000fd80000000000 */
[----:B------:R-:W-:Y:S05]  /*5320*/  WARPSYNC.COLLECTIVE R21, `(.L_x_166) ;  /* 0x0000000015087348 */ /* 0x000fea0003c00000 */
[----:B------:R0:W1:Y:S02]  /*5330*/  SHFL.DOWN P2, R22, R20, R16, R17 ;  /* 0x0800001014167389 */ /* 0x0000640000040011 */
[----:B01----:R-:W-:Y:S05]  /*5340*/  ENDCOLLECTIVE ;  /* 0x000000000000791b */ /* 0x003fea0003800000 */
.L_x_166:
[----:B------:R-:W-:Y:S02]  /*5350*/  IMAD.MOV.U32 R16, RZ, RZ, 0x10 ;  /* 0x00000010ff107424 */ /* 0x000fe400078e00ff */
[----:B------:R-:W-:Y:S01]  /*5360*/  @!P3 FADD R46, R46, R22 ;  /* 0x000000162e2eb221 */ /* 0x000fe20000000000 */
[----:B------:R-:W-:Y:S02]  /*5370*/  ISETP.GT.AND P3, PT, R18, R19, PT ;  /* 0x000000131200720c */ /* 0x000fe40003f64270 */
[----:B------:R-:W0:Y:S02]  /*5380*/  LDC.64 R18, c[0x0][0x390] ;  /* 0x0000e400ff127b82 */ /* 0x000e240000000a00 */
[----:B------:R-:W-:-:S09]  /*5390*/  MOV R20, R46 ;  /* 0x0000002e00147202 */ /* 0x000fd20000000f00 */
[----:B0-----:R-:W-:Y:S05]  /*53a0*/  WARPSYNC.COLLECTIVE R21, `(.L_x_167) ;  /* 0x0000000015087348 */ /* 0x001fea0003c00000 */
[----:B------:R1:W2:Y:S02]  /*53b0*/  SHFL.DOWN P2, R22, R20, R16, R17 ;  /* 0x0800001014167389 */ /* 0x0002a40000040011 */
[----:B012---:R-:W-:Y:S05]  /*53c0*/  ENDCOLLECTIVE ;  /* 0x000000000000791b */ /* 0x007fea0003800000 */
.L_x_167:
[----:B------:R-:W-:Y:S05]  /*53d0*/  WARPSYNC.COLLECTIVE R21, `(.L_x_168) ;  /* 0x0000000015087348 */ /* 0x000fea0003c00000 */
[----:B------:R-:W-:Y:S01]  /*53e0*/  VOTE.ALL P0, P0 ;  /* 0x0000000000ff7806 */ /* 0x000fe20000000000 */
[----:B------:R-:W-:-:S12]  /*53f0*/  ENDCOLLECTIVE ;  /* 0x000000000000791b */ /* 0x000fd80003800000 */
.L_x_168:
[----:B------:R-:W-:Y:S01]  /*5400*/  IADD3 R44, P2, PT, R18, 0x100, RZ ;  /* 0x00000100122c7810 */ /* 0x000fe20007f5e0ff */
[----:B------:R-:W-:-:S03]  /*5410*/  @!P3 FADD R46, R46, R22 ;  /* 0x000000162e2eb221 */ /* 0x000fc60000000000 */
[----:B------:R-:W-:Y:S01]  /*5420*/  IADD3.X R45, PT, PT, RZ, R19, RZ, P2, !PT ;  /* 0x00000013ff2d7210 */ /* 0x000fe200017fe4ff */
[----:B------:R-:W-:Y:S08]  /*5430*/  BRA `(.L_x_169) ;  /* 0xffffffe000c07947 */ /* 0x000ff0000383ffff */
.L_x_119:
[----:B------:R-:W-:Y:S01]  /*5440*/  BSSY B0, `(.L_x_170) ;  /* 0x0000006000007945 */ /* 0x000fe20003800000 */
[----:B------:R-:W-:Y:S01]  /*5450*/  PLOP3.LUT P0, PT, P0, PT, PT, 0x8, 0x80 ;  /* 0x000000000080781c */ /* 0x000fe2000070e170 */
[----:B------:R-:W-:-:S12]  /*5460*/  IMAD.MOV.U32 R21, RZ, RZ, -0x1 ;  /* 0xffffffffff157424 */ /* 0x000fd800078e00ff */
[----:B------:R-:W-:Y:S05]  /*5470*/  WARPSYNC.COLLECTIVE R21, `(.L_x_171) ;  /* 0x0000000015087348 */ /* 0x000fea0003c00000 */
[----:B------:R-:W-:Y:S01]  /*5480*/  VOTE.ANY P0, P0 ;  /* 0x0000000000ff7806 */ /* 0x000fe20000000100 */
[----:B------:R-:W-:-:S12]  /*5490*/  ENDCOLLECTIVE ;  /* 0x000000000000791b */ /* 0x000fd80003800000 */
.L_x_171:
[----:B------:R-:W-:Y:S05]  /*54a0*/  BSYNC B0 ;  /* 0x0000000000007941 */ /* 0x000fea0003800000 */
.L_x_170:
[----:B------:R-:W-:Y:S05]  /*54b0*/  BRA `(.L_x_172) ;  /* 0xffffffe000c87947 */ /* 0x000fea000383ffff */
.L_x_121:
[----:B------:R-:W-:Y:S01]  /*54c0*/  BSSY B0, `(.L_x_173) ;  /* 0x0000006000007945 */ /* 0x000fe20003800000 */
[----:B------:R-:W-:Y:S02]  /*54d0*/  PLOP3.LUT P0, PT, P0, PT, PT, 0x8, 0x80 ;  /* 0x000000000080781c */ /* 0x000fe4000070e170 */
[----:B------:R-:W-:-:S11]  /*54e0*/  MOV R21, 0xffffffff ;  /* 0xffffffff00157802 */ /* 0x000fd60000000f00 */
[----:B------:R-:W-:Y:S05]  /*54f0*/  WARPSYNC.COLLECTIVE R21, `(.L_x_174) ;  /* 0x0000000015087348 */ /* 0x000fea0003c00000 */
[----:B------:R-:W-:Y:S01]  /*5500*/  VOTE.ANY P0, P0 ;  /* 0x0000000000ff7806 */ /* 0x000fe20000000100 */
[----:B------:R-:W-:-:S12]  /*5510*/  ENDCOLLECTIVE ;  /* 0x000000000000791b */ /* 0x000fd80003800000 */
.L_x_174:
[----:B------:R-:W-:Y:S05]  /*5520*/  BSYNC B0 ;  /* 0x0000000000007941 */ /* 0x000fea0003800000 */
.L_x_173:
[----:B------:R-:W-:Y:S05]  /*5530*/  BRA `(.L_x_175) ;  /* 0xffffffe4001c7947 */ /* 0x000fea000383ffff */
.L_x_123:
[----:B------:R-:W-:Y:S01]  /*5540*/  BSSY B0, `(.L_x_176) ;  /* 0x0000006000007945 */ /* 0x000fe20003800000 */
[----:B------:R-:W-:Y:S01]  /*5550*/  PLOP3.LUT P0, PT, P0, PT, PT, 0x8, 0x80 ;  /* 0x000000000080781c */ /* 0x000fe2000070e170 */
[----:B------:R-:W-:-:S12]  /*5560*/  IMAD.MOV.U32 R21, RZ, RZ, -0x1 ;  /* 0xffffffffff157424 */ /* 0x000fd800078e00ff */
[----:B------:R-:W-:Y:S05]  /*5570*/  WARPSYNC.COLLECTIVE R21, `(.L_x_177) ;  /* 0x0000000015087348 */ /* 0x000fea0003c00000 */
[----:B------:R-:W-:Y:S01]  /*5580*/  VOTE.ANY R21, PT, P0 ;  /* 0x0000000000157806 */ /* 0x000fe200000e0100 */
[----:B------:R-:W-:Y:S06]  /*5590*/  ENDCOLLECTIVE ;  /* 0x000000000000791b */ /* 0x000fec0003800000 */
.L_x_177:
[----:B------:R-:W-:Y:S05]  /*55a0*/  BSYNC B0 ;  /* 0x0000000000007941 */ /* 0x000fea0003800000 */
.L_x_176:
[----:B------:R-:W-:Y:S01]  /*55b0*/  LOP3.LUT R21, R21, 0x80000000, R26, 0xec, !PT ;  /* 0x8000000015157812 */ /* 0x000fe200078eec1a */
[----:B------:R-:W-:Y:S01]  /*55c0*/  IMAD.MOV.U32 R20, RZ, RZ, R19 ;  /* 0x000000ffff147224 */ /* 0x000fe200078e0013 */
[----:B------:R-:W-:Y:S02]  /*55d0*/  IADD3 R43, PT, PT, R43, -0x20, RZ ;  /* 0xffffffe02b2b7810 */ /* 0x000fe40007ffe0ff */
[----:B------:R-:W-:-:S04]  /*55e0*/  IADD3 R16, PT, PT, R21, -0x1, RZ ;  /* 0xffffffff15107810 */ /* 0x000fc80007ffe0ff */
[----:B------:R-:W-:Y:S01]  /*55f0*/  LOP3.LUT R48, R21, R16, RZ, 0xc, !PT ;  /* 0x0000001015307212 */ /* 0x000fe200078e0cff */
[----:B------:R-:W-:Y:S02]  /*5600*/  HFMA2 R16, -RZ, RZ, 0, 5.9604644775390625e-08 ;  /* 0x00000001ff107431 */ /* 0x000fe400000001ff */
[----:B------:R-:W-:Y:S01]  /*5610*/  IMAD.MOV.U32 R21, RZ, RZ, -0x1 ;  /* 0xffffffffff157424 */ /* 0x000fe200078e00ff */
[----:B------:R0:W1:Y:S02]  /*5620*/  POPC R17, R48 ;  /* 0x0000003000117309 */ /* 0x0000640000000000 */
[----:B0-----:R-:W-:-:S07]  /*5630*/  VIADD R48, R38, 0x10 ;  /* 0x0000001026307836 */ /* 0x001fce0000000000 */
[----:B-1----:R-:W-:Y:S05]  /*5640*/  WARPSYNC.COLLECTIVE R21, `(.L_x_178) ;  /* 0x0000000015087348 */ /* 0x002fea0003c00000 */
[----:B-1----:R0:W1:Y:S02]  /*5650*/  SHFL.DOWN P2, R22, R20, R16, R17 ;  /* 0x0800001014167389 */ /* 0x0020640000040011 */
[----:B01----:R-:W-:Y:S05]  /*5660*/  ENDCOLLECTIVE ;  /* 0x000000000000791b */ /* 0x003fea0003800000 */
.L_x_178:
[----:B------:R-:W-:Y:S02]  /*5670*/  ISETP.GE.AND P0, PT, R38, R17, PT ;  /* 0x000000112600720c */ /* 0x000fe40003f06270 */
[----:B------:R-:W-:-:S11]  /*5680*/  MOV R16, 0x2 ;  /* 0x0000000200107802 */ /* 0x000fd60000000f00 */
[----:B------:R-:W-:Y:S01]  /*5690*/  @!P0 FADD R19, R22, R19 ;  /* 0x0000001316138221 */ /* 0x000fe20000000000 */
[----:B------:R-:W-:-:S03]  /*56a0*/  IADD3 R22, PT, PT, R38, 0x2, RZ ;  /* 0x0000000226167810 */ /* 0x000fc60007ffe0ff */
[----:B------:R-:W-:Y:S01]  /*56b0*/  IMAD.MOV.U32 R20, RZ, RZ, R19 ;  /* 0x000000ffff147224 */ /* 0x000fe200078e0013 */
[----:B------:R-:W-:-:S13]  /*56c0*/  ISETP.GT.AND P0, PT, R22, R17, PT ;  /* 0x000000111600720c */ /* 0x000fda0003f04270 */
[----:B------:R-:W-:Y:S05]  /*56d0*/  WARPSYNC.COLLECTIVE R21, `(.L_x_179) ;  /* 0x0000000015087348 */ /* 0x000fea0003c00000 */
[----:B------:R0:W1:Y:S02]  /*56e0*/  SHFL.DOWN P2, R22, R20, R16, R17 ;  /* 0x0800001014167389 */ /* 0x0000640000040011 */
[----:B01----:R-:W-:Y:S05]  /*56f0*/  ENDCOLLECTIVE ;  /* 0x000000000000791b */ /* 0x003fea0003800000 */
.L_x_179:
        /* <DEDUP_REMOVED lines=8> */
.L_x_180:
[----:B------:R-:W-:Y:S02]  /*5780*/  HFMA2 R16, -RZ, RZ, 0, 4.76837158203125e-07 ;  /* 0x00000008ff107431 */ /* 0x000fe400000001ff */
[----:B------:R-:W-:Y:S01]  /*5790*/  @!P0 FADD R19, R19, R22 ;  /* 0x0000001613138221 */ /* 0x000fe20000000000 */
[----:B------:R-:W-:-:S03]  /*57a0*/  IADD3 R22, PT, PT, R38, 0x8, RZ ;  /* 0x0000000826167810 */ /* 0x000fc60007ffe0ff */
[----:B------:R-:W-:Y:S01]  /*57b0*/  IMAD.MOV.U32 R20, RZ, RZ, R19 ;  /* 0x000000ffff147224 */ /* 0x000fe200078e0013 */
[----:B------:R-:W-:-:S13]  /*57c0*/  ISETP.GT.AND P0, PT, R22, R17, PT ;  /* 0x000000111600720c */ /* 0x000fda0003f04270 */
[----:B------:R-:W-:Y:S05]  /*57d0*/  WARPSYNC.COLLECTIVE R21, `(.L_x_181) ;  /* 0x0000000015087348 */ /* 0x000fea0003c00000 */
[----:B------:R0:W1:Y:S02]  /*57e0*/  SHFL.DOWN P2, R22, R20, R16, R17 ;  /* 0x0800001014167389 */ /* 0x0000640000040011 */
[----:B01----:R-:W-:Y:S05]  /*57f0*/  ENDCOLLECTIVE ;  /* 0x000000000000791b */ /* 0x003fea0003800000 */
.L_x_181:
[----:B------:R-:W-:Y:S01]  /*5800*/  MOV R16, 0x10 ;  /* 0x0000001000107802 */ /* 0x000fe20000000f00 */
[----:B------:R-:W-:Y:S01]  /*5810*/  @!P0 FADD R19, R19, R22 ;  /* 0x0000001613138221 */ /* 0x000fe20000000000 */
[----:B------:R-:W-:-:S03]  /*5820*/  ISETP.GT.AND P0, PT, R48, R17, PT ;  /* 0x000000113000720c */ /* 0x000fc60003f04270 */
[----:B------:R-:W-:-:S10]  /*5830*/  IMAD.MOV.U32 R20, RZ, RZ, R19 ;  /* 0x000000ffff147224 */ /* 0x000fd400078e0013 */
[----:B------:R-:W-:Y:S05]  /*5840*/  WARPSYNC.COLLECTIVE R21, `(.L_x_182) ;  /* 0x0000000015087348 */ /* 0x000fea0003c00000 */
[----:B------:R0:W1:Y:S02]  /*5850*/  SHFL.DOWN P2, R22, R20, R16, R17 ;  /* 0x0800001014167389 */ /* 0x0000640000040011 */
[----:B01----:R-:W-:Y:S05]  /*5860*/  ENDCOLLECTIVE ;  /* 0x000000000000791b */ /* 0x003fea0003800000 */
.L_x_182:
[----:B------:R-:W-:Y:S01]  /*5870*/  @!P0 FADD R19, R19, R22 ;  /* 0x0000001613138221 */ /* 0x000fe20000000000 */
[----:B------:R-:W-:-:S03]  /*5880*/  ISETP.NE.AND P0, PT, R18, 0x65, PT ;  /* 0x000000651200780c */ /* 0x000fc60003f05270 */
[----:B------:R-:W-:-:S10]  /*5890*/  FADD R46, R19, R46 ;  /* 0x0000002e132e7221 */ /* 0x000fd40000000000 */
[----:B------:R-:W-:Y:S05]  /*58a0*/  WARPSYNC.COLLECTIVE R21, `(.L_x_183) ;  /* 0x0000000015087348 */ /* 0x000fea0003c00000 */
[----:B------:R-:W-:Y:S01]  /*58b0*/  VOTE.ALL P0, P0 ;  /* 0x0000000000ff7806 */ /* 0x000fe20000000000 */
[----:B------:R-:W-:-:S12]  /*58c0*/  ENDCOLLECTIVE ;  /* 0x000000000000791b */ /* 0x000fd80003800000 */
.L_x_183:
[----:B------:R-:W-:Y:S05]  /*58d0*/  BRA `(.L_x_184) ;  /* 0xffffffe000b47947 */ /* 0x000fea000383ffff */
.L_x_185:
        /* <DEDUP_REMOVED lines=10> */
.L_x_696:


//--------------------- .text._ZN3cub18CUB_300001_SM_10006detail4scan20DeviceScanInitKernelINS0_13ScanTileStateIfLb1EEEEEvT_i --------------------------
	.section	.text._ZN3cub18CUB_300001_SM_10006detail4scan20DeviceScanInitKernelINS0_13ScanTileStateIfLb1EEEEEvT_i,"ax",@progbits
	.align	128
        .global         _ZN3cub18CUB_300001_SM_10006detail4scan20DeviceScanInitKernelINS0_13ScanTileStateIfLb1EEEEEvT_i
        .type           _ZN3cub18CUB_300001_SM_10006detail4scan20DeviceScanInitKernelINS0_13ScanTileStateIfLb1EEEEEvT_i,@function
        .size           _ZN3cub18CUB_300001_SM_10006detail4scan20DeviceScanInitKernelINS0_13ScanTileStateIfLb1EEEEEvT_i,(.L_x_697 - _ZN3cub18CUB_300001_SM_10006detail4scan20DeviceScanInitKernelINS0_13ScanTileStateIfLb1EEEEEvT_i)
        .other          _ZN3cub18CUB_300001_SM_10006detail4scan20DeviceScanInitKernelINS0_13ScanTileStateIfLb1EEEEEvT_i,@"STO_CUDA_ENTRY STV_DEFAULT"
_ZN3cub18CUB_300001_SM_10006detail4scan20DeviceScanInitKernelINS0_13ScanTileStateIfLb1EEEEEvT_i:
.text._ZN3cub18CUB_300001_SM_10006detail4scan20DeviceScanInitKernelINS0_13ScanTileStateIfLb1EEEEEvT_i:
[----:B------:R-:W-:Y:S01]  /*0000*/  LDC R1, c[0x0][0x37c] ;  /* 0x0000df00ff017b82 */ /* 0x000fe20000000800 */
[----:B------:R-:W0:Y:S07]  /*0010*/  S2R R0, SR_TID.X ;  /* 0x0000000000007919 */ /* 0x000e2e0000002100 */
[----:B------:R-:W1:Y:S01]  /*0020*/  S2UR UR6, SR_CTAID.X ;  /* 0x00000000000679c3 */ /* 0x000e620000002500 */
[----:B------:R-:W2:Y:S07]  /*0030*/  LDCU UR4, c[0x0][0x388] ;  /* 0x00007100ff0477ac */ /* 0x000eae0008000800 */
[----:B------:R-:W1:Y:S01]  /*0040*/  LDC R5, c[0x0][0x360] ;  /* 0x0000d800ff057b82 */ /* 0x000e620000000800 */
[----:B0-----:R-:W-:Y:S01]  /*0050*/  ISETP.GT.U32.AND P0, PT, R0, 0x1f, PT ;  /* 0x0000001f0000780c */ /* 0x001fe20003f04070 */
[----:B-1----:R-:W-:-:S03]  /*0060*/  IMAD R5, R5, UR6, R0 ;  /* 0x0000000605057c24 */ /* 0x002fc6000f8e0200 */
[----:B------:R-:W-:Y:S02]  /*0070*/  ISETP.NE.OR P0, PT, RZ, UR6, P0 ;  /* 0x00000006ff007c0c */ /* 0x000fe40008705670 */
[----:B--2---:R-:W-:Y:S01]  /*0080*/  ISETP.GE.AND P1, PT, R5, UR4, PT ;  /* 0x0000000405007c0c */ /* 0x004fe2000bf26270 */
[----:B------:R-:W0:-:S12]  /*0090*/  LDCU.64 UR4, c[0x0][0x358] ;  /* 0x00006b00ff0477ac */ /* 0x000e180008000a00 */
[----:B------:R-:W1:Y:S01]  /*00a0*/  @!P1 LDC.64 R2, c[0x0][0x380] ;  /* 0x0000e000ff029b82 */ /* 0x000e620000000a00 */
[----:B------:R-:W-:Y:S01]  /*00b0*/  @!P1 MOV R4, 0x63 ;  /* 0x0000006300049802 */ /* 0x000fe20000000f00 */
[----:B-1----:R-:W-:-:S04]  /*00c0*/  @!P1 IMAD.WIDE R2, R5, 0x8, R2 ;  /* 0x0000000805029825 */ /* 0x002fc800078e0202 */
[----:B------:R-:W-:-:S05]  /*00d0*/  HFMA2 R5, -RZ, RZ, 0, 0 ;  /* 0x00000000ff057431 */ /* 0x000fca00000001ff */
[----:B0-----:R0:W-:Y:S01]  /*00e0*/  @!P1 STG.E.64 desc[UR4][R2.64+0x100], R4 ;  /* 0x0001000402009986 */ /* 0x0011e2000c101b04 */
[----:B------:R-:W-:Y:S05]  /*00f0*/  @P0 EXIT ;  /* 0x000000000000094d */ /* 0x000fea0003800000 */
[----:B0-----:R-:W0:Y:S02]  /*0100*/  LDC.64 R2, c[0x0][0x380] ;  /* 0x0000e000ff027b82 */ /* 0x001e240000000a00 */
[----:B0-----:R-:W-:-:S05]  /*0110*/  IMAD.WIDE.U32 R2, R0, 0x8, R2 ;  /* 0x0000000800027825 */ /* 0x001fca00078e0002 */
[----:B------:R-:W-:Y:S01]  /*0120*/  STG.E.64 desc[UR4][R2.64], RZ ;  /* 0x000000ff02007986 */ /* 0x000fe2000c101b04 */
[----:B------:R-:W-:Y:S05]  /*0130*/  EXIT ;  /* 0x000000000000794d */ /* 0x000fea0003800000 */
.L_x_186:
        /* <DEDUP_REMOVED lines=12> */
.L_x_697:


//--------------------- .text._ZN3cub18CUB_300001_SM_10006detail6reduce28DeviceReduceSingleTileKernelINS2_10policy_hubIN4cuda3std3__45tupleIJblEEEyN6thrust24THRUST_300001_SM_1000_NS8cuda_cub9__find_if7functorIS9_EEE10Policy1000EPS9_SI_iSF_S9_S9_NS7_10__identityEEEvT0_T1_T2_T3_T4_T6_ --------------------------
	.section	.text._ZN3cub18CUB_300001_SM_10006detail6reduce28DeviceReduceSingleTileKernelINS2_10policy_hubIN4cuda3std3__45tupleIJblEEEyN6thrust24THRUST_300001_SM_1000_NS8cuda_cub9__find_if7functorIS9_EEE10Policy1000EPS9_SI_iSF_S9_S9_NS7_10__identityEEEvT0_T1_T2_T3_T4_T6_,"ax",@progbits
	.align	128
        .global         _ZN3cub18CUB_300001_SM_10006detail6reduce28DeviceReduceSingleTileKernelINS2_10policy_hubIN4cuda3std3__45tupleIJblEEEyN6thrust24THRUST_300001_SM_1000_NS8cuda_cub9__find_if7functorIS9_EEE10Policy1000EPS9_SI_iSF_S9_S9_NS7_10__identityEEEvT0_T1_T2_T3_T4_T6_
        .type           _ZN3cub18CUB_300001_SM_10006detail6reduce28DeviceReduceSingleTileKernelINS2_10policy_hubIN4cuda3std3__45tupleIJblEEEyN6thrust24THRUST_300001_SM_1000_NS8cuda_cub9__find_if7functorIS9_EEE10Policy1000EPS9_SI_iSF_S9_S9_NS7_10__identityEEEvT0_T1_T2_T3_T4_T6_,@function
        .size           _ZN3cub18CUB_300001_SM_10006detail6reduce28DeviceReduceSingleTileKernelINS2_10policy_hubIN4cuda3std3__45tupleIJblEEEyN6thrust24THRUST_300001_SM_1000_NS8cuda_cub9__find_if7functorIS9_EEE10Policy1000EPS9_SI_iSF_S9_S9_NS7_10__identityEEEvT0_T1_T2_T3_T4_T6_,(.L_x_698 - _ZN3cub18CUB_300001_SM_10006detail6reduce28DeviceReduceSingleTileKernelINS2_10policy_hubIN4cuda3std3__45tupleIJblEEEyN6thrust24THRUST_300001_SM_1000_NS8cuda_cub9__find_if7functorIS9_EEE10Policy1000EPS9_SI_iSF_S9_S9_NS7_10__identityEEEvT0_T1_T2_T3_T4_T6_)
        .other          _ZN3cub18CUB_300001_SM_10006detail6reduce28DeviceReduceSingleTileKernelINS2_10policy_hubIN4cuda3std3__45tupleIJblEEEyN6thrust24THRUST_300001_SM_1000_NS8cuda_cub9__find_if7functorIS9_EEE10Policy1000EPS9_SI_iSF_S9_S9_NS7_10__identityEEEvT0_T1_T2_T3_T4_T6_,@"STO_CUDA_ENTRY STV_DEFAULT"
_ZN3cub18CUB_300001_SM_10006detail6reduce28DeviceReduceSingleTileKernelINS2_10policy_hubIN4cuda3std3__45tupleIJblEEEyN6thrust24THRUST_300001_SM_1000_NS8cuda_cub9__find_if7functorIS9_EEE10Policy1000EPS9_SI_iSF_S9_S9_NS7_10__identityEEEvT0_T1_T2_T3_T4_T6_:
.text._ZN3cub18CUB_300001_SM_10006detail6reduce28DeviceReduceSingleTileKernelINS2_10policy_hubIN4cuda3std3__45tupleIJblEEEyN6thrust24THRUST_300001_SM_1000_NS8cuda_cub9__find_if7functorIS9_EEE10Policy1000EPS9_SI_iSF_S9_S9_NS7_10__identityEEEvT0_T1_T2_T3_T4_T6_:
[----:B------:R-:W-:Y:S01]  /*0000*/  LDC R1, c[0x0][0x37c] ;  /* 0x0000df00ff017b82 */ /* 0x000fe20000000800 */
[----:B------:R-:W0:Y:S07]  /*0010*/  LDCU UR4, c[0x0][0x390] ;  /* 0x00007200ff0477ac */ /* 0x000e2e0008000800 */
[----:B------:R-:W1:Y:S01]  /*0020*/  LDC.U8 R0, c[0x0][0x398] ;  /* 0x0000e600ff007b82 */ /* 0x000e620000000000 */
[----:B------:R-:W2:Y:S01]  /*0030*/  LDCU.64 UR8, c[0x0][0x358] ;  /* 0x00006b00ff0877ac */ /* 0x000ea20008000a00 */
[----:B0-----:R-:W-:-:S09]  /*0040*/  UISETP.NE.AND UP0, UPT, UR4, URZ, UPT ;  /* 0x000000ff0400728c */ /* 0x001fd2000bf05270 */
[----:B--2---:R-:W-:Y:S05]  /*0050*/  BRA.U UP0, `(.L_x_187) ;  /* 0x0000000100207547 */ /* 0x004fea000b800000 */
[----:B------:R-:W0:Y:S02]  /*0060*/  S2R R2, SR_TID.X ;  /* 0x0000000000027919 */ /* 0x000e240000002100 */
[----:B0-----:R-:W-:-:S13]  /*0070*/  ISETP.NE.AND P0, PT, R2, RZ, PT ;  /* 0x000000ff0200720c */ /* 0x001fda0003f05270 */
[----:B------:R-:W-:Y:S05]  /*0080*/  @P0 EXIT ;  /* 0x000000000000094d */ /* 0x000fea0003800000 */
[----:B------:R-:W1:Y:S08]  /*0090*/  LDC.64 R2, c[0x0][0x388] ;  /* 0x0000e200ff027b82 */ /* 0x000e700000000a00 */
[----:B------:R-:W0:Y:S01]  /*00a0*/  LDC.64 R4, c[0x0][0x3a0] ;  /* 0x0000e800ff047b82 */ /* 0x000e220000000a00 */
[----:B-1----:R-:W-:Y:S04]  /*00b0*/  STG.E.U8 desc[UR8][R2.64], R0 ;  /* 0x0000000002007986 */ /* 0x002fe8000c101108 */
[----:B0-----:R-:W-:Y:S01]  /*00c0*/  STG.E.64 desc[UR8][R2.64+0x8], R4 ;  /* 0x0000080402007986 */ /* 0x001fe2000c101b08 */
[----:B------:R-:W-:Y:S05]  /*00d0*/  EXIT ;  /* 0x000000000000794d */ /* 0x000fea0003800000 */
.L_x_187:
[----:B------:R-:W-:Y:S01]  /*00e0*/  UISETP.GT.AND UP0, UPT, UR4, 0x3ff, UPT ;  /* 0x000003ff0400788c */ /* 0x000fe2000bf04270 */
[----:B------:R-:W-:Y:S08]  /*00f0*/  BSSY.RECONVERGENT B0, `(.L_x_188) ;  /* 0x00003d8000007945 */ /* 0x000ff00003800200 */
[----:B------:R-:W-:Y:S05]  /*0100*/  BRA.U UP0, `(.L_x_189) ;  /* 0x0000002100e47547 */ /* 0x000fea000b800000 */
[----:B------:R-:W0:Y:S01]  /*0110*/  S2R R5, SR_TID.X ;  /* 0x0000000000057919 */ /* 0x000e220000002100 */
[----:B------:R-:W-:Y:S01]  /*0120*/  BSSY.RECONVERGENT B1, `(.L_x_190) ;  /* 0x000000b000017945 */ /* 0x000fe20003800200 */
[----:B------:R-:W-:Y:S02]  /*0130*/  PRMT R4, RZ, 0x7610, R4 ;  /* 0x00007610ff047816 */ /* 0x000fe40000000004 */
[----:B------:R-:W-:Y:S02]  /*0140*/  CS2R R2, SRZ ;  /* 0x0000000000027805 */ /* 0x000fe4000001ff00 */
[----:B0-----:R-:W-:Y:S01]  /*0150*/  ISETP.GE.AND P0, PT, R5, UR4, PT ;  /* 0x0000000405007c0c */ /* 0x001fe2000bf06270 */
[----:B------:R-:W-:-:S12]  /*0160*/  IMAD.MOV.U32 R9, RZ, RZ, R5 ;  /* 0x000000ffff097224 */ /* 0x000fd800078e0005 */
[----:B------:R-:W-:Y:S05]  /*0170*/  @P0 BRA `(.L_x_191) ;  /* 0x0000000000140947 */ /* 0x000fea0003800000 */
[----:B------:R-:W0:Y:S02]  /*0180*/  LDC.64 R6, c[0x0][0x380] ;  /* 0x0000e000ff067b82 */ /* 0x000e240000000a00 */
[----:B0-----:R-:W-:-:S05]  /*0190*/  IMAD.WIDE.U32 R6, R5, 0x10, R6 ;  /* 0x0000001005067825 */ /* 0x001fca00078e0006 */
[----:B------:R0:W5:Y:S04]  /*01a0*/  LDG.E.U16.CONSTANT R4, desc[UR8][R6.64] ;  /* 0x0000000806047981 */ /* 0x000168000c1e9500 */
[----:B------:R0:W5:Y:S01]  /*01b0*/  LDG.E.64.CONSTANT R2, desc[UR8][R6.64+0x8] ;  /* 0x0000080806027981 */ /* 0x000162000c1e9b00 */
[----:B------:R-:W-:-:S07]  /*01c0*/  VIADD R9, R5, 0x100 ;  /* 0x0000010005097836 */ /* 0x000fce0000000000 */
.L_x_191:
[----:B------:R-:W-:Y:S05]  /*01d0*/  BSYNC.RECONVERGENT B1 ;  /* 0x0000000000017941 */ /* 0x000fea0003800200 */
.L_x_190:
[----:B------:R-:W-:Y:S01]  /*01e0*/  ISETP.GE.AND P0, PT, R9, UR4, PT ;  /* 0x0000000409007c0c */ /* 0x000fe2000bf06270 */
[----:B------:R-:W-:-:S12]  /*01f0*/  BSSY.RECONVERGENT B1, `(.L_x_192) ;  /* 0x0000058000017945 */ /* 0x000fd80003800200 */
[----:B------:R-:W-:Y:S05]  /*0200*/  @P0 BRA `(.L_x_193) ;  /* 0x0000000400580947 */ /* 0x000fea0003800000 */
[----:B------:R-:W-:Y:S01]  /*0210*/  LOP3.LUT R8, RZ, R9, RZ, 0x33, !PT ;  /* 0x00000009ff087212 */ /* 0x000fe200078e33ff */
[----:B0-----:R-:W0:Y:S01]  /*0220*/  LDC.64 R6, c[0x0][0x380] ;  /* 0x0000e000ff067b82 */ /* 0x001e220000000a00 */
[----:B------:R-:W-:Y:S03]  /*0230*/  BSSY.RECONVERGENT B2, `(.L_x_194) ;  /* 0x0000020000027945 */ /* 0x000fe60003800200 */
[----:B------:R-:W-:-:S05]  /*0240*/  VIADD R8, R8, UR4 ;  /* 0x0000000408087c36 */ /* 0x000fca0008000000 */
[C---:B------:R-:W-:Y:S02]  /*0250*/  LOP3.LUT R10, R8.reuse, 0x300, RZ, 0xc0, !PT ;  /* 0x00000300080a7812 */ /* 0x040fe400078ec0ff */
[----:B------:R-:W-:Y:S02]  /*0260*/  ISETP.GE.U32.AND P1, PT, R8, 0x300, PT ;  /* 0x000003000800780c */ /* 0x000fe40003f26070 */
[----:B------:R-:W-:-:S13]  /*0270*/  ISETP.NE.AND P0, PT, R10, 0x300, PT ;  /* 0x000003000a00780c */ /* 0x000fda0003f05270 */
[----:B------:R-:W-:Y:S05]  /*0280*/  @!P0 BRA `(.L_x_195) ;  /* 0x0000000000688947 */ /* 0x000fea0003800000 */
[----:B------:R-:W2:Y:S01]  /*0290*/  LDC.64 R10, c[0x0][0x380] ;  /* 0x0000e000ff0a7b82 */ /* 0x000ea20000000a00 */
[----:B------:R-:W-:-:S04]  /*02a0*/  LEA.HI R8, R8, 0x1, RZ, 0x18 ;  /* 0x0000000108087811 */ /* 0x000fc800078fc0ff */
[----:B------:R-:W-:-:S05]  /*02b0*/  LOP3.LUT R8, R8, 0x3, RZ, 0xc0, !PT ;  /* 0x0000000308087812 */ /* 0x000fca00078ec0ff */
[----:B------:R-:W-:Y:S02]  /*02c0*/  IMAD.MOV R8, RZ, RZ, -R8 ;  /* 0x000000ffff087224 */ /* 0x000fe400078e0a08 */
[----:B--2---:R-:W-:-:S04]  /*02d0*/  IMAD.WIDE.U32 R10, R9, 0x10, R10 ;  /* 0x00000010090a7825 */ /* 0x004fc800078e000a */
[----:B------:R-:W-:Y:S02]  /*02e0*/  IMAD.MOV.U32 R15, RZ, RZ, R10 ;  /* 0x000000ffff0f7224 */ /* 0x000fe400078e000a */
[----:B------:R-:W-:-:S07]  /*02f0*/  IMAD.MOV.U32 R13, RZ, RZ, R11 ;  /* 0x000000ffff0d7224 */ /* 0x000fce00078e000b */
.L_x_196:
[----:B------:R-:W-:-:S05]  /*0300*/  IMAD.MOV.U32 R12, RZ, RZ, R15 ;  /* 0x000000ffff0c7224 */ /* 0x000fca00078e000f */
[----:B------:R-:W2:Y:S04]  /*0310*/  LDG.E.U16.CONSTANT R14, desc[UR8][R12.64] ;  /* 0x000000080c0e7981 */ /* 0x000ea8000c1e9500 */
[----:B------:R3:W4:Y:S01]  /*0320*/  LDG.E.64.CONSTANT R10, desc[UR8][R12.64+0x8] ;  /* 0x000008080c0a7981 */ /* 0x000722000c1e9b00 */
[----:B------:R-:W-:Y:S01]  /*0330*/  VIADD R8, R8, 0x1 ;  /* 0x0000000108087836 */ /* 0x000fe20000000000 */
[----:B-----5:R-:W-:Y:S01]  /*0340*/  LOP3.LUT P2, RZ, R4, 0xff, RZ, 0xc0, !PT ;  /* 0x000000ff04ff7812 */ /* 0x020fe2000784c0ff */
[----:B------:R-:W-:Y:S01]  /*0350*/  VIADD R9, R9, 0x100 ;  /* 0x0000010009097836 */ /* 0x000fe20000000000 */
[----:B------:R-:W-:Y:S02]  /*0360*/  IADD3 R15, P5, PT, R12, 0x1000, RZ ;  /* 0x000010000c0f7810 */ /* 0x000fe40007fbe0ff */
[----:B------:R-:W-:-:S03]  /*0370*/  ISETP.NE.AND P4, PT, R8, RZ, PT ;  /* 0x000000ff0800720c */ /* 0x000fc60003f85270 */
[----:B---3--:R-:W-:Y:S01]  /*0380*/  IMAD.X R13, RZ, RZ, R13, P5 ;  /* 0x000000ffff0d7224 */ /* 0x008fe200028e060d */
[----:B--2---:R-:W-:Y:S02]  /*0390*/  LOP3.LUT P3, RZ, R14, 0xff, RZ, 0xc0, !PT ;  /* 0x000000ff0eff7812 */ /* 0x004fe4000786c0ff */
[----:B----4-:R-:W-:-:S03]  /*03a0*/  ISETP.LT.U32.AND P0, PT, R10, R2, PT ;  /* 0x000000020a00720c */ /* 0x010fc60003f01070 */
[----:B------:R-:W-:Y:S02]  /*03b0*/  @P2 SEL R14, R4, 0x1, !P3 ;  /* 0x00000001040e2807 */ /* 0x000fe40005800000 */
[----:B------:R-:W-:Y:S02]  /*03c0*/  ISETP.LT.AND.EX P0, PT, R11, R3, PT, P0 ;  /* 0x000000030b00720c */ /* 0x000fe40003f01300 */
[----:B------:R-:W-:-:S04]  /*03d0*/  PRMT R4, R14, 0x7610, R4 ;  /* 0x000076100e047816 */ /* 0x000fc80000000004 */
[C---:B------:R-:W-:Y:S02]  /*03e0*/  @P3 SEL R2, R10.reuse, R2, P0 ;  /* 0x000000020a023207 */ /* 0x040fe40000000000 */
[C---:B------:R-:W-:Y:S02]  /*03f0*/  @P3 SEL R3, R11.reuse, R3, P0 ;  /* 0x000000030b033207 */ /* 0x040fe40000000000 */
[----:B------:R-:W-:Y:S02]  /*0400*/  SEL R2, R10, R2, !P2 ;  /* 0x000000020a027207 */ /* 0x000fe40005000000 */
[----:B------:R-:W-:Y:S01]  /*0410*/  SEL R3, R11, R3, !P2 ;  /* 0x000000030b037207 */ /* 0x000fe20005000000 */
[----:B------:R-:W-:Y:S06]  /*0420*/  @P4 BRA `(.L_x_196) ;  /* 0xfffffffc00b44947 */ /* 0x000fec000383ffff */
.L_x_195:
[----:B------:R-:W-:Y:S05]  /*0430*/  BSYNC.RECONVERGENT B2 ;  /* 0x0000000000027941 */ /* 0x000fea0003800200 */
.L_x_194:
[----:B------:R-:W-:Y:S05]  /*0440*/  @!P1 BRA `(.L_x_193) ;  /* 0x0000000000c89947 */ /* 0x000fea0003800000 */
.L_x_197:
[----:B0-----:R-:W-:-:S05]  /*0450*/  IMAD.WIDE R20, R9, 0x10, R6 ;  /* 0x0000001009147825 */ /* 0x001fca00078e0206 */
[----:B------:R-:W2:Y:S04]  /*0460*/  LDG.E.U16.CONSTANT R19, desc[UR8][R20.64] ;  /* 0x0000000814137981 */ /* 0x000ea8000c1e9500 */
[----:B------:R-:W3:Y:S04]  /*0470*/  LDG.E.64.CONSTANT R10, desc[UR8][R20.64+0x8] ;  /* 0x00000808140a7981 */ /* 0x000ee8000c1e9b00 */
[----:B------:R-:W4:Y:S04]  /*0480*/  LDG.E.U16.CONSTANT R22, desc[UR8][R20.64+0x1000] ;  /* 0x0010000814167981 */ /* 0x000f28000c1e9500 */
[----:B------:R-:W4:Y:S04]  /*0490*/  LDG.E.64.CONSTANT R12, desc[UR8][R20.64+0x1008] ;  /* 0x00100808140c7981 */ /* 0x000f28000c1e9b00 */
[----:B------:R-:W4:Y:S04]  /*04a0*/  LDG.E.U16.CONSTANT R18, desc[UR8][R20.64+0x2000] ;  /* 0x0020000814127981 */ /* 0x000f28000c1e9500 */
[----:B------:R-:W4:Y:S04]  /*04b0*/  LDG.E.64.CONSTANT R14, desc[UR8][R20.64+0x2008] ;  /* 0x00200808140e7981 */ /* 0x000f28000c1e9b00 */
[----:B------:R-:W4:Y:S04]  /*04c0*/  LDG.E.U16.CONSTANT R8, desc[UR8][R20.64+0x3000] ;  /* 0x0030000814087981 */ /* 0x000f28000c1e9500 */
[----:B------:R-:W4:Y:S01]  /*04d0*/  LDG.E.64.CONSTANT R16, desc[UR8][R20.64+0x3008] ;  /* 0x0030080814107981 */ /* 0x000f22000c1e9b00 */
[----:B-----5:R-:W-:Y:S01]  /*04e0*/  LOP3.LUT P2, RZ, R4, 0xff, RZ, 0xc0, !PT ;  /* 0x000000ff04ff7812 */ /* 0x020fe2000784c0ff */
[----:B------:R-:W-:-:S02]  /*04f0*/  IMAD.MOV.U32 R23, RZ, RZ, R3 ;  /* 0x000000ffff177224 */ /* 0x000fc400078e0003 */
[----:B------:R-:W-:Y:S01]  /*0500*/  VIADD R9, R9, 0x400 ;  /* 0x0000040009097836 */ /* 0x000fe20000000000 */
[----:B--2---:R-:W-:Y:S02]  /*0510*/  LOP3.LUT P1, RZ, R19, 0xff, RZ, 0xc0, !PT ;  /* 0x000000ff13ff7812 */ /* 0x004fe4000782c0ff */
[----:B---3--:R-:W-:-:S07]  /*0520*/  ISETP.LT.U32.AND P0, PT, R10, R2, PT ;  /* 0x000000020a00720c */ /* 0x008fce0003f01070 */
[----:B------:R-:W-:Y:S02]  /*0530*/  @P2 SEL R19, R4, 0x1, !P1 ;  /* 0x0000000104132807 */ /* 0x000fe40004800000 */
[-C--:B------:R-:W-:Y:S02]  /*0540*/  ISETP.LT.AND.EX P0, PT, R11, R23.reuse, PT, P0 ;  /* 0x000000170b00720c */ /* 0x080fe40003f01300 */
[----:B------:R-:W-:Y:S02]  /*0550*/  LOP3.LUT P3, RZ, R19, 0xff, RZ, 0xc0, !PT ;  /* 0x000000ff13ff7812 */ /* 0x000fe4000786c0ff */
[----:B----4-:R-:W-:Y:S02]  /*0560*/  LOP3.LUT P4, RZ, R22, 0xff, RZ, 0xc0, !PT ;  /* 0x000000ff16ff7812 */ /* 0x010fe4000788c0ff */
[----:B------:R-:W-:Y:S02]  /*0570*/  @P1 SEL R2, R10, R2, P0 ;  /* 0x000000020a021207 */ /* 0x000fe40000000000 */
[----:B------:R-:W-:-:S02]  /*0580*/  @P1 SEL R23, R11, R23, P0 ;  /* 0x000000170b171207 */ /* 0x000fc40000000000 */
[----:B------:R-:W-:Y:S02]  /*0590*/  SEL R3, R10, R2, !P2 ;  /* 0x000000020a037207 */ /* 0x000fe40005000000 */
[----:B------:R-:W-:Y:S02]  /*05a0*/  SEL R11, R11, R23, !P2 ;  /* 0x000000170b0b7207 */ /* 0x000fe40005000000 */
[----:B------:R-:W-:Y:S02]  /*05b0*/  ISETP.LT.U32.AND P0, PT, R12, R3, PT ;  /* 0x000000030c00720c */ /* 0x000fe40003f01070 */
[----:B------:R-:W-:Y:S02]  /*05c0*/  @P3 SEL R22, R19, 0x1, !P4 ;  /* 0x0000000113163807 */ /* 0x000fe40006000000 */
[----:B------:R-:W-:Y:S02]  /*05d0*/  ISETP.LT.AND.EX P0, PT, R13, R11, PT, P0 ;  /* 0x0000000b0d00720c */ /* 0x000fe40003f01300 */
[----:B------:R-:W-:-:S02]  /*05e0*/  LOP3.LUT P2, RZ, R18, 0xff, RZ, 0xc0, !PT ;  /* 0x000000ff12ff7812 */ /* 0x000fc4000784c0ff */
[----:B------:R-:W-:Y:S02]  /*05f0*/  @P4 SEL R3, R12, R3, P0 ;  /* 0x000000030c034207 */ /* 0x000fe40000000000 */
[----:B------:R-:W-:Y:S02]  /*0600*/  LOP3.LUT P1, RZ, R22, 0xff, RZ, 0xc0, !PT ;  /* 0x000000ff16ff7812 */ /* 0x000fe4000782c0ff */
[C---:B------:R-:W-:Y:S02]  /*0610*/  @P4 SEL R11, R13.reuse, R11, P0 ;  /* 0x0000000b0d0b4207 */ /* 0x040fe40000000000 */
[----:B------:R-:W-:Y:S02]  /*0620*/  SEL R3, R12, R3, !P3 ;  /* 0x000000030c037207 */ /* 0x000fe40005800000 */
[----:B------:R-:W-:Y:S02]  /*0630*/  SEL R13, R13, R11, !P3 ;  /* 0x0000000b0d0d7207 */ /* 0x000fe40005800000 */
[----:B------:R-:W-:-:S02]  /*0640*/  ISETP.LT.U32.AND P0, PT, R14, R3, PT ;  /* 0x000000030e00720c */ /* 0x000fc40003f01070 */
[----:B------:R-:W-:Y:S02]  /*0650*/  LOP3.LUT P3, RZ, R8, 0xff, RZ, 0xc0, !PT ;  /* 0x000000ff08ff7812 */ /* 0x000fe4000786c0ff */
[C---:B------:R-:W-:Y:S02]  /*0660*/  ISETP.LT.AND.EX P0, PT, R15.reuse, R13, PT, P0 ;  /* 0x0000000d0f00720c */ /* 0x040fe40003f01300 */
[----:B------:R-:W-:Y:S02]  /*0670*/  @P1 SEL R18, R22, 0x1, !P2 ;  /* 0x0000000116121807 */ /* 0x000fe40005000000 */
[C---:B------:R-:W-:Y:S02]  /*0680*/  @P2 SEL R3, R14.reuse, R3, P0 ;  /* 0x000000030e032207 */ /* 0x040fe40000000000 */
[----:B------:R-:W-:Y:S02]  /*0690*/  @P2 SEL R13, R15, R13, P0 ;  /* 0x0000000d0f0d2207 */ /* 0x000fe40000000000 */
[----:B------:R-:W-:-:S02]  /*06a0*/  SEL R3, R14, R3, !P1 ;  /* 0x000000030e037207 */ /* 0x000fc40004800000 */
[----:B------:R-:W-:Y:S02]  /*06b0*/  LOP3.LUT P2, RZ, R18, 0xff, RZ, 0xc0, !PT ;  /* 0x000000ff12ff7812 */ /* 0x000fe4000784c0ff */
[----:B------:R-:W-:Y:S02]  /*06c0*/  SEL R15, R15, R13, !P1 ;  /* 0x0000000d0f0f7207 */ /* 0x000fe40004800000 */
[----:B------:R-:W-:Y:S02]  /*06d0*/  ISETP.GE.AND P1, PT, R9, UR4, PT ;  /* 0x0000000409007c0c */ /* 0x000fe4000bf26270 */
[----:B------:R-:W-:-:S04]  /*06e0*/  ISETP.LT.U32.AND P0, PT, R16, R3, PT ;  /* 0x000000031000720c */ /* 0x000fc80003f01070 */
[----:B------:R-:W-:-:S03]  /*06f0*/  ISETP.LT.AND.EX P0, PT, R17, R15, PT, P0 ;  /* 0x0000000f1100720c */ /* 0x000fc60003f01300 */
[----:B------:R-:W-:Y:S02]  /*0700*/  @P2 SEL R8, R18, 0x1, !P3 ;  /* 0x0000000112082807 */ /* 0x000fe40005800000 */
[C---:B------:R-:W-:Y:S02]  /*0710*/  @P3 SEL R3, R16.reuse, R3, P0 ;  /* 0x0000000310033207 */ /* 0x040fe40000000000 */
[C---:B------:R-:W-:Y:S02]  /*0720*/  @P3 SEL R15, R17.reuse, R15, P0 ;  /* 0x0000000f110f3207 */ /* 0x040fe40000000000 */
[----:B------:R-:W-:Y:S02]  /*0730*/  SEL R2, R16, R3, !P2 ;  /* 0x0000000310027207 */ /* 0x000fe40005000000 */
[----:B------:R-:W-:Y:S02]  /*0740*/  SEL R3, R17, R15, !P2 ;  /* 0x0000000f11037207 */ /* 0x000fe40005000000 */
[----:B------:R-:W-:Y:S01]  /*0750*/  PRMT R4, R8, 0x7610, R4 ;  /* 0x0000761008047816 */ /* 0x000fe20000000004 */
[----:B------:R-:W-:Y:S06]  /*0760*/  @!P1 BRA `(.L_x_197) ;  /* 0xfffffffc00389947 */ /* 0x000fec000383ffff */
.L_x_193:
[----:B------:R-:W-:Y:S05]  /*0770*/  BSYNC.RECONVERGENT B1 ;  /* 0x0000000000017941 */ /* 0x000fea0003800200 */
.L_x_192:
[----:B------:R-:W-:-:S09]  /*0780*/  UISETP.GE.AND UP0, UPT, UR4, 0x100, UPT ;  /* 0x000001000400788c */ /* 0x000fd2000bf06270 */
[----:B------:R-:W-:Y:S05]  /*0790*/  BRA.U !UP0, `(.L_x_198) ;  /* 0x0000000d08407547 */ /* 0x000fea000b800000 */
[----:B------:R-:W2:Y:S01]  /*07a0*/  S2R R10, SR_LANEID ;  /* 0x00000000000a7919 */ /* 0x000ea20000000000 */
[----:B0----5:R-:W-:Y:S01]  /*07b0*/  LOP3.LUT R6, R4, 0xff, RZ, 0xc0, !PT ;  /* 0x000000ff04067812 */ /* 0x021fe200078ec0ff */
[----:B------:R-:W-:Y:S01]  /*07c0*/  BSSY.RECONVERGENT B1, `(.L_x_199) ;  /* 0x0000016000017945 */ /* 0x000fe20003800200 */
[----:B------:R0:W3:Y:S04]  /*07d0*/  SHFL.DOWN PT, R9, R2, 0x1, 0x1f ;  /* 0x08201f0002097f89 */ /* 0x0000e800000e0000 */
[----:B------:R0:W4:Y:S04]  /*07e0*/  SHFL.DOWN PT, R8, R3, 0x1, 0x1f ;  /* 0x08201f0003087f89 */ /* 0x00012800000e0000 */
[----:B------:R0:W0:Y:S01]  /*07f0*/  SHFL.DOWN PT, R7, R6, 0x1, 0x1f ;  /* 0x08201f0006077f89 */ /* 0x00002200000e0000 */
[----:B--2---:R-:W-:-:S02]  /*0800*/  ISETP.GT.AND P0, PT, R10, 0x1e, PT ;  /* 0x0000001e0a00780c */ /* 0x004fc40003f04270 */
[C---:B------:R-:W-:Y:S02]  /*0810*/  ISETP.GT.AND P3, PT, R10.reuse, 0x1d, PT ;  /* 0x0000001d0a00780c */ /* 0x040fe40003f64270 */
[----:B------:R-:W-:-:S09]  /*0820*/  ISETP.GT.AND P2, PT, R10, 0x1b, PT ;  /* 0x0000001b0a00780c */ /* 0x000fd20003f44270 */
[----:B0--34-:R-:W-:Y:S05]  /*0830*/  @P0 BRA `(.L_x_200) ;  /* 0x0000000000380947 */ /* 0x019fea0003800000 */
[----:B------:R-:W-:Y:S01]  /*0840*/  LOP3.LUT P1, RZ, R7, 0xff, RZ, 0xc0, !PT ;  /* 0x000000ff07ff7812 */ /* 0x000fe2000782c0ff */
[----:B------:R-:W-:Y:S01]  /*0850*/  IMAD.MOV.U32 R11, RZ, RZ, 0x1 ;  /* 0x00000001ff0b7424 */ /* 0x000fe200078e00ff */
[----:B------:R-:W-:-:S04]  /*0860*/  LOP3.LUT P0, R6, R4, 0xff, RZ, 0xc0, !PT ;  /* 0x000000ff04067812 */ /* 0x000fc8000780c0ff */
[----:B------:R-:W-:-:S13]  /*0870*/  PLOP3.LUT P0, PT, P0, P1, PT, 0x2f, 0xf2 ;  /* 0x0000000000f2781c */ /* 0x000fda0000702577 */
[----:B------:R-:W-:Y:S02]  /*0880*/  @!P0 ISETP.LT.U32.AND P1, PT, R9, R2, PT ;  /* 0x000000020900820c */ /* 0x000fe40003f21070 */
[----:B------:R-:W-:Y:S02]  /*0890*/  @P0 ISETP.NE.AND P4, PT, R6, RZ, PT ;  /* 0x000000ff0600020c */ /* 0x000fe40003f85270 */
[----:B------:R-:W-:Y:S02]  /*08a0*/  @!P0 PRMT R4, R11, 0x7610, R4 ;  /* 0x000076100b048816 */ /* 0x000fe40000000004 */
[----:B------:R-:W-:Y:S02]  /*08b0*/  @!P0 ISETP.LT.AND.EX P1, PT, R8, R3, PT, P1 ;  /* 0x000000030800820c */ /* 0x000fe40003f21310 */
[----:B------:R-:W-:Y:S02]  /*08c0*/  @P0 SEL R6, R7, R4, !P4 ;  /* 0x0000000407060207 */ /* 0x000fe40006000000 */
[----:B------:R-:W-:-:S02]  /*08d0*/  @!P0 SEL R2, R9, R2, P1 ;  /* 0x0000000209028207 */ /* 0x000fc40000800000 */
[----:B------:R-:W-:Y:S02]  /*08e0*/  @!P0 SEL R3, R8, R3, P1 ;  /* 0x0000000308038207 */ /* 0x000fe40000800000 */
[----:B------:R-:W-:Y:S02]  /*08f0*/  @P0 PRMT R4, R6, 0x7610, R4 ;  /* 0x0000761006040816 */ /* 0x000fe40000000004 */
[----:B------:R-:W-:Y:S02]  /*0900*/  @P0 SEL R2, R9, R2, !P4 ;  /* 0x0000000209020207 */ /* 0x000fe40006000000 */
[----:B------:R-:W-:-:S07]  /*0910*/  @P0 SEL R3, R8, R3, !P4 ;  /* 0x0000000308030207 */ /* 0x000fce0006000000 */
.L_x_200:
[----:B------:R-:W-:Y:S05]  /*0920*/  BSYNC.RECONVERGENT B1 ;  /* 0x0000000000017941 */ /* 0x000fea0003800200 */
.L_x_199:
[----:B------:R-:W-:Y:S01]  /*0930*/  LOP3.LUT R7, R4, 0xff, RZ, 0xc0, !PT ;  /* 0x000000ff04077812 */ /* 0x000fe200078ec0ff */
[----:B------:R0:W2:Y:S01]  /*0940*/  SHFL.DOWN PT, R9, R2, 0x2, 0x1f ;  /* 0x08401f0002097f89 */ /* 0x0000a200000e0000 */
[----:B------:R-:W-:Y:S01]  /*0950*/  BSSY.RECONVERGENT B1, `(.L_x_201) ;  /* 0x0000015000017945 */ /* 0x000fe20003800200 */
[C---:B------:R-:W-:Y:S02]  /*0960*/  ISETP.GT.AND P5, PT, R10.reuse, 0x17, PT ;  /* 0x000000170a00780c */ /* 0x040fe40003fa4270 */
[----:B------:R0:W3:Y:S01]  /*0970*/  SHFL.DOWN PT, R8, R3, 0x2, 0x1f ;  /* 0x08401f0003087f89 */ /* 0x0000e200000e0000 */
[C---:B------:R-:W-:Y:S02]  /*0980*/  ISETP.GT.AND P4, PT, R10.reuse, 0xf, PT ;  /* 0x0000000f0a00780c */ /* 0x040fe40003f84270 */
[----:B------:R-:W-:Y:S01]  /*0990*/  ISETP.NE.AND P1, PT, R10, RZ, PT ;  /* 0x000000ff0a00720c */ /* 0x000fe20003f25270 */
[----:B------:R-:W4:Y:S01]  /*09a0*/  SHFL.DOWN PT, R7, R7, 0x2, 0x1f ;  /* 0x08401f0007077f89 */ /* 0x000f2200000e0000 */
[----:B------:R-:W-:Y:S11]  /*09b0*/  @P3 BRA `(.L_x_202) ;  /* 0x0000000000383947 */ /* 0x000ff60003800000 */
[----:B----4-:R-:W-:Y:S01]  /*09c0*/  LOP3.LUT P0, RZ, R7, 0xff, RZ, 0xc0, !PT ;  /* 0x000000ff07ff7812 */ /* 0x010fe2000780c0ff */
[----:B------:R-:W-:Y:S01]  /*09d0*/  IMAD.MOV.U32 R10, RZ, RZ, 0x1 ;  /* 0x00000001ff0a7424 */ /* 0x000fe200078e00ff */
[----:B------:R-:W-:-:S04]  /*09e0*/  LOP3.LUT P3, R6, R4, 0xff, RZ, 0xc0, !PT ;  /* 0x000000ff04067812 */ /* 0x000fc8000786c0ff */
[----:B------:R-:W-:-:S13]  /*09f0*/  PLOP3.LUT P0, PT, P3, P0, PT, 0x2f, 0xf2 ;  /* 0x0000000000f2781c */ /* 0x000fda0001f00577 */
[----:B--2---:R-:W-:Y:S02]  /*0a00*/  @!P0 ISETP.LT.U32.AND P3, PT, R9, R2, PT ;  /* 0x000000020900820c */ /* 0x004fe40003f61070 */
[----:B------:R-:W-:Y:S02]  /*0a10*/  @P0 ISETP.NE.AND P6, PT, R6, RZ, PT ;  /* 0x000000ff0600020c */ /* 0x000fe40003fc5270 */
[----:B------:R-:W-:Y:S02]  /*0a20*/  @!P0 PRMT R4, R10, 0x7610, R4 ;  /* 0x000076100a048816 */ /* 0x000fe40000000004 */
[----:B---3--:R-:W-:Y:S02]  /*0a30*/  @!P0 ISETP.LT.AND.EX P3, PT, R8, R3, PT, P3 ;  /* 0x000000030800820c */ /* 0x008fe40003f61330 */
[----:B------:R-:W-:Y:S02]  /*0a40*/  @P0 SEL R6, R7, R4, !P6 ;  /* 0x0000000407060207 */ /* 0x000fe40007000000 */
[----:B0-----:R-:W-:-:S02]  /*0a50*/  @!P0 SEL R2, R9, R2, P3 ;  /* 0x0000000209028207 */ /* 0x001fc40001800000 */
[----:B------:R-:W-:Y:S02]  /*0a60*/  @!P0 SEL R3, R8, R3, P3 ;  /* 0x0000000308038207 */ /* 0x000fe40001800000 */
[----:B------:R-:W-:Y:S02]  /*0a70*/  @P0 PRMT R4, R6, 0x7610, R4 ;  /* 0x0000761006040816 */ /* 0x000fe40000000004 */
[----:B------:R-:W-:Y:S02]  /*0a80*/  @P0 SEL R2, R9, R2, !P6 ;  /* 0x0000000209020207 */ /* 0x000fe40007000000 */
[----:B------:R-:W-:-:S07]  /*0a90*/  @P0 SEL R3, R8, R3, !P6 ;  /* 0x0000000308030207 */ /* 0x000fce0007000000 */
.L_x_202:
[----:B------:R-:W-:Y:S05]  /*0aa0*/  BSYNC.RECONVERGENT B1 ;  /* 0x0000000000017941 */ /* 0x000fea0003800200 */
.L_x_201:
[----:B----4-:R-:W-:Y:S01]  /*0ab0*/  LOP3.LUT R7, R4, 0xff, RZ, 0xc0, !PT ;  /* 0x000000ff04077812 */ /* 0x010fe200078ec0ff */
[----:B--2---:R2:W4:Y:S01]  /*0ac0*/  SHFL.DOWN PT, R9, R2, 0x4, 0x1f ;  /* 0x08801f0002097f89 */ /* 0x00452200000e0000 */
[----:B------:R-:W-:Y:S03]  /*0ad0*/  BSSY.RECONVERGENT B1, `(.L_x_203) ;  /* 0x0000012000017945 */ /* 0x000fe60003800200 */
[----:B---3--:R2:W3:Y:S04]  /*0ae0*/  SHFL.DOWN PT, R8, R3, 0x4, 0x1f ;  /* 0x08801f0003087f89 */ /* 0x0084e800000e0000 */
[----:B------:R-:W0:Y:S01]  /*0af0*/  SHFL.DOWN PT, R7, R7, 0x4, 0x1f ;  /* 0x08801f0007077f89 */ /* 0x000e2200000e0000 */
[----:B------:R-:W-:Y:S05]  /*0b00*/  @P2 BRA `(.L_x_204) ;  /* 0x0000000000382947 */ /* 0x000fea0003800000 */
[----:B0-----:R-:W-:Y:S01]  /*0b10*/  LOP3.LUT P0, RZ, R7, 0xff, RZ, 0xc0, !PT ;  /* 0x000000ff07ff7812 */ /* 0x001fe2000780c0ff */
[----:B------:R-:W-:Y:S01]  /*0b20*/  IMAD.MOV.U32 R10, RZ, RZ, 0x1 ;  /* 0x00000001ff0a7424 */ /* 0x000fe200078e00ff */
[----:B------:R-:W-:-:S04]  /*0b30*/  LOP3.LUT P2, R6, R4, 0xff, RZ, 0xc0, !PT ;  /* 0x000000ff04067812 */ /* 0x000fc8000784c0ff */
[----:B------:R-:W-:-:S13]  /*0b40*/  PLOP3.LUT P0, PT, P2, P0, PT, 0x2f, 0xf2 ;  /* 0x0000000000f2781c */ /* 0x000fda0001700577 */
[----:B----4-:R-:W-:Y:S02]  /*0b50*/  @!P0 ISETP.LT.U32.AND P2, PT, R9, R2, PT ;  /* 0x000000020900820c */ /* 0x010fe40003f41070 */
[----:B------:R-:W-:Y:S02]  /*0b60*/  @P0 ISETP.NE.AND P3, PT, R6, RZ, PT ;  /* 0x000000ff0600020c */ /* 0x000fe40003f65270 */
[----:B------:R-:W-:Y:S02]  /*0b70*/  @!P0 PRMT R4, R10, 0x7610, R4 ;  /* 0x000076100a048816 */ /* 0x000fe40000000004 */
[----:B---3--:R-:W-:Y:S02]  /*0b80*/  @!P0 ISETP.LT.AND.EX P2, PT, R8, R3, PT, P2 ;  /* 0x000000030800820c */ /* 0x008fe40003f41320 */
[----:B------:R-:W-:Y:S02]  /*0b90*/  @P0 SEL R6, R7, R4, !P3 ;  /* 0x0000000407060207 */ /* 0x000fe40005800000 */
[----:B--2---:R-:W-:-:S02]  /*0ba0*/  @!P0 SEL R2, R9, R2, P2 ;  /* 0x0000000209028207 */ /* 0x004fc40001000000 */
[----:B------:R-:W-:Y:S02]  /*0bb0*/  @!P0 SEL R3, R8, R3, P2 ;  /* 0x0000000308038207 */ /* 0x000fe40001000000 */
[----:B------:R-:W-:Y:S02]  /*0bc0*/  @P0 PRMT R4, R6, 0x7610, R4 ;  /* 0x0000761006040816 */ /* 0x000fe40000000004 */
[----:B------:R-:W-:Y:S02]  /*0bd0*/  @P0 SEL R2, R9, R2, !P3 ;  /* 0x0000000209020207 */ /* 0x000fe40005800000 */
[----:B------:R-:W-:-:S07]  /*0be0*/  @P0 SEL R3, R8, R3, !P3 ;  /* 0x0000000308030207 */ /* 0x000fce0005800000 */
.L_x_204:
[----:B------:R-:W-:Y:S05]  /*0bf0*/  BSYNC.RECONVERGENT B1 ;  /* 0x0000000000017941 */ /* 0x000fea0003800200 */
.L_x_203:
[----:B0-----:R-:W-:Y:S01]  /*0c00*/  LOP3.LUT R7, R4, 0xff, RZ, 0xc0, !PT ;  /* 0x000000ff04077812 */ /* 0x001fe200078ec0ff */
[----:B----4-:R0:W4:Y:S01]  /*0c10*/  SHFL.DOWN PT, R9, R2, 0x8, 0x1f ;  /* 0x09001f0002097f89 */ /* 0x01012200000e0000 */
        /* <DEDUP_REMOVED lines=18> */
.L_x_206:
[----:B------:R-:W-:Y:S05]  /*0d40*/  BSYNC.RECONVERGENT B1 ;  /* 0x0000000000017941 */ /* 0x000fea0003800200 */
.L_x_205:
        /* <DEDUP_REMOVED lines=20> */
.L_x_208:
[----:B------:R-:W-:Y:S05]  /*0e90*/  BSYNC.RECONVERGENT B1 ;  /* 0x0000000000017941 */ /* 0x000fea0003800200 */
.L_x_207:
[----:B------:R-:W-:Y:S04]  /*0ea0*/  BSSY.RECONVERGENT B1, `(.L_x_209) ;  /* 0x000000a000017945 */ /* 0x000fe80003800200 */
[----:B------:R-:W-:Y:S05]  /*0eb0*/  @P1 BRA `(.L_x_210) ;  /* 0x0000000000201947 */ /* 0x000fea0003800000 */
[----:B---3--:R-:W3:Y:S01]  /*0ec0*/  S2R R8, SR_CgaCtaId ;  /* 0x0000000000087919 */ /* 0x008ee20000008800 */
[----:B0-----:R-:W-:Y:S02]  /*0ed0*/  MOV R7, 0x400 ;  /* 0x0000040000077802 */ /* 0x001fe40000000f00 */
[----:B------:R-:W-:-:S04]  /*0ee0*/  SHF.R.U32.HI R6, RZ, 0x1, R5 ;  /* 0x00000001ff067819 */ /* 0x000fc80000011605 */
[----:B------:R-:W-:Y:S02]  /*0ef0*/  LOP3.LUT R6, R6, 0x1f0, RZ, 0xc0, !PT ;  /* 0x000001f006067812 */ /* 0x000fe400078ec0ff */
[----:B---3--:R-:W-:-:S05]  /*0f00*/  LEA R7, R8, R7, 0x18 ;  /* 0x0000000708077211 */ /* 0x008fca00078ec0ff */
[----:B------:R-:W-:-:S05]  /*0f10*/  IMAD.IADD R7, R6, 0x1, R7 ;  /* 0x0000000106077824 */ /* 0x000fca00078e0207 */
[----:B------:R0:W-:Y:S04]  /*0f20*/  STS.64 [R7+0x10], R2 ;  /* 0x0000100207007388 */ /* 0x0001e80000000a00 */
[----:B------:R0:W-:Y:S02]  /*0f30*/  STS.U8 [R7+0x8], R4 ;  /* 0x0000080407007388 */ /* 0x0001e40000000000 */
.L_x_210:
[----:B------:R-:W-:Y:S05]  /*0f40*/  BSYNC.RECONVERGENT B1 ;  /* 0x0000000000017941 */ /* 0x000fea0003800200 */
.L_x_209:
[----:B------:R-:W-:Y:S01]  /*0f50*/  BAR.SYNC.DEFER_BLOCKING 0x0 ;  /* 0x0000000000007b1d */ /* 0x000fe20000010000 */
[----:B------:R-:W-:-:S13]  /*0f60*/  ISETP.NE.AND P1, PT, R5, RZ, PT ;  /* 0x000000ff0500720c */ /* 0x000fda0003f25270 */
[----:B------:R-:W-:Y:S05]  /*0f70*/  @P1 BRA `(.L_x_211) ;  /* 0x0000002c00bc1947 */ /* 0x000fea0003800000 */
[----:B------:R-:W5:Y:S01]  /*0f80*/  S2UR UR6, SR_CgaCtaId ;  /* 0x00000000000679c3 */ /* 0x000f620000008800 */
[----:B------:R-:W-:Y:S01]  /*0f90*/  UMOV UR5, 0x400 ;  /* 0x0000040000057882 */ /* 0x000fe20000000000 */
[----:B------:R-:W-:Y:S01]  /*0fa0*/  LOP3.LUT P2, RZ, R4, 0xff, RZ, 0xc0, !PT ;  /* 0x000000ff04ff7812 */ /* 0x000fe2000784c0ff */
[----:B-----5:R-:W-:-:S09]  /*0fb0*/  ULEA UR5, UR6, UR5, 0x18 ;  /* 0x0000000506057291 */ /* 0x020fd2000f8ec0ff */
[----:B------:R-:W5:Y:S04]  /*0fc0*/  LDS.U8 R16, [UR5+0x18] ;  /* 0x00001805ff107984 */ /* 0x000f680008000000 */
[----:B0-----:R-:W0:Y:S04]  /*0fd0*/  LDS.64 R6, [UR5+0x20] ;  /* 0x00002005ff067984 */ /* 0x001e280008000a00 */
[----:B------:R-:W1:Y:S04]  /*0fe0*/  LDS.U8 R17, [UR5+0x28] ;  /* 0x00002805ff117984 */ /* 0x000e680008000000 */
[----:B------:R-:W2:Y:S04]  /*0ff0*/  LDS.64 R12, [UR5+0x30] ;  /* 0x00003005ff0c7984 */ /* 0x000ea80008000a00 */
[----:B------:R-:W2:Y:S04]  /*1000*/  LDS.U8 R18, [UR5+0x38] ;  /* 0x00003805ff127984 */ /* 0x000ea80008000000 */
[----:B------:R-:W2:Y:S04]  /*1010*/  LDS.64 R10, [UR5+0x40] ;  /* 0x00004005ff0a7984 */ /* 0x000ea80008000a00 */
[----:B------:R-:W2:Y:S04]  /*1020*/  LDS.U8 R14, [UR5+0x48] ;  /* 0x00004805ff0e7984 */ /* 0x000ea80008000000 */
[----:B---34-:R-:W3:Y:S01]  /*1030*/  LDS.64 R8, [UR5+0x50] ;  /* 0x00005005ff087984 */ /* 0x018ee20008000a00 */
[----:B-----5:R-:W-:-:S02]  /*1040*/  ISETP.NE.AND P4, PT, R16, RZ, PT ;  /* 0x000000ff1000720c */ /* 0x020fc40003f85270 */
[----:B0-----:R-:W-:Y:S02]  /*1050*/  ISETP.LT.U32.AND P0, PT, R6, R2, PT ;  /* 0x000000020600720c */ /* 0x001fe40003f01070 */
[----:B------:R-:W-:Y:S02]  /*1060*/  @P2 SEL R16, R4, 0x1, !P4 ;  /* 0x0000000104102807 */ /* 0x000fe40006000000 */
[----:B------:R-:W-:Y:S02]  /*1070*/  ISETP.LT.AND.EX P0, PT, R7, R3, PT, P0 ;  /* 0x000000030700720c */ /* 0x000fe40003f01300 */
[----:B------:R-:W-:Y:S02]  /*1080*/  LOP3.LUT P3, RZ, R16, 0xff, RZ, 0xc0, !PT ;  /* 0x000000ff10ff7812 */ /* 0x000fe4000786c0ff */
[----:B-1----:R-:W-:-:S03]  /*1090*/  ISETP.NE.AND P5, PT, R17, RZ, PT ;  /* 0x000000ff1100720c */ /* 0x002fc60003fa5270 */
[C---:B--2---:R-:W-:Y:S02]  /*10a0*/  @P4 SEL R2, R6.reuse, R2, P0 ;  /* 0x0000000206024207 */ /* 0x044fe40000000000 */
[C---:B------:R-:W-:Y:S02]  /*10b0*/  @P4 SEL R3, R7.reuse, R3, P0 ;  /* 0x0000000307034207 */ /* 0x040fe40000000000 */
[----:B------:R-:W-:Y:S02]  /*10c0*/  SEL R5, R6, R2, !P2 ;  /* 0x0000000206057207 */ /* 0x000fe40005000000 */
[----:B------:R-:W-:Y:S02]  /*10d0*/  SEL R15, R7, R3, !P2 ;  /* 0x00000003070f7207 */ /* 0x000fe40005000000 */
[----:B------:R-:W-:Y:S01]  /*10e0*/  ISETP.LT.U32.AND P0, PT, R12, R5, PT ;  /* 0x000000050c00720c */ /* 0x000fe20003f01070 */
[----:B------:R-:W-:Y:S01]  /*10f0*/  LDS.64 R6, [UR5+0x60] ;  /* 0x00006005ff067984 */ /* 0x000fe20008000a00 */
[----:B------:R-:W-:-:S02]  /*1100*/  @P3 SEL R17, R16, 0x1, !P5 ;  /* 0x0000000110113807 */ /* 0x000fc40006800000 */
[----:B------:R-:W-:Y:S01]  /*1110*/  ISETP.LT.AND.EX P0, PT, R13, R15, PT, P0 ;  /* 0x0000000f0d00720c */ /* 0x000fe20003f01300 */
[----:B------:R-:W0:Y:S01]  /*1120*/  LDS.U8 R16, [UR5+0x58] ;  /* 0x00005805ff107984 */ /* 0x000e220008000000 */
[----:B------:R-:W-:Y:S02]  /*1130*/  LOP3.LUT P2, RZ, R17, 0xff, RZ, 0xc0, !PT ;  /* 0x000000ff11ff7812 */ /* 0x000fe4000784c0ff */
[----:B------:R-:W-:Y:S02]  /*1140*/  @P5 SEL R5, R12, R5, P0 ;  /* 0x000000050c055207 */ /* 0x000fe40000000000 */
[----:B------:R-:W-:Y:S02]  /*1150*/  ISETP.NE.AND P4, PT, R18, RZ, PT ;  /* 0x000000ff1200720c */ /* 0x000fe40003f85270 */
[----:B------:R-:W-:Y:S02]  /*1160*/  @P5 SEL R15, R13, R15, P0 ;  /* 0x0000000f0d0f5207 */ /* 0x000fe40000000000 */
[----:B------:R-:W-:-:S02]  /*1170*/  SEL R3, R12, R5, !P3 ;  /* 0x000000050c037207 */ /* 0x000fc40005800000 */
[----:B------:R-:W-:Y:S01]  /*1180*/  SEL R15, R13, R15, !P3 ;  /* 0x0000000f0d0f7207 */ /* 0x000fe20005800000 */
[----:B------:R-:W1:Y:S01]  /*1190*/  LDS.U8 R12, [UR5+0x68] ;  /* 0x00006805ff0c7984 */ /* 0x000e620008000000 */
[----:B------:R-:W-:Y:S02]  /*11a0*/  ISETP.LT.U32.AND P0, PT, R10, R3, PT ;  /* 0x000000030a00720c */ /* 0x000fe40003f01070 */
[----:B------:R-:W-:Y:S01]  /*11b0*/  @P2 SEL R18, R17, 0x1, !P4 ;  /* 0x0000000111122807 */ /* 0x000fe20006000000 */
[----:B------:R-:W2:Y:S01]  /*11c0*/  LDS.64 R4, [UR5+0x70] ;  /* 0x00007005ff047984 */ /* 0x000ea20008000a00 */
[----:B------:R-:W-:Y:S02]  /*11d0*/  ISETP.LT.AND.EX P0, PT, R11, R15, PT, P0 ;  /* 0x0000000f0b00720c */ /* 0x000fe40003f01300 */
[----:B------:R-:W-:Y:S02]  /*11e0*/  LOP3.LUT P5, RZ, R18, 0xff, RZ, 0xc0, !PT ;  /* 0x000000ff12ff7812 */ /* 0x000fe400078ac0ff */
[----:B------:R-:W-:-:S02]  /*11f0*/  @P4 SEL R3, R10, R3, P0 ;  /* 0x000000030a034207 */ /* 0x000fc40000000000 */
[----:B------:R-:W-:Y:S02]  /*1200*/  ISETP.NE.AND P3, PT, R14, RZ, PT ;  /* 0x000000ff0e00720c */ /* 0x000fe40003f65270 */
[C---:B------:R-:W-:Y:S02]  /*1210*/  @P4 SEL R15, R11.reuse, R15, P0 ;  /* 0x0000000f0b0f4207 */ /* 0x040fe40000000000 */
[----:B------:R-:W-:Y:S02]  /*1220*/  SEL R13, R10, R3, !P2 ;  /* 0x000000030a0d7207 */ /* 0x000fe40005000000 */
[----:B------:R-:W-:Y:S01]  /*1230*/  SEL R15, R11, R15, !P2 ;  /* 0x0000000f0b0f7207 */ /* 0x000fe20005000000 */
[----:B------:R-:W4:Y:S01]  /*1240*/  LDS.U8 R10, [UR5+0x78] ;  /* 0x00007805ff0a7984 */ /* 0x000f220008000000 */
[----:B---3--:R-:W-:Y:S02]  /*1250*/  ISETP.LT.U32.AND P0, PT, R8, R13, PT ;  /* 0x0000000d0800720c */ /* 0x008fe40003f01070 */
[----:B------:R-:W-:Y:S01]  /*1260*/  @P5 SEL R14, R18, 0x1, !P3 ;  /* 0x00000001120e5807 */ /* 0x000fe20005800000 */
[----:B------:R-:W3:Y:S01]  /*1270*/  LDS.64 R2, [UR5+0x80] ;  /* 0x00008005ff027984 */ /* 0x000ee20008000a00 */
[----:B------:R-:W-:-:S02]  /*1280*/  ISETP.LT.AND.EX P0, PT, R9, R15, PT, P0 ;  /* 0x0000000f0900720c */ /* 0x000fc40003f01300 */
[----:B------:R-:W-:Y:S02]  /*1290*/  LOP3.LUT P4, RZ, R14, 0xff, RZ, 0xc0, !PT ;  /* 0x000000ff0eff7812 */ /* 0x000fe4000788c0ff */
[----:B------:R-:W-:Y:S02]  /*12a0*/  @P3 SEL R13, R8, R13, P0 ;  /* 0x0000000d080d3207 */ /* 0x000fe40000000000 */
[----:B0-----:R-:W-:Y:S02]  /*12b0*/  ISETP.NE.AND P2, PT, R16, RZ, PT ;  /* 0x000000ff1000720c */ /* 0x001fe40003f45270 */
[C---:B------:R-:W-:Y:S02]  /*12c0*/  @P3 SEL R15, R9.reuse, R15, P0 ;  /* 0x0000000f090f3207 */ /* 0x040fe40000000000 */
[----:B------:R-:W-:Y:S02]  /*12d0*/  SEL R11, R8, R13, !P5 ;  /* 0x0000000d080b7207 */ /* 0x000fe40006800000 */
[----:B------:R-:W-:-:S02]  /*12e0*/  SEL R13, R9, R15, !P5 ;  /* 0x0000000f090d7207 */ /* 0x000fc40006800000 */
[----:B------:R-:W-:Y:S02]  /*12f0*/  ISETP.LT.U32.AND P0, PT, R6, R11, PT ;  /* 0x0000000b0600720c */ /* 0x000fe40003f01070 */
[----:B------:R-:W-:Y:S02]  /*1300*/  @P4 SEL R16, R14, 0x1, !P2 ;  /* 0x000000010e104807 */ /* 0x000fe40005000000 */
[----:B------:R-:W-:Y:S02]  /*1310*/  ISETP.LT.AND.EX P0, PT, R7, R13, PT, P0 ;  /* 0x0000000d0700720c */ /* 0x000fe40003f01300 */
[----:B------:R-:W-:Y:S02]  /*1320*/  LOP3.LUT P5, RZ, R16, 0xff, RZ, 0xc0, !PT ;  /* 0x000000ff10ff7812 */ /* 0x000fe400078ac0ff */
[----:B------:R-:W-:Y:S02]  /*1330*/  @P2 SEL R11, R6, R11, P0 ;  /* 0x0000000b060b2207 */ /* 0x000fe40000000000 */
[----:B-1----:R-:W-:-:S02]  /*1340*/  ISETP.NE.AND P3, PT, R12, RZ, PT ;  /* 0x000000ff0c00720c */ /* 0x002fc40003f65270 */
[C---:B------:R-:W-:Y:S02]  /*1350*/  @P2 SEL R13, R7.reuse, R13, P0 ;  /* 0x0000000d070d2207 */ /* 0x040fe40000000000 */
[----:B------:R-:W-:Y:S02]  /*1360*/  SEL R9, R6, R11, !P4 ;  /* 0x0000000b06097207 */ /* 0x000fe40006000000 */
[----:B------:R-:W-:Y:S02]  /*1370*/  SEL R11, R7, R13, !P4 ;  /* 0x0000000d070b7207 */ /* 0x000fe40006000000 */
[----:B--2---:R-:W-:Y:S02]  /*1380*/  ISETP.LT.U32.AND P0, PT, R4, R9, PT ;  /* 0x000000090400720c */ /* 0x004fe40003f01070 */
[----:B------:R-:W-:Y:S02]  /*1390*/  @P5 SEL R12, R16, 0x1, !P3 ;  /* 0x00000001100c5807 */ /* 0x000fe40005800000 */
[----:B------:R-:W-:-:S02]  /*13a0*/  ISETP.LT.AND.EX P0, PT, R5, R11, PT, P0 ;  /* 0x0000000b0500720c */ /* 0x000fc40003f01300 */
[----:B----4-:R-:W-:Y:S02]  /*13b0*/  ISETP.NE.AND P4, PT, R10, RZ, PT ;  /* 0x000000ff0a00720c */ /* 0x010fe40003f85270 */
[----:B------:R-:W-:Y:S02]  /*13c0*/  @P3 SEL R9, R4, R9, P0 ;  /* 0x0000000904093207 */ /* 0x000fe40000000000 */
[----:B------:R-:W-:Y:S02]  /*13d0*/  LOP3.LUT P2, RZ, R12, 0xff, RZ, 0xc0, !PT ;  /* 0x000000ff0cff7812 */ /* 0x000fe4000784c0ff */
[C---:B------:R-:W-:Y:S02]  /*13e0*/  @P3 SEL R11, R5.reuse, R11, P0 ;  /* 0x0000000b050b3207 */ /* 0x040fe40000000000 */
[----:B------:R-:W-:Y:S02]  /*13f0*/  SEL R7, R4, R9, !P5 ;  /* 0x0000000904077207 */ /* 0x000fe40006800000 */
[----:B------:R-:W-:-:S02]  /*1400*/  SEL R5, R5, R11, !P5 ;  /* 0x0000000b05057207 */ /* 0x000fc40006800000 */
[----:B---3--:R-:W-:-:S04]  /*1410*/  ISETP.LT.U32.AND P0, PT, R2, R7, PT ;  /* 0x000000070200720c */ /* 0x008fc80003f01070 */
[C---:B------:R-:W-:Y:S02]  /*1420*/  ISETP.LT.AND.EX P0, PT, R3.reuse, R5, PT, P0 ;  /* 0x000000050300720c */ /* 0x040fe40003f01300 */
[----:B------:R-:W-:Y:S02]  /*1430*/  @P2 SEL R10, R12, 0x1, !P4 ;  /* 0x000000010c0a2807 */ /* 0x000fe40006000000 */
[----:B------:R-:W-:Y:S02]  /*1440*/  @P4 SEL R7, R2, R7, P0 ;  /* 0x0000000702074207 */ /* 0x000fe40000000000 */
[----:B------:R-:W-:Y:S02]  /*1450*/  @P4 SEL R5, R3, R5, P0 ;  /* 0x0000000503054207 */ /* 0x000fe40000000000 */
[----:B------:R-:W-:Y:S02]  /*1460*/  PRMT R4, R10, 0x7610, R4 ;  /* 0x000076100a047816 */ /* 0x000fe40000000004 */
[----:B------:R-:W-:-:S02]  /*1470*/  SEL R2, R2, R7, !P2 ;  /* 0x0000000702027207 */ /* 0x000fc40005000000 */
[----:B------:R-:W-:Y:S01]  /*1480*/  SEL R3, R3, R5, !P2 ;  /* 0x0000000503037207 */ /* 0x000fe20005000000 */
[----:B------:R-:W-:Y:S06]  /*1490*/  BRA `(.L_x_211) ;  /* 0x0000002800747947 */ /* 0x000fec0003800000 */
.L_x_198:
[----:B------:R-:W2:Y:S01]  /*14a0*/  S2R R13, SR_LANEID ;  /* 0x00000000000d7919 */ /* 0x000ea20000000000 */
[----:B0-----:R-:W-:Y:S01]  /*14b0*/  LOP3.LUT R6, R5, 0x3e0, RZ, 0xc0, !PT ;  /* 0x000003e005067812 */ /* 0x001fe200078ec0ff */
[----:B------:R-:W-:Y:S04]  /*14c0*/  BSSY.RECONVERGENT B1, `(.L_x_212) ;  /* 0x0000022000017945 */ /* 0x000fe80003800200 */
[----:B------:R-:W-:Y:S01]  /*14d0*/  VIADD R7, R6, 0x20 ;  /* 0x0000002006077836 */ /* 0x000fe20000000000 */
[----:B------:R-:W-:-:S04]  /*14e0*/  LOP3.LUT R6, RZ, R6, RZ, 0x33, !PT ;  /* 0x00000006ff067212 */ /* 0x000fc800078e33ff */
[----:B------:R-:W-:Y:S01]  /*14f0*/  ISETP.GT.AND P0, PT, R7, UR4, PT ;  /* 0x0000000407007c0c */ /* 0x000fe2000bf04270 */
[----:B------:R-:W-:-:S05]  /*1500*/  VIADD R6, R6, UR4 ;  /* 0x0000000406067c36 */ /* 0x000fca0008000000 */
[----:B------:R-:W-:-:S05]  /*1510*/  SEL R6, R6, 0x1f, P0 ;  /* 0x0000001f06067807 */ /* 0x000fca0000000000 */
[----:B-----5:R0:W3:Y:S01]  /*1520*/  SHFL.DOWN PT, R8, R3, 0x1, R6 ;  /* 0x0820000003087989 */ /* 0x0200e200000e0006 */
[C---:B--2---:R-:W-:Y:S01]  /*1530*/  VIADD R7, R13.reuse, 0x2 ;  /* 0x000000020d077836 */ /* 0x044fe20000000000 */
[CC--:B------:R-:W-:Y:S01]  /*1540*/  ISETP.GE.AND P0, PT, R13.reuse, R6.reuse, PT ;  /* 0x000000060d00720c */ /* 0x0c0fe20003f06270 */
[C---:B------:R-:W-:Y:S01]  /*1550*/  VIADD R11, R13.reuse, 0x8 ;  /* 0x000000080d0b7836 */ /* 0x040fe20000000000 */
[C---:B------:R-:W-:Y:S01]  /*1560*/  ISETP.NE.AND P1, PT, R13.reuse, RZ, PT ;  /* 0x000000ff0d00720c */ /* 0x040fe20003f25270 */
[----:B------:R-:W-:Y:S01]  /*1570*/  VIADD R9, R13, 0x4 ;  /* 0x000000040d097836 */ /* 0x000fe20000000000 */
[-C--:B------:R-:W-:Y:S02]  /*1580*/  ISETP.GT.AND P5, PT, R7, R6.reuse, PT ;  /* 0x000000060700720c */ /* 0x080fe40003fa4270 */
[----:B------:R-:W-:Y:S02]  /*1590*/  LOP3.LUT R7, R4, 0xff, RZ, 0xc0, !PT ;  /* 0x000000ff04077812 */ /* 0x000fe400078ec0ff */
[----:B------:R-:W-:-:S02]  /*15a0*/  ISETP.GT.AND P2, PT, R11, R6, PT ;  /* 0x000000060b00720c */ /* 0x000fc40003f44270 */
[----:B------:R0:W2:Y:S01]  /*15b0*/  SHFL.DOWN PT, R11, R2, 0x1, R6 ;  /* 0x08200000020b7989 */ /* 0x0000a200000e0006 */
[----:B------:R-:W-:Y:S01]  /*15c0*/  ISETP.GT.AND P3, PT, R9, R6, PT ;  /* 0x000000060900720c */ /* 0x000fe20003f64270 */
[----:B------:R-:W-:Y:S02]  /*15d0*/  VIADD R9, R13, 0x10 ;  /* 0x000000100d097836 */ /* 0x000fe40000000000 */
[----:B------:R0:W4:Y:S01]  /*15e0*/  SHFL.DOWN PT, R7, R7, 0x1, R6 ;  /* 0x0820000007077989 */ /* 0x00012200000e0006 */
[----:B---3--:R-:W-:Y:S09]  /*15f0*/  @P0 BRA `(.L_x_213) ;  /* 0x0000000000380947 */ /* 0x008ff20003800000 */
[----:B----4-:R-:W-:Y:S01]  /*1600*/  LOP3.LUT P0, RZ, R7, 0xff, RZ, 0xc0, !PT ;  /* 0x000000ff07ff7812 */ /* 0x010fe2000780c0ff */
[----:B------:R-:W-:Y:S01]  /*1610*/  IMAD.MOV.U32 R12, RZ, RZ, 0x1 ;  /* 0x00000001ff0c7424 */ /* 0x000fe200078e00ff */
[----:B------:R-:W-:-:S04]  /*1620*/  LOP3.LUT P4, R10, R4, 0xff, RZ, 0xc0, !PT ;  /* 0x000000ff040a7812 */ /* 0x000fc8000788c0ff */
[----:B------:R-:W-:-:S13]  /*1630*/  PLOP3.LUT P0, PT, P4, P0, PT, 0x2f, 0xf2 ;  /* 0x0000000000f2781c */ /* 0x000fda0002700577 */
[----:B--2---:R-:W-:Y:S02]  /*1640*/  @!P0 ISETP.LT.U32.AND P4, PT, R11, R2, PT ;  /* 0x000000020b00820c */ /* 0x004fe40003f81070 */
[----:B------:R-:W-:Y:S02]  /*1650*/  @P0 ISETP.NE.AND P6, PT, R10, RZ, PT ;  /* 0x000000ff0a00020c */ /* 0x000fe40003fc5270 */
[----:B------:R-:W-:Y:S02]  /*1660*/  @!P0 PRMT R4, R12, 0x7610, R4 ;  /* 0x000076100c048816 */ /* 0x000fe40000000004 */
[----:B------:R-:W-:Y:S02]  /*1670*/  @!P0 ISETP.LT.AND.EX P4, PT, R8, R3, PT, P4 ;  /* 0x000000030800820c */ /* 0x000fe40003f81340 */
[----:B------:R-:W-:Y:S02]  /*1680*/  @P0 SEL R7, R7, R4, !P6 ;  /* 0x0000000407070207 */ /* 0x000fe40007000000 */
[----:B0-----:R-:W-:-:S02]  /*1690*/  @!P0 SEL R2, R11, R2, P4 ;  /* 0x000000020b028207 */ /* 0x001fc40002000000 */
[C---:B------:R-:W-:Y:S02]  /*16a0*/  @!P0 SEL R3, R8.reuse, R3, P4 ;  /* 0x0000000308038207 */ /* 0x040fe40002000000 */
[----:B------:R-:W-:Y:S02]  /*16b0*/  @P0 PRMT R4, R7, 0x7610, R4 ;  /* 0x0000761007040816 */ /* 0x000fe40000000004 */
[----:B------:R-:W-:Y:S02]  /*16c0*/  @P0 SEL R2, R11, R2, !P6 ;  /* 0x000000020b020207 */ /* 0x000fe40007000000 */
[----:B------:R-:W-:-:S07]  /*16d0*/  @P0 SEL R3, R8, R3, !P6 ;  /* 0x0000000308030207 */ /* 0x000fce0007000000 */
.L_x_213:
[----:B------:R-:W-:Y:S05]  /*16e0*/  BSYNC.RECONVERGENT B1 ;  /* 0x0000000000017941 */ /* 0x000fea0003800200 */
.L_x_212:
[----:B----4-:R-:W-:Y:S01]  /*16f0*/  LOP3.LUT R7, R4, 0xff, RZ, 0xc0, !PT ;  /* 0x000000ff04077812 */ /* 0x010fe200078ec0ff */
[----:B------:R3:W4:Y:S01]  /*1700*/  SHFL.DOWN PT, R8, R3, 0x2, R6 ;  /* 0x0840000003087989 */ /* 0x00072200000e0006 */
[----:B------:R-:W-:Y:S01]  /*1710*/  ISETP.GT.AND P4, PT, R9, R6, PT ;  /* 0x000000060900720c */ /* 0x000fe20003f84270 */
[----:B------:R-:W-:Y:S02]  /*1720*/  BSSY.RECONVERGENT B1, `(.L_x_214) ;  /* 0x0000012000017945 */ /* 0x000fe40003800200 */
[----:B------:R3:W0:Y:S04]  /*1730*/  SHFL.DOWN PT, R9, R2, 0x2, R6 ;  /* 0x0840000002097989 */ /* 0x00062800000e0006 */
[----:B------:R3:W0:Y:S01]  /*1740*/  SHFL.DOWN PT, R7, R7, 0x2, R6 ;  /* 0x0840000007077989 */ /* 0x00062200000e0006 */
[----:B------:R-:W-:Y:S05]  /*1750*/  @P5 BRA `(.L_x_215) ;  /* 0x0000000000385947 */ /* 0x000fea0003800000 */
[----:B0-----:R-:W-:Y:S01]  /*1760*/  LOP3.LUT P0, RZ, R7, 0xff, RZ, 0xc0, !PT ;  /* 0x000000ff07ff7812 */ /* 0x001fe2000780c0ff */
[----:B--2---:R-:W-:Y:S01]  /*1770*/  IMAD.MOV.U32 R11, RZ, RZ, 0x1 ;  /* 0x00000001ff0b7424 */ /* 0x004fe200078e00ff */
[----:B------:R-:W-:-:S04]  /*1780*/  LOP3.LUT P5, R10, R4, 0xff, RZ, 0xc0, !PT ;  /* 0x000000ff040a7812 */ /* 0x000fc800078ac0ff */
[----:B------:R-:W-:-:S13]  /*1790*/  PLOP3.LUT P0, PT, P5, P0, PT, 0x2f, 0xf2 ;  /* 0x0000000000f2781c */ /* 0x000fda0002f00577 */
[----:B------:R-:W-:Y:S02]  /*17a0*/  @!P0 ISETP.LT.U32.AND P5, PT, R9, R2, PT ;  /* 0x000000020900820c */ /* 0x000fe40003fa1070 */
[----:B------:R-:W-:Y:S02]  /*17b0*/  @P0 ISETP.NE.AND P6, PT, R10, RZ, PT ;  /* 0x000000ff0a00020c */ /* 0x000fe40003fc5270 */
[----:B------:R-:W-:Y:S02]  /*17c0*/  @!P0 PRMT R4, R11, 0x7610, R4 ;  /* 0x000076100b048816 */ /* 0x000fe40000000004 */
[----:B----4-:R-:W-:Y:S02]  /*17d0*/  @!P0 ISETP.LT.AND.EX P5, PT, R8, R3, PT, P5 ;  /* 0x000000030800820c */ /* 0x010fe40003fa1350 */
[----:B------:R-:W-:Y:S02]  /*17e0*/  @P0 SEL R7, R7, R4, !P6 ;  /* 0x0000000407070207 */ /* 0x000fe40007000000 */
[----:B---3--:R-:W-:-:S02]  /*17f0*/  @!P0 SEL R2, R9, R2, P5 ;  /* 0x0000000209028207 */ /* 0x008fc40002800000 */
[C---:B------:R-:W-:Y:S02]  /*1800*/  @!P0 SEL R3, R8.reuse, R3, P5 ;  /* 0x0000000308038207 */ /* 0x040fe40002800000 */
[----:B------:R-:W-:Y:S02]  /*1810*/  @P0 PRMT R4, R7, 0x7610, R4 ;  /* 0x0000761007040816 */ /* 0x000fe40000000004 */
[----:B------:R-:W-:Y:S02]  /*1820*/  @P0 SEL R2, R9, R2, !P6 ;  /* 0x0000000209020207 */ /* 0x000fe40007000000 */
[----:B------:R-:W-:-:S07]  /*1830*/  @P0 SEL R3, R8, R3, !P6 ;  /* 0x0000000308030207 */ /* 0x000fce0007000000 */
.L_x_215:
[----:B------:R-:W-:Y:S05]  /*1840*/  BSYNC.RECONVERGENT B1 ;  /* 0x0000000000017941 */ /* 0x000fea0003800200 */
.L_x_214:
[----:B0-----:R-:W-:Y:S01]  /*1850*/  LOP3.LUT R7, R4, 0xff, RZ, 0xc0, !PT ;  /* 0x000000ff04077812 */ /* 0x001fe200078ec0ff */
[----:B------:R0:W0:Y:S01]  /*1860*/  SHFL.DOWN PT, R9, R2, 0x4, R6 ;  /* 0x0880000002097989 */ /* 0x00002200000e0006 */
[----:B------:R-:W-:Y:S03]  /*1870*/  BSSY.RECONVERGENT B1, `(.L_x_216) ;  /* 0x0000012000017945 */ /* 0x000fe60003800200 */
[----:B----4-:R4:W0:Y:S04]  /*1880*/  SHFL.DOWN PT, R8, R3, 0x4, R6 ;  /* 0x0880000003087989 */ /* 0x01082800000e0006 */
        /* <DEDUP_REMOVED lines=9> */
[----:B------:R-:W-:Y:S02]  /*1920*/  @!P0 ISETP.LT.AND.EX P3, PT, R8, R3, PT, P3 ;  /* 0x000000030800820c */ /* 0x000fe40003f61330 */
[----:B------:R-:W-:Y:S02]  /*1930*/  @P0 SEL R7, R7, R4, !P5 ;  /* 0x0000000407070207 */ /* 0x000fe40006800000 */
[----:B---3--:R-:W-:-:S02]  /*1940*/  @!P0 SEL R2, R9, R2, P3 ;  /* 0x0000000209028207 */ /* 0x008fc40001800000 */
[C---:B----4-:R-:W-:Y:S02]  /*1950*/  @!P0 SEL R3, R8.reuse, R3, P3 ;  /* 0x0000000308038207 */ /* 0x050fe40001800000 */
[----:B------:R-:W-:Y:S02]  /*1960*/  @P0 PRMT R4, R7, 0x7610, R4 ;  /* 0x0000761007040816 */ /* 0x000fe40000000004 */
[----:B------:R-:W-:Y:S02]  /*1970*/  @P0 SEL R2, R9, R2, !P5 ;  /* 0x0000000209020207 */ /* 0x000fe40006800000 */
[----:B------:R-:W-:-:S07]  /*1980*/  @P0 SEL R3, R8, R3, !P5 ;  /* 0x0000000308030207 */ /* 0x000fce0006800000 */
.L_x_217:
[----:B------:R-:W-:Y:S05]  /*1990*/  BSYNC.RECONVERGENT B1 ;  /* 0x0000000000017941 */ /* 0x000fea0003800200 */
.L_x_216:
[----:B0-----:R-:W-:Y:S01]  /*19a0*/  LOP3.LUT R7, R4, 0xff, RZ, 0xc0, !PT ;  /* 0x000000ff04077812 */ /* 0x001fe200078ec0ff */
[----:B------:R0:W0:Y:S01]  /*19b0*/  SHFL.DOWN PT, R9, R2, 0x8, R6 ;  /* 0x0900000002097989 */ /* 0x00002200000e0006 */
[----:B------:R-:W-:Y:S03]  /*19c0*/  BSSY.RECONVERGENT B1, `(.L_x_218) ;  /* 0x0000012000017945 */ /* 0x000fe60003800200 */
        /* <DEDUP_REMOVED lines=17> */
.L_x_219:
[----:B------:R-:W-:Y:S05]  /*1ae0*/  BSYNC.RECONVERGENT B1 ;  /* 0x0000000000017941 */ /* 0x000fea0003800200 */
.L_x_218:
[----:B0-----:R-:W-:Y:S01]  /*1af0*/  LOP3.LUT R7, R4, 0xff, RZ, 0xc0, !PT ;  /* 0x000000ff04077812 */ /* 0x001fe200078ec0ff */
[----:B------:R0:W0:Y:S01]  /*1b00*/  SHFL.DOWN PT, R9, R2, 0x10, R6 ;  /* 0x0a00000002097989 */ /* 0x00002200000e0006 */
[----:B------:R-:W-:Y:S03]  /*1b10*/  BSSY.RECONVERGENT B1, `(.L_x_220) ;  /* 0x0000012000017945 */ /* 0x000fe60003800200 */
[----:B------:R0:W0:Y:S04]  /*1b20*/  SHFL.DOWN PT, R8, R3, 0x10, R6 ;  /* 0x0a00000003087989 */ /* 0x00002800000e0006 */
[----:B------:R0:W0:Y:S01]  /*1b30*/  SHFL.DOWN PT, R7, R7, 0x10, R6 ;  /* 0x0a00000007077989 */ /* 0x00002200000e0006 */
[----:B------:R-:W-:Y:S05]  /*1b40*/  @P4 BRA `(.L_x_221) ;  /* 0x0000000000384947 */ /* 0x000fea0003800000 */
[----:B0-----:R-:W-:Y:S01]  /*1b50*/  LOP3.LUT P0, RZ, R7, 0xff, RZ, 0xc0, !PT ;  /* 0x000000ff07ff7812 */ /* 0x001fe2000780c0ff */
[----:B------:R-:W-:Y:S01]  /*1b60*/  IMAD.MOV.U32 R10, RZ, RZ, 0x1 ;  /* 0x00000001ff0a7424 */ /* 0x000fe200078e00ff */
[----:B---34-:R-:W-:-:S04]  /*1b70*/  LOP3.LUT P2, R6, R4, 0xff, RZ, 0xc0, !PT ;  /* 0x000000ff04067812 */ /* 0x018fc8000784c0ff */
        /* <DEDUP_REMOVED lines=11> */
.L_x_221:
[----:B------:R-:W-:Y:S05]  /*1c30*/  BSYNC.RECONVERGENT B1 ;  /* 0x0000000000017941 */ /* 0x000fea0003800200 */
.L_x_220:
[----:B------:R-:W-:Y:S04]  /*1c40*/  BSSY.RECONVERGENT B1, `(.L_x_222) ;  /* 0x000000a000017945 */ /* 0x000fe80003800200 */
[----:B------:R-:W-:Y:S05]  /*1c50*/  @P1 BRA `(.L_x_223) ;  /* 0x0000000000201947 */ /* 0x000fea0003800000 */
[----:B0-----:R-:W0:Y:S01]  /*1c60*/  S2R R8, SR_CgaCtaId ;  /* 0x0000000000087919 */ /* 0x001e220000008800 */
[----:B------:R-:W-:Y:S02]  /*1c70*/  MOV R7, 0x400 ;  /* 0x0000040000077802 */ /* 0x000fe40000000f00 */
[----:B---34-:R-:W-:-:S04]  /*1c80*/  SHF.R.U32.HI R6, RZ, 0x1, R5 ;  /* 0x00000001ff067819 */ /* 0x018fc80000011605 */
[----:B------:R-:W-:Y:S02]  /*1c90*/  LOP3.LUT R6, R6, 0x1f0, RZ, 0xc0, !PT ;  /* 0x000001f006067812 */ /* 0x000fe400078ec0ff */
[----:B0-----:R-:W-:-:S05]  /*1ca0*/  LEA R7, R8, R7, 0x18 ;  /* 0x0000000708077211 */ /* 0x001fca00078ec0ff */
[----:B------:R-:W-:-:S05]  /*1cb0*/  IMAD.IADD R7, R6, 0x1, R7 ;  /* 0x0000000106077824 */ /* 0x000fca00078e0207 */
[----:B------:R0:W-:Y:S04]  /*1cc0*/  STS.64 [R7+0x10], R2 ;  /* 0x0000100207007388 */ /* 0x0001e80000000a00 */
[----:B------:R0:W-:Y:S02]  /*1cd0*/  STS.U8 [R7+0x8], R4 ;  /* 0x0000080407007388 */ /* 0x0001e40000000000 */
.L_x_223:
[----:B------:R-:W-:Y:S05]  /*1ce0*/  BSYNC.RECONVERGENT B1 ;  /* 0x0000000000017941 */ /* 0x000fea0003800200 */
.L_x_222:
[----:B------:R-:W-:Y:S01]  /*1cf0*/  BAR.SYNC.DEFER_BLOCKING 0x0 ;  /* 0x0000000000007b1d */ /* 0x000fe20000010000 */
[----:B------:R-:W-:-:S13]  /*1d00*/  ISETP.NE.AND P1, PT, R5, RZ, PT ;  /* 0x000000ff0500720c */ /* 0x000fda0003f25270 */
[----:B------:R-:W-:Y:S05]  /*1d10*/  @P1 BRA `(.L_x_211) ;  /* 0x0000002000541947 */ /* 0x000fea0003800000 */
[----:B------:R-:W-:Y:S02]  /*1d20*/  UISETP.GE.AND UP0, UPT, UR4, 0x21, UPT ;  /* 0x000000210400788c */ /* 0x000fe4000bf06270 */
[----:B------:R-:W-:Y:S02]  /*1d30*/  UISETP.GE.AND UP1, UPT, UR4, 0x41, UPT ;  /* 0x000000410400788c */ /* 0x000fe4000bf26270 */
[----:B------:R-:W-:Y:S02]  /*1d40*/  UISETP.GE.AND UP2, UPT, UR4, 0x61, UPT ;  /* 0x000000610400788c */ /* 0x000fe4000bf46270 */
[----:B------:R-:W-:Y:S02]  /*1d50*/  UISETP.GE.AND UP3, UPT, UR4, 0x81, UPT ;  /* 0x000000810400788c */ /* 0x000fe4000bf66270 */
[----:B------:R-:W-:Y:S02]  /*1d60*/  UISETP.GE.AND UP4, UPT, UR4, 0xa1, UPT ;  /* 0x000000a10400788c */ /* 0x000fe4000bf86270 */
[----:B------:R-:W-:-:S02]  /*1d70*/  UISETP.GE.AND UP5, UPT, UR4, 0xc1, UPT ;  /* 0x000000c10400788c */ /* 0x000fc4000bfa6270 */
[----:B------:R-:W-:Y:S01]  /*1d80*/  UISETP.GE.AND UP6, UPT, UR4, 0xe1, UPT ;  /* 0x000000e10400788c */ /* 0x000fe2000bfc6270 */
[----:B------:R-:W-:Y:S10]  /*1d90*/  BRA.U !UP0, `(.L_x_224) ;  /* 0x00000001083c7547 */ /* 0x000ff4000b800000 */
[----:B------:R-:W5:Y:S01]  /*1da0*/  S2UR UR6, SR_CgaCtaId ;  /* 0x00000000000679c3 */ /* 0x000f620000008800 */
[----:B------:R-:W-:Y:S01]  /*1db0*/  UMOV UR5, 0x400 ;  /* 0x0000040000057882 */ /* 0x000fe20000000000 */
[----:B------:R-:W-:Y:S01]  /*1dc0*/  LOP3.LUT P3, RZ, R4, 0xff, RZ, 0xc0, !PT ;  /* 0x000000ff04ff7812 */ /* 0x000fe2000786c0ff */
[----:B-----5:R-:W-:-:S09]  /*1dd0*/  ULEA UR5, UR6, UR5, 0x18 ;  /* 0x0000000506057291 */ /* 0x020fd2000f8ec0ff */
[----:B------:R-:W5:Y:S04]  /*1de0*/  LDS.U8 R5, [UR5+0x18] ;  /* 0x00001805ff057984 */ /* 0x000f680008000000 */
[----:B0--34-:R-:W0:Y:S01]  /*1df0*/  LDS.64 R6, [UR5+0x20] ;  /* 0x00002005ff067984 */ /* 0x019e220008000a00 */
[----:B-----5:R-:W-:Y:S02]  /*1e00*/  ISETP.NE.AND P2, PT, R5, RZ, PT ;  /* 0x000000ff0500720c */ /* 0x020fe40003f45270 */
[----:B0-----:R-:W-:Y:S02]  /*1e10*/  ISETP.LT.U32.AND P0, PT, R6, R2, PT ;  /* 0x000000020600720c */ /* 0x001fe40003f01070 */
[----:B------:R-:W-:Y:S02]  /*1e20*/  @P3 SEL R5, R4, 0x1, !P2 ;  /* 0x0000000104053807 */ /* 0x000fe40005000000 */
[----:B------:R-:W-:-:S02]  /*1e30*/  ISETP.LT.AND.EX P0, PT, R7, R3, PT, P0 ;  /* 0x000000030700720c */ /* 0x000fc40003f01300 */
[----:B------:R-:W-:-:S05]  /*1e40*/  PRMT R4, R5, 0x7610, R4 ;  /* 0x0000761005047816 */ /* 0x000fca0000000004 */
[C---:B------:R-:W-:Y:S02]  /*1e50*/  @P2 SEL R2, R6.reuse, R2, P0 ;  /* 0x0000000206022207 */ /* 0x040fe40000000000 */
[C---:B------:R-:W-:Y:S02]  /*1e60*/  @P2 SEL R3, R7.reuse, R3, P0 ;  /* 0x0000000307032207 */ /* 0x040fe40000000000 */
[----:B------:R-:W-:Y:S02]  /*1e70*/  SEL R2, R6, R2, !P3 ;  /* 0x0000000206027207 */ /* 0x000fe40005800000 */
[----:B------:R-:W-:-:S07]  /*1e80*/  SEL R3, R7, R3, !P3 ;  /* 0x0000000307037207 */ /* 0x000fce0005800000 */
.L_x_224:
[----:B------:R-:W-:Y:S05]  /*1e90*/  BRA.U !UP1, `(.L_x_225) ;  /* 0x00000001093c7547 */ /* 0x000fea000b800000 */
        /* <DEDUP_REMOVED lines=15> */
.L_x_225:
        /* <DEDUP_REMOVED lines=16> */
.L_x_226:
        /* <DEDUP_REMOVED lines=16> */
.L_x_227:
        /* <DEDUP_REMOVED lines=16> */
.L_x_228:
        /* <DEDUP_REMOVED lines=16> */
.L_x_229:
        /* <DEDUP_REMOVED lines=15> */
[----:B------:R-:W-:Y:S01]  /*2480*/  SEL R3, R7, R3, !P3 ;  /* 0x0000000307037207 */ /* 0x000fe20005800000 */
[----:B------:R-:W-:Y:S06]  /*2490*/  BRA `(.L_x_211) ;  /* 0x0000001800747947 */ /* 0x000fec0003800000 */
.L_x_189:
[----:B------:R-:W0:Y:S01]  /*24a0*/  S2R R5, SR_TID.X ;  /* 0x0000000000057919 */ /* 0x000e220000002100 */
[----:B------:R-:W0:Y:S02]  /*24b0*/  LDC.64 R6, c[0x0][0x380] ;  /* 0x0000e000ff067b82 */ /* 0x000e240000000a00 */
[----:B0-----:R-:W-:-:S05]  /*24c0*/  IMAD.WIDE.U32 R6, R5, 0x10, R6 ;  /* 0x0000001005067825 */ /* 0x001fca00078e0006 */
[----:B------:R-:W2:Y:S04]  /*24d0*/  LDG.E.U16.CONSTANT R16, desc[UR8][R6.64] ;  /* 0x0000000806107981 */ /* 0x000ea8000c1e9500 */
[----:B------:R-:W3:Y:S04]  /*24e0*/  LDG.E.64.CONSTANT R12, desc[UR8][R6.64+0x8] ;  /* 0x00000808060c7981 */ /* 0x000ee8000c1e9b00 */
[----:B------:R-:W3:Y:S04]  /*24f0*/  LDG.E.64.CONSTANT R10, desc[UR8][R6.64+0x1008] ;  /* 0x00100808060a7981 */ /* 0x000ee8000c1e9b00 */
[----:B------:R-:W4:Y:S04]  /*2500*/  LDG.E.U16.CONSTANT R4, desc[UR8][R6.64+0x1000] ;  /* 0x0010000806047981 */ /* 0x000f28000c1e9500 */
[----:B------:R-:W5:Y:S04]  /*2510*/  LDG.E.U16.CONSTANT R14, desc[UR8][R6.64+0x2000] ;  /* 0x00200008060e7981 */ /* 0x000f68000c1e9500 */
[----:B------:R-:W5:Y:S04]  /*2520*/  LDG.E.64.CONSTANT R8, desc[UR8][R6.64+0x2008] ;  /* 0x0020080806087981 */ /* 0x000f68000c1e9b00 */
[----:B------:R-:W5:Y:S04]  /*2530*/  LDG.E.U16.CONSTANT R15, desc[UR8][R6.64+0x3000] ;  /* 0x00300008060f7981 */ /* 0x000f68000c1e9500 */
[----:B------:R-:W5:Y:S01]  /*2540*/  LDG.E.64.CONSTANT R2, desc[UR8][R6.64+0x3008] ;  /* 0x0030080806027981 */ /* 0x000f62000c1e9b00 */
[----:B------:R-:W-:Y:S01]  /*2550*/  UISETP.GE.U32.AND UP0, UPT, UR4, 0x800, UPT ;  /* 0x000008000400788c */ /* 0x000fe2000bf06070 */
[----:B--2---:R-:W-:-:S02]  /*2560*/  LOP3.LUT P1, RZ, R16, 0xff, RZ, 0xc0, !PT ;  /* 0x000000ff10ff7812 */ /* 0x004fc4000782c0ff */
[----:B---3--:R-:W-:-:S04]  /*2570*/  ISETP.LT.U32.AND P0, PT, R10, R12, PT ;  /* 0x0000000c0a00720c */ /* 0x008fc80003f01070 */
[CC--:B------:R-:W-:Y:S02]  /*2580*/  ISETP.LT.AND.EX P0, PT, R11.reuse, R13.reuse, PT, P0 ;  /* 0x0000000d0b00720c */ /* 0x0c0fe40003f01300 */
[----:B----4-:R-:W-:Y:S02]  /*2590*/  LOP3.LUT P2, RZ, R4, 0xff, RZ, 0xc0, !PT ;  /* 0x000000ff04ff7812 */ /* 0x010fe4000784c0ff */
[----:B------:R-:W-:Y:S02]  /*25a0*/  SEL R17, R10, R12, P0 ;  /* 0x0000000c0a117207 */ /* 0x000fe40000000000 */
[----:B------:R-:W-:Y:S02]  /*25b0*/  SEL R19, R11, R13, P0 ;  /* 0x0000000d0b137207 */ /* 0x000fe40000000000 */
[----:B------:R-:W-:Y:S02]  /*25c0*/  @P1 SEL R4, R16, 0x1, !P2 ;  /* 0x0000000110041807 */ /* 0x000fe40005000000 */
[----:B------:R-:W-:-:S02]  /*25d0*/  SEL R17, R12, R17, !P2 ;  /* 0x000000110c117207 */ /* 0x000fc40005000000 */
[----:B------:R-:W-:Y:S02]  /*25e0*/  SEL R19, R13, R19, !P2 ;  /* 0x000000130d137207 */ /* 0x000fe40005000000 */
[----:B-----5:R-:W-:Y:S02]  /*25f0*/  LOP3.LUT P3, RZ, R14, 0xff, RZ, 0xc0, !PT ;  /* 0x000000ff0eff7812 */ /* 0x020fe4000786c0ff */
[----:B------:R-:W-:Y:S02]  /*2600*/  LOP3.LUT P2, RZ, R4, 0xff, RZ, 0xc0, !PT ;  /* 0x000000ff04ff7812 */ /* 0x000fe4000784c0ff */
[----:B------:R-:W-:Y:S02]  /*2610*/  SEL R13, R10, R17, !P1 ;  /* 0x000000110a0d7207 */ /* 0x000fe40004800000 */
[----:B------:R-:W-:Y:S02]  /*2620*/  SEL R17, R11, R19, !P1 ;  /* 0x000000130b117207 */ /* 0x000fe40004800000 */
[----:B------:R-:W-:-:S02]  /*2630*/  ISETP.LT.U32.AND P0, PT, R8, R13, PT ;  /* 0x0000000d0800720c */ /* 0x000fc40003f01070 */
[----:B------:R-:W-:Y:S02]  /*2640*/  LOP3.LUT P4, RZ, R15, 0xff, RZ, 0xc0, !PT ;  /* 0x000000ff0fff7812 */ /* 0x000fe4000788c0ff */
[----:B------:R-:W-:-:S03]  /*2650*/  ISETP.LT.AND.EX P0, PT, R9, R17, PT, P0 ;  /* 0x000000110900720c */ /* 0x000fc60003f01300 */
[----:B------:R-:W-:Y:S02]  /*2660*/  @P2 SEL R14, R4, 0x1, !P3 ;  /* 0x00000001040e2807 */ /* 0x000fe40005800000 */
[C---:B------:R-:W-:Y:S02]  /*2670*/  @P3 SEL R13, R8.reuse, R13, P0 ;  /* 0x0000000d080d3207 */ /* 0x040fe40000000000 */
[C---:B------:R-:W-:Y:S02]  /*2680*/  @P3 SEL R17, R9.reuse, R17, P0 ;  /* 0x0000001109113207 */ /* 0x040fe40000000000 */
[----:B------:R-:W-:Y:S02]  /*2690*/  SEL R11, R8, R13, !P2 ;  /* 0x0000000d080b7207 */ /* 0x000fe40005000000 */
[----:B------:R-:W-:Y:S02]  /*26a0*/  LOP3.LUT P1, RZ, R14, 0xff, RZ, 0xc0, !PT ;  /* 0x000000ff0eff7812 */ /* 0x000fe4000782c0ff */
[----:B------:R-:W-:-:S02]  /*26b0*/  SEL R9, R9, R17, !P2 ;  /* 0x0000001109097207 */ /* 0x000fc40005000000 */
[----:B------:R-:W-:-:S04]  /*26c0*/  ISETP.LT.U32.AND P0, PT, R2, R11, PT ;  /* 0x0000000b0200720c */ /* 0x000fc80003f01070 */
[----:B------:R-:W-:-:S04]  /*26d0*/  ISETP.LT.AND.EX P0, PT, R3, R9, PT, P0 ;  /* 0x000000090300720c */ /* 0x000fc80003f01300 */
[C---:B------:R-:W-:Y:S02]  /*26e0*/  @P4 SEL R9, R3.reuse, R9, P0 ;  /* 0x0000000903094207 */ /* 0x040fe40000000000 */
[----:B------:R-:W-:Y:S02]  /*26f0*/  @P4 SEL R11, R2, R11, P0 ;  /* 0x0000000b020b4207 */ /* 0x000fe40000000000 */
[----:B------:R-:W-:Y:S02]  /*2700*/  @P1 SEL R15, R14, 0x1, !P4 ;  /* 0x000000010e0f1807 */ /* 0x000fe40006000000 */
[----:B------:R-:W-:Y:S01]  /*2710*/  SEL R3, R3, R9, !P1 ;  /* 0x0000000903037207 */ /* 0x000fe20004800000 */
[----:B------:R-:W-:Y:S01]  /*2720*/  IMAD.MOV.U32 R9, RZ, RZ, 0x400 ;  /* 0x00000400ff097424 */ /* 0x000fe200078e00ff */
[----:B------:R-:W-:Y:S02]  /*2730*/  SEL R2, R2, R11, !P1 ;  /* 0x0000000b02027207 */ /* 0x000fe40004800000 */
[----:B------:R-:W-:Y:S01]  /*2740*/  PRMT R4, R15, 0x7610, R4 ;  /* 0x000076100f047816 */ /* 0x000fe20000000004 */
[----:B------:R-:W-:Y:S06]  /*2750*/  BRA.U !UP0, `(.L_x_230) ;  /* 0x0000000108e47547 */ /* 0x000fec000b800000 */
[----:B------:R-:W-:Y:S01]  /*2760*/  IMAD.MOV.U32 R9, RZ, RZ, 0x400 ;  /* 0x00000400ff097424 */ /* 0x000fe200078e00ff */
[----:B------:R-:W0:Y:S01]  /*2770*/  LDCU UR5, c[0x0][0x390] ;  /* 0x00007200ff0577ac */ /* 0x000e220008000800 */
[----:B------:R-:W-:-:S12]  /*2780*/  UIADD3 UR6, UPT, UPT, UR4, -0x400, URZ ;  /* 0xfffffc0004067890 */ /* 0x000fd8000fffe0ff */
.L_x_232:
[----:B------:R-:W-:-:S05]  /*2790*/  IMAD.WIDE R20, R9, 0x10, R6 ;  /* 0x0000001009147825 */ /* 0x000fca00078e0206 */
[----:B------:R-:W2:Y:S04]  /*27a0*/  LDG.E.U16.CONSTANT R19, desc[UR8][R20.64] ;  /* 0x0000000814137981 */ /* 0x000ea8000c1e9500 */
[----:B------:R-:W3:Y:S04]  /*27b0*/  LDG.E.64.CONSTANT R10, desc[UR8][R20.64+0x8] ;  /* 0x00000808140a7981 */ /* 0x000ee8000c1e9b00 */
[----:B------:R-:W4:Y:S04]  /*27c0*/  LDG.E.U16.CONSTANT R22, desc[UR8][R20.64+0x1000] ;  /* 0x0010000814167981 */ /* 0x000f28000c1e9500 */
[----:B------:R-:W5:Y:S04]  /*27d0*/  LDG.E.64.CONSTANT R12, desc[UR8][R20.64+0x1008] ;  /* 0x00100808140c7981 */ /* 0x000f68000c1e9b00 */
[----:B------:R-:W5:Y:S04]  /*27e0*/  LDG.E.U16.CONSTANT R8, desc[UR8][R20.64+0x2000] ;  /* 0x0020000814087981 */ /* 0x000f68000c1e9500 */
[----:B------:R-:W5:Y:S04]  /*27f0*/  LDG.E.64.CONSTANT R14, desc[UR8][R20.64+0x2008] ;  /* 0x00200808140e7981 */ /* 0x000f68000c1e9b00 */
[----:B------:R-:W5:Y:S04]  /*2800*/  LDG.E.U16.CONSTANT R18, desc[UR8][R20.64+0x3000] ;  /* 0x0030000814127981 */ /* 0x000f68000c1e9500 */
[----:B------:R-:W5:Y:S01]  /*2810*/  LDG.E.64.CONSTANT R16, desc[UR8][R20.64+0x3008] ;  /* 0x0030080814107981 */ /* 0x000f62000c1e9b00 */
[----:B------:R-:W-:Y:S01]  /*2820*/  LOP3.LUT P2, RZ, R4, 0xff, RZ, 0xc0, !PT ;  /* 0x000000ff04ff7812 */ /* 0x000fe2000784c0ff */
[----:B------:R-:W-:Y:S01]  /*2830*/  IMAD.MOV.U32 R23, RZ, RZ, R3 ;  /* 0x000000ffff177224 */ /* 0x000fe200078e0003 */
[----:B0-----:R-:W-:Y:S01]  /*2840*/  UMOV UR4, UR5 ;  /* 0x0000000500047c82 */ /* 0x001fe20008000000 */
[----:B--2---:R-:W-:-:S02]  /*2850*/  LOP3.LUT P1, RZ, R19, 0xff, RZ, 0xc0, !PT ;  /* 0x000000ff13ff7812 */ /* 0x004fc4000782c0ff */
[----:B---3--:R-:W-:-:S08]  /*2860*/  ISETP.LT.U32.AND P0, PT, R10, R2, PT ;  /* 0x000000020a00720c */ /* 0x008fd00003f01070 */
        /* <DEDUP_REMOVED lines=8> */
[----:B-----5:R-:W-:Y:S02]  /*28f0*/  ISETP.LT.U32.AND P0, PT, R12, R3, PT ;  /* 0x000000030c00720c */ /* 0x020fe40003f01070 */
        /* <DEDUP_REMOVED lines=9> */
[----:B------:R-:W-:Y:S02]  /*2990*/  IADD3 R2, PT, PT, -R9, UR4, RZ ;  /* 0x0000000409027c10 */ /* 0x000fe4000fffe1ff */
[C---:B------:R-:W-:Y:S02]  /*29a0*/  ISETP.LT.AND.EX P0, PT, R15.reuse, R13, PT, P0 ;  /* 0x0000000d0f00720c */ /* 0x040fe40003f01300 */
[----:B------:R-:W-:Y:S02]  /*29b0*/  @P1 SEL R8, R22, 0x1, !P2 ;  /* 0x0000000116081807 */ /* 0x000fe40005000000 */
[----:B------:R-:W-:Y:S02]  /*29c0*/  @P2 SEL R3, R14, R3, P0 ;  /* 0x000000030e032207 */ /* 0x000fe40000000000 */
[----:B------:R-:W-:Y:S02]  /*29d0*/  @P2 SEL R13, R15, R13, P0 ;  /* 0x0000000d0f0d2207 */ /* 0x000fe40000000000 */
[----:B------:R-:W-:-:S02]  /*29e0*/  LOP3.LUT P3, RZ, R18, 0xff, RZ, 0xc0, !PT ;  /* 0x000000ff12ff7812 */ /* 0x000fc4000786c0ff */
[----:B------:R-:W-:Y:S02]  /*29f0*/  SEL R3, R14, R3, !P1 ;  /* 0x000000030e037207 */ /* 0x000fe40004800000 */
[----:B------:R-:W-:Y:S02]  /*2a00*/  LOP3.LUT P2, RZ, R8, 0xff, RZ, 0xc0, !PT ;  /* 0x000000ff08ff7812 */ /* 0x000fe4000784c0ff */
[----:B------:R-:W-:Y:S02]  /*2a10*/  SEL R15, R15, R13, !P1 ;  /* 0x0000000d0f0f7207 */ /* 0x000fe40004800000 */
[----:B------:R-:W-:Y:S02]  /*2a20*/  ISETP.GE.AND P1, PT, R2, 0x400, PT ;  /* 0x000004000200780c */ /* 0x000fe40003f26270 */
        /* <DEDUP_REMOVED lines=9> */
[----:B------:R-:W-:-:S05]  /*2ac0*/  VIADD R9, R9, 0x400 ;  /* 0x0000040009097836 */ /* 0x000fca0000000000 */
[----:B------:R-:W-:-:S13]  /*2ad0*/  ISETP.GT.AND P0, PT, R9, UR6, PT ;  /* 0x0000000609007c0c */ /* 0x000fda000bf04270 */
[----:B------:R-:W-:Y:S05]  /*2ae0*/  @!P0 BRA `(.L_x_232) ;  /* 0xfffffffc00288947 */ /* 0x000fea000383ffff */
.L_x_230:
[----:B------:R-:W-:-:S13]  /*2af0*/  ISETP.GE.AND P0, PT, R9, UR4, PT ;  /* 0x0000000409007c0c */ /* 0x000fda000bf06270 */
[----:B------:R-:W-:Y:S05]  /*2b00*/  @P0 BRA `(.L_x_231) ;  /* 0x00000004009c0947 */ /* 0x000fea0003800000 */
[----:B------:R-:W-:Y:S01]  /*2b10*/  IADD3 R19, PT, PT, -R9, UR4, RZ ;  /* 0x0000000409137c10 */ /* 0x000fe2000fffe1ff */
[----:B------:R-:W-:Y:S03]  /*2b20*/  BSSY.RECONVERGENT B1, `(.L_x_231) ;  /* 0x0000065000017945 */ /* 0x000fe60003800200 */
[----:B------:R-:W-:-:S13]  /*2b30*/  ISETP.GE.AND P0, PT, R5, R19, PT ;  /* 0x000000130500720c */ /* 0x000fda0003f06270 */
[----:B------:R-:W-:Y:S05]  /*2b40*/  @P0 BRA `(.L_x_233) ;  /* 0x0000000400880947 */ /* 0x000fea0003800000 */
[----:B------:R-:W-:Y:S01]  /*2b50*/  LOP3.LUT R6, RZ, R5, RZ, 0x33, !PT ;  /* 0x00000005ff067212 */ /* 0x000fe200078e33ff */
[----:B------:R-:W-:Y:S01]  /*2b60*/  BSSY.RECONVERGENT B2, `(.L_x_234) ;  /* 0x000001f000027945 */ /* 0x000fe20003800200 */
[----:B------:R-:W-:Y:S02]  /*2b70*/  IMAD.MOV.U32 R18, RZ, RZ, R5 ;  /* 0x000000ffff127224 */ /* 0x000fe400078e0005 */
[----:B------:R-:W-:-:S04]  /*2b80*/  IADD3 R8, PT, PT, -R9, UR4, R6 ;  /* 0x0000000409087c10 */ /* 0x000fc8000fffe106 */
[C---:B------:R-:W-:Y:S02]  /*2b90*/  LOP3.LUT R6, R8.reuse, 0x300, RZ, 0xc0, !PT ;  /* 0x0000030008067812 */ /* 0x040fe400078ec0ff */
[----:B------:R-:W-:Y:S02]  /*2ba0*/  ISETP.GE.U32.AND P2, PT, R8, 0x300, PT ;  /* 0x000003000800780c */ /* 0x000fe40003f46070 */
[----:B------:R-:W-:-:S13]  /*2bb0*/  ISETP.NE.AND P0, PT, R6, 0x300, PT ;  /* 0x000003000600780c */ /* 0x000fda0003f05270 */
[----:B------:R-:W-:Y:S05]  /*2bc0*/  @!P0 BRA `(.L_x_235) ;  /* 0x0000000000608947 */ /* 0x000fea0003800000 */
[----:B------:R-:W0:Y:S01]  /*2bd0*/  LDC.64 R6, c[0x0][0x380] ;  /* 0x0000e000ff067b82 */ /* 0x000e220000000a00 */
[----:B------:R-:W-:Y:S01]  /*2be0*/  LEA.HI R8, R8, 0x1, RZ, 0x18 ;  /* 0x0000000108087811 */ /* 0x000fe200078fc0ff */
[----:B------:R-:W-:Y:S02]  /*2bf0*/  IMAD.IADD R15, R5, 0x1, R9 ;  /* 0x00000001050f7824 */ /* 0x000fe400078e0209 */
[----:B------:R-:W-:Y:S01]  /*2c00*/  IMAD.MOV.U32 R18, RZ, RZ, R5 ;  /* 0x000000ffff127224 */ /* 0x000fe200078e0005 */
[----:B------:R-:W-:-:S05]  /*2c10*/  LOP3.LUT R8, R8, 0x3, RZ, 0xc0, !PT ;  /* 0x0000000308087812 */ /* 0x000fca00078ec0ff */
[----:B------:R-:W-:-:S07]  /*2c20*/  IMAD.MOV R8, RZ, RZ, -R8 ;  /* 0x000000ffff087224 */ /* 0x000fce00078e0a08 */
.L_x_236:
[----:B0-----:R-:W-:-:S05]  /*2c30*/  IMAD.WIDE.U32 R10, R15, 0x10, R6 ;  /* 0x000000100f0a7825 */ /* 0x001fca00078e0006 */
[----:B------:R-:W2:Y:S04]  /*2c40*/  LDG.E.U16.CONSTANT R14, desc[UR8][R10.64] ;  /* 0x000000080a0e7981 */ /* 0x000ea8000c1e9500 */
[----:B------:R-:W3:Y:S01]  /*2c50*/  LDG.E.64.CONSTANT R12, desc[UR8][R10.64+0x8] ;  /* 0x000008080a0c7981 */ /* 0x000ee2000c1e9b00 */
[----:B------:R-:W-:Y:S01]  /*2c60*/  VIADD R8, R8, 0x1 ;  /* 0x0000000108087836 */ /* 0x000fe20000000000 */
[----:B------:R-:W-:Y:S01]  /*2c70*/  LOP3.LUT P3, RZ, R4, 0xff, RZ, 0xc0, !PT ;  /* 0x000000ff04ff7812 */ /* 0x000fe2000786c0ff */
[----:B------:R-:W-:Y:S02]  /*2c80*/  VIADD R18, R18, 0x100 ;  /* 0x0000010012127836 */ /* 0x000fe40000000000 */
[----:B------:R-:W-:Y:S01]  /*2c90*/  VIADD R15, R15, 0x100 ;  /* 0x000001000f0f7836 */ /* 0x000fe20000000000 */
[----:B--2---:R-:W-:-:S02]  /*2ca0*/  LOP3.LUT P1, RZ, R14, 0xff, RZ, 0xc0, !PT ;  /* 0x000000ff0eff7812 */ /* 0x004fc4000782c0ff */
[----:B---3--:R-:W-:-:S07]  /*2cb0*/  ISETP.LT.U32.AND P0, PT, R12, R2, PT ;  /* 0x000000020c00720c */ /* 0x008fce0003f01070 */
[----:B------:R-:W-:Y:S02]  /*2cc0*/  @P3 SEL R14, R4, 0x1, !P1 ;  /* 0x00000001040e3807 */ /* 0x000fe40004800000 */
[CC--:B------:R-:W-:Y:S02]  /*2cd0*/  ISETP.LT.AND.EX P0, PT, R13.reuse, R3.reuse, PT, P0 ;  /* 0x000000030d00720c */ /* 0x0c0fe40003f01300 */
[----:B------:R-:W-:Y:S02]  /*2ce0*/  PRMT R4, R14, 0x7610, R4 ;  /* 0x000076100e047816 */ /* 0x000fe40000000004 */
[----:B------:R-:W-:Y:S02]  /*2cf0*/  @P1 SEL R2, R12, R2, P0 ;  /* 0x000000020c021207 */ /* 0x000fe40000000000 */
[----:B------:R-:W-:Y:S02]  /*2d00*/  @P1 SEL R3, R13, R3, P0 ;  /* 0x000000030d031207 */ /* 0x000fe40000000000 */
[----:B------:R-:W-:-:S02]  /*2d10*/  ISETP.NE.AND P0, PT, R8, RZ, PT ;  /* 0x000000ff0800720c */ /* 0x000fc40003f05270 */
[----:B------:R-:W-:Y:S02]  /*2d20*/  SEL R2, R12, R2, !P3 ;  /* 0x000000020c027207 */ /* 0x000fe40005800000 */
[----:B------:R-:W-:-:S09]  /*2d30*/  SEL R3, R13, R3, !P3 ;  /* 0x000000030d037207 */ /* 0x000fd20005800000 */
[----:B------:R-:W-:Y:S05]  /*2d40*/  @P0 BRA `(.L_x_236) ;  /* 0xfffffffc00b80947 */ /* 0x000fea000383ffff */
.L_x_235:
[----:B------:R-:W-:Y:S05]  /*2d50*/  BSYNC.RECONVERGENT B2 ;  /* 0x0000000000027941 */ /* 0x000fea0003800200 */
.L_x_234:
[----:B------:R-:W-:Y:S05]  /*2d60*/  @!P2 BRA `(.L_x_233) ;  /* 0x000000040000a947 */ /* 0x000fea0003800000 */
[----:B------:R-:W0:Y:S01]  /*2d70*/  LDCU.64 UR6, c[0x0][0x380] ;  /* 0x00007000ff0677ac */ /* 0x000e220008000a00 */
[----:B------:R-:W2:Y:S01]  /*2d80*/  LDC.64 R6, c[0x0][0x380] ;  /* 0x0000e000ff067b82 */ /* 0x000ea20000000a00 */
[C---:B------:R-:W-:Y:S01]  /*2d90*/  IADD3 R13, P0, PT, R18.reuse, R9, RZ ;  /* 0x00000009120d7210 */ /* 0x040fe20007f1e0ff */
[----:B------:R-:W-:-:S04]  /*2da0*/  IMAD.IADD R21, R18, 0x1, R9 ;  /* 0x0000000112157824 */ /* 0x000fc800078e0209 */
[----:B------:R-:W-:Y:S01]  /*2db0*/  IMAD.X R8, RZ, RZ, RZ, P0 ;  /* 0x000000ffff087224 */ /* 0x000fe200000e06ff */
[----:B0-----:R-:W-:-:S04]  /*2dc0*/  LEA R10, P1, R13, UR6, 0x4 ;  /* 0x000000060d0a7c11 */ /* 0x001fc8000f8220ff */
[----:B------:R-:W-:Y:S02]  /*2dd0*/  IADD3 R10, P0, PT, R10, 0x3008, RZ ;  /* 0x000030080a0a7810 */ /* 0x000fe40007f1e0ff */
[----:B------:R-:W-:-:S05]  /*2de0*/  LEA.HI.X R13, R13, UR7, R8, 0x4, P1 ;  /* 0x000000070d0d7c11 */ /* 0x000fca00088f2408 */
[----:B------:R-:W-:-:S07]  /*2df0*/  IMAD.X R13, RZ, RZ, R13, P0 ;  /* 0x000000ffff0d7224 */ /* 0x000fce00000e060d */
.L_x_237:
[----:B--2---:R-:W-:-:S05]  /*2e00*/  IMAD.WIDE.U32 R8, R21, 0x10, R6 ;  /* 0x0000001015087825 */ /* 0x004fca00078e0006 */
[----:B------:R-:W2:Y:S04]  /*2e10*/  LDG.E.U16.CONSTANT R23, desc[UR8][R8.64] ;  /* 0x0000000808177981 */ /* 0x000ea8000c1e9500 */
[----:B------:R0:W3:Y:S02]  /*2e20*/  LDG.E.64.CONSTANT R14, desc[UR8][R8.64+0x8] ;  /* 0x00000808080e7981 */ /* 0x0000e4000c1e9b00 */
[----:B0-----:R-:W-:Y:S02]  /*2e30*/  IMAD.MOV.U32 R8, RZ, RZ, R10 ;  /* 0x000000ffff087224 */ /* 0x001fe400078e000a */
[----:B------:R-:W-:-:S05]  /*2e40*/  IMAD.MOV.U32 R9, RZ, RZ, R13 ;  /* 0x000000ffff097224 */ /* 0x000fca00078e000d */
[----:B------:R-:W4:Y:S04]  /*2e50*/  LDG.E.U16.CONSTANT R24, desc[UR8][R8.64+-0x2008] ;  /* 0xffdff80808187981 */ /* 0x000f28000c1e9500 */
[----:B------:R-:W5:Y:S04]  /*2e60*/  LDG.E.64.CONSTANT R12, desc[UR8][R8.64+-0x2000] ;  /* 0xffe00008080c7981 */ /* 0x000f68000c1e9b00 */
[----:B------:R-:W5:Y:S04]  /*2e70*/  LDG.E.U16.CONSTANT R20, desc[UR8][R8.64+-0x1008] ;  /* 0xffeff80808147981 */ /* 0x000f68000c1e9500 */
[----:B------:R-:W5:Y:S04]  /*2e80*/  LDG.E.64.CONSTANT R10, desc[UR8][R8.64+-0x1000] ;  /* 0xfff00008080a7981 */ /* 0x000f68000c1e9b00 */
[----:B------:R-:W5:Y:S04]  /*2e90*/  LDG.E.U16.CONSTANT R22, desc[UR8][R8.64+-0x8] ;  /* 0xfffff80808167981 */ /* 0x000f68000c1e9500 */
[----:B------:R-:W5:Y:S01]  /*2ea0*/  LDG.E.64.CONSTANT R16, desc[UR8][R8.64] ;  /* 0x0000000808107981 */ /* 0x000f62000c1e9b00 */
[----:B------:R-:W-:Y:S01]  /*2eb0*/  LOP3.LUT P2, RZ, R4, 0xff, RZ, 0xc0, !PT ;  /* 0x000000ff04ff7812 */ /* 0x000fe2000784c0ff */
[----:B------:R-:W-:-:S02]  /*2ec0*/  IMAD.MOV.U32 R25, RZ, RZ, R3 ;  /* 0x000000ffff197224 */ /* 0x000fc400078e0003 */
[----:B------:R-:W-:Y:S02]  /*2ed0*/  VIADD R18, R18, 0x400 ;  /* 0x0000040012127836 */ /* 0x000fe40000000000 */
[----:B------:R-:W-:Y:S01]  /*2ee0*/  VIADD R21, R21, 0x400 ;  /* 0x0000040015157836 */ /* 0x000fe20000000000 */
[----:B--2---:R-:W-:Y:S02]  /*2ef0*/  LOP3.LUT P1, RZ, R23, 0xff, RZ, 0xc0, !PT ;  /* 0x000000ff17ff7812 */ /* 0x004fe4000782c0ff */
[----:B---3--:R-:W-:-:S05]  /*2f00*/  ISETP.LT.U32.AND P0, PT, R14, R2, PT ;  /* 0x000000020e00720c */ /* 0x008fca0003f01070 */
[----:B------:R-:W-:Y:S02]  /*2f10*/  @P2 SEL R23, R4, 0x1, !P1 ;  /* 0x0000000104172807 */ /* 0x000fe40004800000 */
[-C--:B------:R-:W-:Y:S02]  /*2f20*/  ISETP.LT.AND.EX P0, PT, R15, R25.reuse, PT, P0 ;  /* 0x000000190f00720c */ /* 0x080fe40003f01300 */
[----:B------:R-:W-:Y:S02]  /*2f30*/  LOP3.LUT P3, RZ, R23, 0xff, RZ, 0xc0, !PT ;  /* 0x000000ff17ff7812 */ /* 0x000fe4000786c0ff */
[C---:B------:R-:W-:Y:S02]  /*2f40*/  @P1 SEL R2, R14.reuse, R2, P0 ;  /* 0x000000020e021207 */ /* 0x040fe40000000000 */
[----:B------:R-:W-:Y:S02]  /*2f50*/  @P1 SEL R25, R15, R25, P0 ;  /* 0x000000190f191207 */ /* 0x000fe40000000000 */
[----:B------:R-:W-:-:S02]  /*2f60*/  SEL R3, R14, R2, !P2 ;  /* 0x000000020e037207 */ /* 0x000fc40005000000 */
[----:B------:R-:W-:Y:S02]  /*2f70*/  SEL R15, R15, R25, !P2 ;  /* 0x000000190f0f7207 */ /* 0x000fe40005000000 */
[----:B----4-:R-:W-:Y:S02]  /*2f80*/  LOP3.LUT P4, RZ, R24, 0xff, RZ, 0xc0, !PT ;  /* 0x000000ff18ff7812 */ /* 0x010fe4000788c0ff */
[----:B-----5:R-:W-:Y:S02]  /*2f90*/  ISETP.LT.U32.AND P0, PT, R12, R3, PT ;  /* 0x000000030c00720c */ /* 0x020fe40003f01070 */
[----:B------:R-:W-:Y:S02]  /*2fa0*/  @P3 SEL R24, R23, 0x1, !P4 ;  /* 0x0000000117183807 */ /* 0x000fe40006000000 */
[----:B------:R-:W-:Y:S02]  /*2fb0*/  ISETP.LT.AND.EX P0, PT, R13, R15, PT, P0 ;  /* 0x0000000f0d00720c */ /* 0x000fe40003f01300 */
[----:B------:R-:W-:-:S02]  /*2fc0*/  LOP3.LUT P2, RZ, R20, 0xff, RZ, 0xc0, !PT ;  /* 0x000000ff14ff7812 */ /* 0x000fc4000784c0ff */
[----:B------:R-:W-:-:S03]  /*2fd0*/  LOP3.LUT P1, RZ, R24, 0xff, RZ, 0xc0, !PT ;  /* 0x000000ff18ff7812 */ /* 0x000fc6000782c0ff */
[C---:B------:R-:W-:Y:S02]  /*2fe0*/  @P4 SEL R3, R12.reuse, R3, P0 ;  /* 0x000000030c034207 */ /* 0x040fe40000000000 */
[C---:B------:R-:W-:Y:S02]  /*2ff0*/  @P4 SEL R15, R13.reuse, R15, P0 ;  /* 0x0000000f0d0f4207 */ /* 0x040fe40000000000 */
[----:B------:R-:W-:Y:S02]  /*3000*/  SEL R3, R12, R3, !P3 ;  /* 0x000000030c037207 */ /* 0x000fe40005800000 */
[----:B------:R-:W-:Y:S02]  /*3010*/  SEL R13, R13, R15, !P3 ;  /* 0x0000000f0d0d7207 */ /* 0x000fe40005800000 */
[----:B------:R-:W-:Y:S02]  /*3020*/  ISETP.LT.U32.AND P0, PT, R10, R3, PT ;  /* 0x000000030a00720c */ /* 0x000fe40003f01070 */
[----:B------:R-:W-:-:S02]  /*3030*/  LOP3.LUT P3, RZ, R22, 0xff, RZ, 0xc0, !PT ;  /* 0x000000ff16ff7812 */ /* 0x000fc4000786c0ff */
[C---:B------:R-:W-:Y:S02]  /*3040*/  ISETP.LT.AND.EX P0, PT, R11.reuse, R13, PT, P0 ;  /* 0x0000000d0b00720c */ /* 0x040fe40003f01300 */
[----:B------:R-:W-:Y:S02]  /*3050*/  @P1 SEL R20, R24, 0x1, !P2 ;  /* 0x0000000118141807 */ /* 0x000fe40005000000 */
[C---:B------:R-:W-:Y:S02]  /*3060*/  @P2 SEL R3, R10.reuse, R3, P0 ;  /* 0x000000030a032207 */ /* 0x040fe40000000000 */
[----:B------:R-:W-:Y:S02]  /*3070*/  @P2 SEL R13, R11, R13, P0 ;  /* 0x0000000d0b0d2207 */ /* 0x000fe40000000000 */
[----:B------:R-:W-:Y:S02]  /*3080*/  SEL R3, R10, R3, !P1 ;  /* 0x000000030a037207 */ /* 0x000fe40004800000 */
[----:B------:R-:W-:-:S02]  /*3090*/  LOP3.LUT P2, RZ, R20, 0xff, RZ, 0xc0, !PT ;  /* 0x000000ff14ff7812 */ /* 0x000fc4000784c0ff */
[----:B------:R-:W-:Y:S02]  /*30a0*/  SEL R11, R11, R13, !P1 ;  /* 0x0000000d0b0b7207 */ /* 0x000fe40004800000 */
[----:B------:R-:W-:Y:S02]  /*30b0*/  ISETP.GE.AND P1, PT, R18, R19, PT ;  /* 0x000000131200720c */ /* 0x000fe40003f26270 */
[----:B------:R-:W-:Y:S02]  /*30c0*/  ISETP.LT.U32.AND P0, PT, R16, R3, PT ;  /* 0x000000031000720c */ /* 0x000fe40003f01070 */
[----:B------:R-:W-:Y:S02]  /*30d0*/  IADD3 R10, P4, PT, R8, 0x4000, RZ ;  /* 0x00004000080a7810 */ /* 0x000fe40007f9e0ff */
[----:B------:R-:W-:-:S03]  /*30e0*/  ISETP.LT.AND.EX P0, PT, R17, R11, PT, P0 ;  /* 0x0000000b1100720c */ /* 0x000fc60003f01300 */
[----:B------:R-:W-:Y:S01]  /*30f0*/  @P2 SEL R22, R20, 0x1, !P3 ;  /* 0x0000000114162807 */ /* 0x000fe20005800000 */
[----:B------:R-:W-:Y:S01]  /*3100*/  IMAD.X R13, RZ, RZ, R9, P4 ;  /* 0x000000ffff0d7224 */ /* 0x000fe200020e0609 */
[C---:B------:R-:W-:Y:S02]  /*3110*/  @P3 SEL R3, R16.reuse, R3, P0 ;  /* 0x0000000310033207 */ /* 0x040fe40000000000 */
[C---:B------:R-:W-:Y:S02]  /*3120*/  @P3 SEL R11, R17.reuse, R11, P0 ;  /* 0x0000000b110b3207 */ /* 0x040fe40000000000 */
[----:B------:R-:W-:Y:S02]  /*3130*/  SEL R2, R16, R3, !P2 ;  /* 0x0000000310027207 */ /* 0x000fe40005000000 */
[----:B------:R-:W-:Y:S02]  /*3140*/  SEL R3, R17, R11, !P2 ;  /* 0x0000000b11037207 */ /* 0x000fe40005000000 */
[----:B------:R-:W-:Y:S01]  /*3150*/  PRMT R4, R22, 0x7610, R4 ;  /* 0x0000761016047816 */ /* 0x000fe20000000004 */
[----:B------:R-:W-:Y:S06]  /*3160*/  @!P1 BRA `(.L_x_237) ;  /* 0xfffffffc00249947 */ /* 0x000fec000383ffff */
.L_x_233:
[----:B------:R-:W-:Y:S05]  /*3170*/  BSYNC.RECONVERGENT B1 ;  /* 0x0000000000017941 */ /* 0x000fea0003800200 */
.L_x_231:
[----:B------:R-:W0:Y:S01]  /*3180*/  S2R R10, SR_LANEID ;  /* 0x00000000000a7919 */ /* 0x000e220000000000 */
[----:B------:R-:W-:Y:S01]  /*3190*/  LOP3.LUT R7, R4, 0xff, RZ, 0xc0, !PT ;  /* 0x000000ff04077812 */ /* 0x000fe200078ec0ff */
[----:B------:R-:W-:Y:S01]  /*31a0*/  BSSY.RECONVERGENT B1, `(.L_x_238) ;  /* 0x0000016000017945 */ /* 0x000fe20003800200 */
[----:B------:R2:W3:Y:S04]  /*31b0*/  SHFL.DOWN PT, R9, R2, 0x1, 0x1f ;  /* 0x08201f0002097f89 */ /* 0x0004e800000e0000 */
[----:B------:R2:W4:Y:S04]  /*31c0*/  SHFL.DOWN PT, R8, R3, 0x1, 0x1f ;  /* 0x08201f0003087f89 */ /* 0x00052800000e0000 */
[----:B------:R-:W1:Y:S01]  /*31d0*/  SHFL.DOWN PT, R7, R7, 0x1, 0x1f ;  /* 0x08201f0007077f89 */ /* 0x000e6200000e0000 */
[----:B0-----:R-:W-:-:S02]  /*31e0*/  ISETP.GT.AND P0, PT, R10, 0x1e, PT ;  /* 0x0000001e0a00780c */ /* 0x001fc40003f04270 */
[C---:B------:R-:W-:Y:S02]  /*31f0*/  ISETP.GT.AND P5, PT, R10.reuse, 0x1d, PT ;  /* 0x0000001d0a00780c */ /* 0x040fe40003fa4270 */
[----:B------:R-:W-:-:S09]  /*3200*/  ISETP.GT.AND P2, PT, R10, 0x1b, PT ;  /* 0x0000001b0a00780c */ /* 0x000fd20003f44270 */
[----:B-1234-:R-:W-:Y:S05]  /*3210*/  @P0 BRA `(.L_x_239) ;  /* 0x0000000000380947 */ /* 0x01efea0003800000 */
        /* <DEDUP_REMOVED lines=14> */
.L_x_239:
[----:B------:R-:W-:Y:S05]  /*3300*/  BSYNC.RECONVERGENT B1 ;  /* 0x0000000000017941 */ /* 0x000fea0003800200 */
.L_x_238:
[----:B------:R-:W-:Y:S01]  /*3310*/  LOP3.LUT R7, R4, 0xff, RZ, 0xc0, !PT ;  /* 0x000000ff04077812 */ /* 0x000fe200078ec0ff */
[----:B------:R0:W1:Y:S01]  /*3320*/  SHFL.DOWN PT, R9, R2, 0x2, 0x1f ;  /* 0x08401f0002097f89 */ /* 0x00006200000e0000 */
[----:B------:R-:W-:Y:S01]  /*3330*/  BSSY.RECONVERGENT B1, `(.L_x_240) ;  /* 0x0000015000017945 */ /* 0x000fe20003800200 */
[C---:B------:R-:W-:Y:S02]  /*3340*/  ISETP.GT.AND P4, PT, R10.reuse, 0x17, PT ;  /* 0x000000170a00780c */ /* 0x040fe40003f84270 */
[----:B------:R0:W2:Y:S01]  /*3350*/  SHFL.DOWN PT, R8, R3, 0x2, 0x1f ;  /* 0x08401f0003087f89 */ /* 0x0000a200000e0000 */
[C---:B------:R-:W-:Y:S02]  /*3360*/  ISETP.GT.AND P3, PT, R10.reuse, 0xf, PT ;  /* 0x0000000f0a00780c */ /* 0x040fe40003f64270 */
[----:B------:R-:W-:Y:S01]  /*3370*/  ISETP.NE.AND P1, PT, R10, RZ, PT ;  /* 0x000000ff0a00720c */ /* 0x000fe20003f25270 */
[----:B------:R-:W3:Y:S01]  /*3380*/  SHFL.DOWN PT, R7, R7, 0x2, 0x1f ;  /* 0x08401f0007077f89 */ /* 0x000ee200000e0000 */
[----:B------:R-:W-:Y:S11]  /*3390*/  @P5 BRA `(.L_x_241) ;  /* 0x0000000000385947 */ /* 0x000ff60003800000 */
[----:B---3--:R-:W-:Y:S01]  /*33a0*/  LOP3.LUT P0, RZ, R7, 0xff, RZ, 0xc0, !PT ;  /* 0x000000ff07ff7812 */ /* 0x008fe2000780c0ff */
[----:B------:R-:W-:Y:S01]  /*33b0*/  IMAD.MOV.U32 R10, RZ, RZ, 0x1 ;  /* 0x00000001ff0a7424 */ /* 0x000fe200078e00ff */
[----:B------:R-:W-:-:S04]  /*33c0*/  LOP3.LUT P5, R6, R4, 0xff, RZ, 0xc0, !PT ;  /* 0x000000ff04067812 */ /* 0x000fc800078ac0ff */
[----:B------:R-:W-:-:S13]  /*33d0*/  PLOP3.LUT P0, PT, P5, P0, PT, 0x2f, 0xf2 ;  /* 0x0000000000f2781c */ /* 0x000fda0002f00577 */
[----:B-1----:R-:W-:Y:S02]  /*33e0*/  @!P0 ISETP.LT.U32.AND P5, PT, R9, R2, PT ;  /* 0x000000020900820c */ /* 0x002fe40003fa1070 */
[----:B------:R-:W-:Y:S02]  /*33f0*/  @P0 ISETP.NE.AND P6, PT, R6, RZ, PT ;  /* 0x000000ff0600020c */ /* 0x000fe40003fc5270 */
[----:B------:R-:W-:Y:S02]  /*3400*/  @!P0 PRMT R4, R10, 0x7610, R4 ;  /* 0x000076100a048816 */ /* 0x000fe40000000004 */
[----:B--2---:R-:W-:Y:S02]  /*3410*/  @!P0 ISETP.LT.AND.EX P5, PT, R8, R3, PT, P5 ;  /* 0x000000030800820c */ /* 0x004fe40003fa1350 */
[----:B------:R-:W-:Y:S02]  /*3420*/  @P0 SEL R6, R7, R4, !P6 ;  /* 0x0000000407060207 */ /* 0x000fe40007000000 */
[----:B0-----:R-:W-:-:S02]  /*3430*/  @!P0 SEL R2, R9, R2, P5 ;  /* 0x0000000209028207 */ /* 0x001fc40002800000 */
[----:B------:R-:W-:Y:S02]  /*3440*/  @!P0 SEL R3, R8, R3, P5 ;  /* 0x0000000308038207 */ /* 0x000fe40002800000 */
[----:B------:R-:W-:Y:S02]  /*3450*/  @P0 PRMT R4, R6, 0x7610, R4 ;  /* 0x0000761006040816 */ /* 0x000fe40000000004 */
[----:B------:R-:W-:Y:S02]  /*3460*/  @P0 SEL R2, R9, R2, !P6 ;  /* 0x0000000209020207 */ /* 0x000fe40007000000 */
[----:B------:R-:W-:-:S07]  /*3470*/  @P0 SEL R3, R8, R3, !P6 ;  /* 0x0000000308030207 */ /* 0x000fce0007000000 */
.L_x_241:
[----:B------:R-:W-:Y:S05]  /*3480*/  BSYNC.RECONVERGENT B1 ;  /* 0x0000000000017941 */ /* 0x000fea0003800200 */
.L_x_240:
[----:B---3--:R-:W-:Y:S01]  /*3490*/  LOP3.LUT R7, R4, 0xff, RZ, 0xc0, !PT ;  /* 0x000000ff04077812 */ /* 0x008fe200078ec0ff */
[----:B-1----:R1:W3:Y:S01]  /*34a0*/  SHFL.DOWN PT, R9, R2, 0x4, 0x1f ;  /* 0x08801f0002097f89 */ /* 0x0022e200000e0000 */
[----:B------:R-:W-:Y:S03]  /*34b0*/  BSSY.RECONVERGENT B1, `(.L_x_242) ;  /* 0x0000012000017945 */ /* 0x000fe60003800200 */
[----:B--2---:R1:W2:Y:S04]  /*34c0*/  SHFL.DOWN PT, R8, R3, 0x4, 0x1f ;  /* 0x08801f0003087f89 */ /* 0x0042a800000e0000 */
[----:B------:R-:W4:Y:S01]  /*34d0*/  SHFL.DOWN PT, R7, R7, 0x4, 0x1f ;  /* 0x08801f0007077f89 */ /* 0x000f2200000e0000 */
[----:B------:R-:W-:Y:S05]  /*34e0*/  @P2 BRA `(.L_x_243) ;  /* 0x0000000000382947 */ /* 0x000fea0003800000 */
[----:B----4-:R-:W-:Y:S01]  /*34f0*/  LOP3.LUT P0, RZ, R7, 0xff, RZ, 0xc0, !PT ;  /* 0x000000ff07ff7812 */ /* 0x010fe2000780c0ff */
[----:B------:R-:W-:Y:S01]  /*3500*/  IMAD.MOV.U32 R10, RZ, RZ, 0x1 ;  /* 0x00000001ff0a7424 */ /* 0x000fe200078e00ff */
[----:B------:R-:W-:-:S04]  /*3510*/  LOP3.LUT P2, R6, R4, 0xff, RZ, 0xc0, !PT ;  /* 0x000000ff04067812 */ /* 0x000fc8000784c0ff */
[----:B------:R-:W-:-:S13]  /*3520*/  PLOP3.LUT P0, PT, P2, P0, PT, 0x2f, 0xf2 ;  /* 0x0000000000f2781c */ /* 0x000fda0001700577 */
[----:B---3--:R-:W-:Y:S02]  /*3530*/  @!P0 ISETP.LT.U32.AND P2, PT, R9, R2, PT ;  /* 0x000000020900820c */ /* 0x008fe40003f41070 */
[----:B------:R-:W-:Y:S02]  /*3540*/  @P0 ISETP.NE.AND P5, PT, R6, RZ, PT ;  /* 0x000000ff0600020c */ /* 0x000fe40003fa5270 */
[----:B------:R-:W-:Y:S02]  /*3550*/  @!P0 PRMT R4, R10, 0x7610, R4 ;  /* 0x000076100a048816 */ /* 0x000fe40000000004 */
[----:B--2---:R-:W-:Y:S02]  /*3560*/  @!P0 ISETP.LT.AND.EX P2, PT, R8, R3, PT, P2 ;  /* 0x000000030800820c */ /* 0x004fe40003f41320 */
[----:B------:R-:W-:Y:S02]  /*3570*/  @P0 SEL R6, R7, R4, !P5 ;  /* 0x0000000407060207 */ /* 0x000fe40006800000 */
[----:B01----:R-:W-:-:S02]  /*3580*/  @!P0 SEL R2, R9, R2, P2 ;  /* 0x0000000209028207 */ /* 0x003fc40001000000 */
[----:B------:R-:W-:Y:S02]  /*3590*/  @!P0 SEL R3, R8, R3, P2 ;  /* 0x0000000308038207 */ /* 0x000fe40001000000 */
[----:B------:R-:W-:Y:S02]  /*35a0*/  @P0 PRMT R4, R6, 0x7610, R4 ;  /* 0x0000761006040816 */ /* 0x000fe40000000004 */
[----:B------:R-:W-:Y:S02]  /*35b0*/  @P0 SEL R2, R9, R2, !P5 ;  /* 0x0000000209020207 */ /* 0x000fe40006800000 */
[----:B------:R-:W-:-:S07]  /*35c0*/  @P0 SEL R3, R8, R3, !P5 ;  /* 0x0000000308030207 */ /* 0x000fce0006800000 */
.L_x_243:
[----:B------:R-:W-:Y:S05]  /*35d0*/  BSYNC.RECONVERGENT B1 ;  /* 0x0000000000017941 */ /* 0x000fea0003800200 */
.L_x_242:
[----:B----4-:R-:W-:Y:S01]  /*35e0*/  LOP3.LUT R7, R4, 0xff, RZ, 0xc0, !PT ;  /* 0x000000ff04077812 */ /* 0x010fe200078ec0ff */
[----:B---3--:R3:W4:Y:S01]  /*35f0*/  SHFL.DOWN PT, R9, R2, 0x8, 0x1f ;  /* 0x09001f0002097f89 */ /* 0x00872200000e0000 */
[----:B------:R-:W-:Y:S03]  /*3600*/  BSSY.RECONVERGENT B1, `(.L_x_244) ;  /* 0x0000012000017945 */ /* 0x000fe60003800200 */
[----:B--2---:R3:W2:Y:S04]  /*3610*/  SHFL.DOWN PT, R8, R3, 0x8, 0x1f ;  /* 0x09001f0003087f89 */ /* 0x0046a800000e0000 */
        /* <DEDUP_REMOVED lines=9> */
[----:B--2---:R-:W-:Y:S02]  /*36b0*/  @!P0 ISETP.LT.AND.EX P2, PT, R8, R3, PT, P2 ;  /* 0x000000030800820c */ /* 0x004fe40003f41320 */
[----:B------:R-:W-:Y:S02]  /*36c0*/  @P0 SEL R6, R7, R4, !P4 ;  /* 0x0000000407060207 */ /* 0x000fe40006000000 */
[----:B-1-3--:R-:W-:-:S02]  /*36d0*/  @!P0 SEL R2, R9, R2, P2 ;  /* 0x0000000209028207 */ /* 0x00afc40001000000 */
[----:B------:R-:W-:Y:S02]  /*36e0*/  @!P0 SEL R3, R8, R3, P2 ;  /* 0x0000000308038207 */ /* 0x000fe40001000000 */
[----:B------:R-:W-:Y:S02]  /*36f0*/  @P0 PRMT R4, R6, 0x7610, R4 ;  /* 0x0000761006040816 */ /* 0x000fe40000000004 */
[----:B------:R-:W-:Y:S02]  /*3700*/  @P0 SEL R2, R9, R2, !P4 ;  /* 0x0000000209020207 */ /* 0x000fe40006000000 */
[----:B------:R-:W-:-:S07]  /*3710*/  @P0 SEL R3, R8, R3, !P4 ;  /* 0x0000000308030207 */ /* 0x000fce0006000000 */
.L_x_245:
[----:B------:R-:W-:Y:S05]  /*3720*/  BSYNC.RECONVERGENT B1 ;  /* 0x0000000000017941 */ /* 0x000fea0003800200 */
.L_x_244:
[----:B0-----:R-:W-:Y:S01]  /*3730*/  LOP3.LUT R7, R4, 0xff, RZ, 0xc0, !PT ;  /* 0x000000ff04077812 */ /* 0x001fe200078ec0ff */
[----:B----4-:R0:W4:Y:S01]  /*3740*/  SHFL.DOWN PT, R9, R2, 0x10, 0x1f ;  /* 0x0a001f0002097f89 */ /* 0x01012200000e0000 */
        /* <DEDUP_REMOVED lines=18> */
.L_x_247:
[----:B------:R-:W-:Y:S05]  /*3870*/  BSYNC.RECONVERGENT B1 ;  /* 0x0000000000017941 */ /* 0x000fea0003800200 */
.L_x_246:
[----:B------:R-:W-:Y:S04]  /*3880*/  BSSY.RECONVERGENT B1, `(.L_x_248) ;  /* 0x000000a000017945 */ /* 0x000fe80003800200 */
[----:B------:R-:W-:Y:S05]  /*3890*/  @P1 BRA `(.L_x_249) ;  /* 0x0000000000201947 */ /* 0x000fea0003800000 */
[----:B--2---:R-:W2:Y:S01]  /*38a0*/  S2R R8, SR_CgaCtaId ;  /* 0x0000000000087919 */ /* 0x004ea20000008800 */
[----:B0-----:R-:W-:Y:S02]  /*38b0*/  MOV R7, 0x400 ;  /* 0x0000040000077802 */ /* 0x001fe40000000f00 */
[----:B------:R-:W-:-:S04]  /*38c0*/  SHF.R.U32.HI R6, RZ, 0x1, R5 ;  /* 0x00000001ff067819 */ /* 0x000fc80000011605 */
[----:B------:R-:W-:Y:S02]  /*38d0*/  LOP3.LUT R6, R6, 0x1f0, RZ, 0xc0, !PT ;  /* 0x000001f006067812 */ /* 0x000fe400078ec0ff */
[----:B--2---:R-:W-:-:S05]  /*38e0*/  LEA R7, R8, R7, 0x18 ;  /* 0x0000000708077211 */ /* 0x004fca00078ec0ff */
[----:B------:R-:W-:-:S05]  /*38f0*/  IMAD.IADD R7, R6, 0x1, R7 ;  /* 0x0000000106077824 */ /* 0x000fca00078e0207 */
[----:B------:R0:W-:Y:S04]  /*3900*/  STS.64 [R7+0x10], R2 ;  /* 0x0000100207007388 */ /* 0x0001e80000000a00 */
[----:B------:R0:W-:Y:S02]  /*3910*/  STS.U8 [R7+0x8], R4 ;  /* 0x0000080407007388 */ /* 0x0001e40000000000 */
.L_x_249:
[----:B------:R-:W-:Y:S05]  /*3920*/  BSYNC.RECONVERGENT B1 ;  /* 0x0000000000017941 */ /* 0x000fea0003800200 */
.L_x_248:
        /* <DEDUP_REMOVED lines=10> */
[----:B------:R-:W3:Y:S04]  /*39d0*/  LDS.64 R12, [UR5+0x30] ;  /* 0x00003005ff0c7984 */ /* 0x000ee80008000a00 */
[----:B------:R-:W3:Y:S04]  /*39e0*/  LDS.U8 R18, [UR5+0x38] ;  /* 0x00003805ff127984 */ /* 0x000ee80008000000 */
[----:B------:R-:W3:Y:S04]  /*39f0*/  LDS.64 R10, [UR5+0x40] ;  /* 0x00004005ff0a7984 */ /* 0x000ee80008000a00 */
[----:B------:R-:W3:Y:S04]  /*3a00*/  LDS.U8 R14, [UR5+0x48] ;  /* 0x00004805ff0e7984 */ /* 0x000ee80008000000 */
[----:B--2-4-:R-:W2:Y:S01]  /*3a10*/  LDS.64 R8, [UR5+0x50] ;  /* 0x00005005ff087984 */ /* 0x014ea20008000a00 */
[----:B-----5:R-:W-:-:S02]  /*3a20*/  ISETP.NE.AND P2, PT, R16, RZ, PT ;  /* 0x000000ff1000720c */ /* 0x020fc40003f45270 */
[----:B0-----:R-:W-:Y:S02]  /*3a30*/  ISETP.LT.U32.AND P0, PT, R6, R2, PT ;  /* 0x000000020600720c */ /* 0x001fe40003f01070 */
[----:B------:R-:W-:Y:S02]  /*3a40*/  @P4 SEL R16, R4, 0x1, !P2 ;  /* 0x0000000104104807 */ /* 0x000fe40005000000 */
[----:B------:R-:W-:Y:S02]  /*3a50*/  ISETP.LT.AND.EX P0, PT, R7, R3, PT, P0 ;  /* 0x000000030700720c */ /* 0x000fe40003f01300 */
[----:B------:R-:W-:Y:S02]  /*3a60*/  LOP3.LUT P3, RZ, R16, 0xff, RZ, 0xc0, !PT ;  /* 0x000000ff10ff7812 */ /* 0x000fe4000786c0ff */
[----:B-1----:R-:W-:-:S03]  /*3a70*/  ISETP.NE.AND P5, PT, R17, RZ, PT ;  /* 0x000000ff1100720c */ /* 0x002fc60003fa5270 */
[C---:B---3--:R-:W-:Y:S02]  /*3a80*/  @P2 SEL R2, R6.reuse, R2, P0 ;  /* 0x0000000206022207 */ /* 0x048fe40000000000 */
        /* <DEDUP_REMOVED lines=17> */
[----:B------:R-:W3:Y:S01]  /*3ba0*/  LDS.64 R4, [UR5+0x70] ;  /* 0x00007005ff047984 */ /* 0x000ee20008000a00 */
        /* <DEDUP_REMOVED lines=8> */
[----:B--2---:R-:W-:Y:S02]  /*3c30*/  ISETP.LT.U32.AND P0, PT, R8, R13, PT ;  /* 0x0000000d0800720c */ /* 0x004fe40003f01070 */
[----:B------:R-:W-:Y:S01]  /*3c40*/  @P5 SEL R14, R18, 0x1, !P3 ;  /* 0x00000001120e5807 */ /* 0x000fe20005800000 */
[----:B------:R-:W2:Y:S01]  /*3c50*/  LDS.64 R2, [UR5+0x80] ;  /* 0x00008005ff027984 */ /* 0x000ea20008000a00 */
        /* <DEDUP_REMOVED lines=16> */
[----:B---3--:R-:W-:Y:S02]  /*3d60*/  ISETP.LT.U32.AND P0, PT, R4, R9, PT ;  /* 0x000000090400720c */ /* 0x008fe40003f01070 */
        /* <DEDUP_REMOVED lines=8> */
[----:B--2---:R-:W-:-:S04]  /*3df0*/  ISETP.LT.U32.AND P0, PT, R2, R7, PT ;  /* 0x000000070200720c */ /* 0x004fc80003f01070 */
[C---:B------:R-:W-:Y:S02]  /*3e00*/  ISETP.LT.AND.EX P0, PT, R3.reuse, R5, PT, P0 ;  /* 0x000000050300720c */ /* 0x040fe40003f01300 */
[----:B------:R-:W-:Y:S02]  /*3e10*/  @P2 SEL R10, R12, 0x1, !P4 ;  /* 0x000000010c0a2807 */ /* 0x000fe40006000000 */
[----:B------:R-:W-:Y:S02]  /*3e20*/  @P4 SEL R7, R2, R7, P0 ;  /* 0x0000000702074207 */ /* 0x000fe40000000000 */
[----:B------:R-:W-:Y:S02]  /*3e30*/  @P4 SEL R5, R3, R5, P0 ;  /* 0x0000000503054207 */ /* 0x000fe40000000000 */
[----:B------:R-:W-:Y:S02]  /*3e40*/  PRMT R4, R10, 0x7610, R4 ;  /* 0x000076100a047816 */ /* 0x000fe40000000004 */
[----:B------:R-:W-:-:S02]  /*3e50*/  SEL R2, R2, R7, !P2 ;  /* 0x0000000702027207 */ /* 0x000fc40005000000 */
[----:B------:R-:W-:-:S07]  /*3e60*/  SEL R3, R3, R5, !P2 ;  /* 0x0000000503037207 */ /* 0x000fce0005000000 */
.L_x_211:
[----:B------:R-:W-:Y:S05]  /*3e70*/  BSYNC.RECONVERGENT B0 ;  /* 0x0000000000007941 */ /* 0x000fea0003800200 */
.L_x_188:
[----:B------:R-:W-:Y:S05]  /*3e80*/  @P1 EXIT ;  /* 0x000000000000194d */ /* 0x000fea0003800000 */
[----:B0-234-:R-:W0:Y:S01]  /*3e90*/  LDC.64 R8, c[0x0][0x3a0] ;  /* 0x0000e800ff087b82 */ /* 0x01de220000000a00 */
[----:B------:R-:W-:Y:S02]  /*3ea0*/  PRMT R7, R4, 0x7610, R7 ;  /* 0x0000761004077816 */ /* 0x000fe40000000007 */
[----:B-1----:R-:W-:Y:S02]  /*3eb0*/  ISETP.NE.AND P1, PT, R0, RZ, PT ;  /* 0x000000ff0000720c */ /* 0x002fe40003f25270 */
[----:B------:R-:W-:-:S03]  /*3ec0*/  LOP3.LUT P2, RZ, R7, 0xff, RZ, 0xc0, !PT ;  /* 0x000000ff07ff7812 */ /* 0x000fc6000784c0ff */
[----:B------:R-:W1:Y:S08]  /*3ed0*/  LDC.64 R4, c[0x0][0x388] ;  /* 0x0000e200ff047b82 */ /* 0x000e700000000a00 */
[----:B------:R-:W-:Y:S02]  /*3ee0*/  @P1 SEL R7, R0, 0x1, !P2 ;  /* 0x0000000100071807 */ /* 0x000fe40005000000 */
[----:B0-----:R-:W-:-:S04]  /*3ef0*/  ISETP.LT.U32.AND P0, PT, R2, R8, PT ;  /* 0x000000080200720c */ /* 0x001fc80003f01070 */
[----:B------:R-:W-:-:S04]  /*3f00*/  ISETP.LT.AND.EX P0, PT, R3, R9, PT, P0 ;  /* 0x000000090300720c */ /* 0x000fc80003f01300 */
[C---:B------:R-:W-:Y:S01]  /*3f10*/  @P2 SEL R8, R2.reuse, R8, P0 ;  /* 0x0000000802082207 */ /* 0x040fe20000000000 */
[----:B-1----:R-:W-:Y:S01]  /*3f20*/  STG.E.U8 desc[UR8][R4.64], R7 ;  /* 0x0000000704007986 */ /* 0x002fe2000c101108 */
[C---:B------:R-:W-:Y:S02]  /*3f30*/  @P2 SEL R9, R3.reuse, R9, P0 ;  /* 0x0000000903092207 */ /* 0x040fe40000000000 */
[----:B------:R-:W-:Y:S02]  /*3f40*/  SEL R2, R2, R8, !P1 ;  /* 0x0000000802027207 */ /* 0x000fe40004800000 */
[----:B------:R-:W-:-:S05]  /*3f50*/  SEL R3, R3, R9, !P1 ;  /* 0x0000000903037207 */ /* 0x000fca0004800000 */
[----:B------:R-:W-:Y:S01]  /*3f60*/  STG.E.64 desc[UR8][R4.64+0x8], R2 ;  /* 0x0000080204007986 */ /* 0x000fe2000c101b08 */
[----:B------:R-:W-:Y:S05]  /*3f70*/  EXIT ;  /* 0x000000000000794d */ /* 0x000fea0003800000 */
.L_x_250:
        /* <DEDUP_REMOVED lines=16> */
.L_x_698:


//--------------------- .text._ZN3cub18CUB_300001_SM_10006detail6reduce18DeviceReduceKernelINS2_10policy_hubIN4cuda3std3__45tupleIJblEEEyN6thrust24THRUST_300001_SM_1000_NS8cuda_cub9__find_if7functorIS9_EEE10Policy1000ENSB_12zip_iteratorINS8_IJNSD_26transform_input_iterator_tIbNSC_6detail35transform_pair_of_input_iterators_tIbNSB_6detail15normal_iteratorINSB_10device_ptrIKfEEEESR_NS7_8equal_toIfEEEENS7_10__not_fn_tINS7_10__identityEEEEENSB_17counting_iteratorIlNSB_11use_defaultES10_S10_EEEEEEEySF_S9_SW_EEvT0_PT3_T1_NS0_13GridEvenShareIS17_EET2_T4_ --------------------------
	.section	.text._ZN3cub18CUB_300001_SM_10006detail6reduce18DeviceReduceKernelINS2_10policy_hubIN4cuda3std3__45tupleIJblEEEyN6thrust24THRUST_300001_SM_1000_NS8cuda_cub9__find_if7functorIS9_EEE10Policy1000ENSB_12zip_iteratorINS8_IJNSD_26transform_input_iterator_tIbNSC_6detail35transform_pair_of_input_iterators_tIbNSB_6detail15normal_iteratorINSB_10device_ptrIKfEEEESR_NS7_8equal_toIfEEEENS7_10__not_fn_tINS7_10__identityEEEEENSB_17counting_iteratorIlNSB_11use_defaultES10_S10_EEEEEEEySF_S9_SW_EEvT0_PT3_T1_NS0_13GridEvenShareIS17_EET2_T4_,"ax",@progbits
	.align	128
        .global         _ZN3cub18CUB_300001_SM_10006detail6reduce18DeviceReduceKernelINS2_10policy_hubIN4cuda3std3__45tupleIJblEEEyN6thrust24THRUST_300001_SM_1000_NS8cuda_cub9__find_if7functorIS9_EEE10Policy1000ENSB_12zip_iteratorINS8_IJNSD_26transform_input_iterator_tIbNSC_6detail35transform_pair_of_input_iterators_tIbNSB_6detail15normal_iteratorINSB_10device_ptrIKfEEEESR_NS7_8equal_toIfEEEENS7_10__not_fn_tINS7_10__identityEEEEENSB_17counting_iteratorIlNSB_11use_defaultES10_S10_EEEEEEEySF_S9_SW_EEvT0_PT3_T1_NS0_13GridEvenShareIS17_EET2_T4_
        .type           _ZN3cub18CUB_300001_SM_10006detail6reduce18DeviceReduceKernelINS2_10policy_hubIN4cuda3std3__45tupleIJblEEEyN6thrust24THRUST_300001_SM_1000_NS8cuda_cub9__find_if7functorIS9_EEE10Policy1000ENSB_12zip_iteratorINS8_IJNSD_26transform_input_iterator_tIbNSC_6detail35transform_pair_of_input_iterators_tIbNSB_6detail15normal_iteratorINSB_10device_ptrIKfEEEESR_NS7_8equal_toIfEEEENS7_10__not_fn_tINS7_10__identityEEEEENSB_17counting_iteratorIlNSB_11use_defaultES10_S10_EEEEEEEySF_S9_SW_EEvT0_PT3_T1_NS0_13GridEvenShareIS17_EET2_T4_,@function
        .size           _ZN3cub18CUB_300001_SM_10006detail6reduce18DeviceReduceKernelINS2_10policy_hubIN4cuda3std3__45tupleIJblEEEyN6thrust24THRUST_300001_SM_1000_NS8cuda_cub9__find_if7functorIS9_EEE10Policy1000ENSB_12zip_iteratorINS8_IJNSD_26transform_input_iterator_tIbNSC_6detail35transform_pair_of_input_iterators_tIbNSB_6detail15normal_iteratorINSB_10device_ptrIKfEEEESR_NS7_8equal_toIfEEEENS7_10__not_fn_tINS7_10__identityEEEEENSB_17counting_iteratorIlNSB_11use_defaultES10_S10_EEEEEEEySF_S9_SW_EEvT0_PT3_T1_NS0_13GridEvenShareIS17_EET2_T4_,(.L_x_699 - _ZN3cub18CUB_300001_SM_10006detail6reduce18DeviceReduceKernelINS2_10policy_hubIN4cuda3std3__45tupleIJblEEEyN6thrust24THRUST_300001_SM_1000_NS8cuda_cub9__find_if7functorIS9_EEE10Policy1000ENSB_12zip_iteratorINS8_IJNSD_26transform_input_iterator_tIbNSC_6detail35transform_pair_of_input_iterators_tIbNSB_6detail15normal_iteratorINSB_10device_ptrIKfEEEESR_NS7_8equal_toIfEEEENS7_10__not_fn_tINS7_10__identityEEEEENSB_17counting_iteratorIlNSB_11use_defaultES10_S10_EEEEEEEySF_S9_SW_EEvT0_PT3_T1_NS0_13GridEvenShareIS17_EET2_T4_)
        .other          _ZN3cub18CUB_300001_SM_10006detail6reduce18DeviceReduceKernelINS2_10policy_hubIN4cuda3std3__45tupleIJblEEEyN6thrust24THRUST_300001_SM_1000_NS8cuda_cub9__find_if7functorIS9_EEE10Policy1000ENSB_12zip_iteratorINS8_IJNSD_26transform_input_iterator_tIbNSC_6detail35transform_pair_of_input_iterators_tIbNSB_6detail15normal_iteratorINSB_10device_ptrIKfEEEESR_NS7_8equal_toIfEEEENS7_10__not_fn_tINS7_10__identityEEEEENSB_17counting_iteratorIlNSB_11use_defaultES10_S10_EEEEEEEySF_S9_SW_EEvT0_PT3_T1_NS0_13GridEvenShareIS17_EET2_T4_,@"STO_CUDA_ENTRY STV_DEFAULT"
_ZN3cub18CUB_300001_SM_10006detail6reduce18DeviceReduceKernelINS2_10policy_hubIN4cuda3std3__45tupleIJblEEEyN6thrust24THRUST_300001_SM_1000_NS8cuda_cub9__find_if7functorIS9_EEE10Policy1000ENSB_12zip_iteratorINS8_IJNSD_26transform_input_iterator_tIbNSC_6detail35transform_pair_of_input_iterators_tIbNSB_6detail15normal_iteratorINSB_10device_ptrIKfEEEESR_NS7_8equal_toIfEEEENS7_10__not_fn_tINS7_10__identityEEEEENSB_17counting_iteratorIlNSB_11use_defaultES10_S10_EEEEEEEySF_S9_SW_EEvT0_PT3_T1_NS0_13GridEvenShareIS17_EET2_T4_:
.text._ZN3cub18CUB_300001_SM_10006detail6reduce18DeviceReduceKernelINS2_10policy_hubIN4cuda3std3__45tupleIJblEEEyN6thrust24THRUST_300001_SM_1000_NS8cuda_cub9__find_if7functorIS9_EEE10Policy1000ENSB_12zip_iteratorINS8_IJNSD_26transform_input_iterator_tIbNSC_6detail35transform_pair_of_input_iterators_tIbNSB_6detail15normal_iteratorINSB_10device_ptrIKfEEEESR_NS7_8equal_toIfEEEENS7_10__not_fn_tINS7_10__identityEEEEENSB_17counting_iteratorIlNSB_11use_defaultES10_S10_EEEEEEEySF_S9_SW_EEvT0_PT3_T1_NS0_13GridEvenShareIS17_EET2_T4_:
[----:B------:R-:W-:Y:S01]  /*0000*/  LDC R1, c[0x0][0x37c] ;  /* 0x0000df00ff017b82 */ /* 0x000fe20000000800 */
[----:B------:R-:W0:Y:S01]  /*0010*/  S2R R0, SR_CTAID.X ;  /* 0x0000000000007919 */ /* 0x000e220000002500 */
[----:B------:R-:W1:Y:S01]  /*0020*/  LDCU.64 UR6, c[0x0][0x3d8] ;  /* 0x00007b00ff0677ac */ /* 0x000e620008000a00 */
[----:B------:R-:W-:Y:S01]  /*0030*/  BSSY.RECONVERGENT B0, `(.L_x_251) ;  /* 0x00005db000007945 */ /* 0x000fe20003800200 */
[----:B------:R-:W2:Y:S01]  /*0040*/  LDCU UR5, c[0x0][0x3e0] ;  /* 0x00007c00ff0577ac */ /* 0x000ea20008000800 */
[----:B------:R-:W3:Y:S01]  /*0050*/  LDCU.64 UR12, c[0x0][0x358] ;  /* 0x00006b00ff0c77ac */ /* 0x000ee20008000a00 */
[----:B-1----:R-:W-:Y:S02]  /*0060*/  IMAD.U32 R2, RZ, RZ, UR6 ;  /* 0x00000006ff027e24 */ /* 0x002fe4000f8e00ff */
[----:B------:R-:W-:Y:S01]  /*0070*/  IMAD.U32 R3, RZ, RZ, UR7 ;  /* 0x00000007ff037e24 */ /* 0x000fe2000f8e00ff */
[----:B--2---:R-:W-:-:S04]  /*0080*/  USHF.L.U32 UR5, UR5, 0xa, URZ ;  /* 0x0000000a05057899 */ /* 0x004fc800080006ff */
[----:B------:R-:W-:Y:S01]  /*0090*/  USHF.R.S32.HI UR4, URZ, 0x1f, UR5 ;  /* 0x0000001fff047899 */ /* 0x000fe20008011405 */
[----:B0-----:R-:W-:-:S05]  /*00a0*/  IMAD.SHL.U32 R15, R0, 0x400, RZ ;  /* 0x00000400000f7824 */ /* 0x001fca00078e00ff */
[----:B------:R-:W-:-:S04]  /*00b0*/  IADD3 R21, P1, PT, -R15, R2, RZ ;  /* 0x000000020f157210 */ /* 0x000fc80007f3e1ff */
[----:B------:R-:W-:Y:S02]  /*00c0*/  ISETP.GT.U32.AND P0, PT, R21, 0x3ff, PT ;  /* 0x000003ff1500780c */ /* 0x000fe40003f04070 */
[----:B------:R-:W-:-:S04]  /*00d0*/  IADD3.X R20, PT, PT, R3, -0x1, RZ, P1, !PT ;  /* 0xffffffff03147810 */ /* 0x000fc80000ffe4ff */
[----:B------:R-:W-:-:S13]  /*00e0*/  ISETP.GT.U32.AND.EX P0, PT, R20, RZ, PT, P0 ;  /* 0x000000ff1400720c */ /* 0x000fda0003f04100 */
[----:B---3--:R-:W-:Y:S05]  /*00f0*/  @P0 BRA `(.L_x_252) ;  /* 0x0000003000bc0947 */ /* 0x008fea0003800000 */
[----:B------:R-:W0:Y:S01]  /*0100*/  S2R R10, SR_TID.X ;  /* 0x00000000000a7919 */ /* 0x000e220000002100 */
[----:B------:R-:W1:Y:S01]  /*0110*/  LDC.64 R4, c[0x0][0x380] ;  /* 0x0000e000ff047b82 */ /* 0x000e620000000a00 */
[----:B------:R-:W-:-:S07]  /*0120*/  IMAD.IADD R9, R2, 0x1, -R15 ;  /* 0x0000000102097824 */ /* 0x000fce00078e0a0f */
[----:B------:R-:W2:Y:S01]  /*0130*/  LDC.64 R12, c[0x0][0x388] ;  /* 0x0000e200ff0c7b82 */ /* 0x000ea20000000a00 */
[----:B------:R-:W-:Y:S01]  /*0140*/  CS2R R6, SRZ ;  /* 0x0000000000067805 */ /* 0x000fe2000001ff00 */
[----:B------:R-:W3:Y:S01]  /*0150*/  LDCU.64 UR8, c[0x0][0x3a0] ;  /* 0x00007400ff0877ac */ /* 0x000ee20008000a00 */
[----:B------:R-:W4:Y:S01]  /*0160*/  LDCU.128 UR4, c[0x0][0x380] ;  /* 0x00007000ff0477ac */ /* 0x000f220008000c00 */
[----:B0-----:R-:W-:-:S13]  /*0170*/  ISETP.GE.AND P1, PT, R10, R9, PT ;  /* 0x000000090a00720c */ /* 0x001fda0003f26270 */
[----:B------:R-:W-:Y:S01]  /*0180*/  @!P1 IMAD.IADD R3, R15, 0x1, R10 ;  /* 0x000000010f039824 */ /* 0x000fe200078e020a */
[----:B------:R-:W0:Y:S03]  /*0190*/  @!P1 LDC.64 R16, c[0x0][0x3a0] ;  /* 0x0000e800ff109b82 */ /* 0x000e260000000a00 */
[----:B-1----:R-:W-:-:S04]  /*01a0*/  @!P1 IMAD.WIDE.U32 R4, R3, 0x4, R4 ;  /* 0x0000000403049825 */ /* 0x002fc800078e0004 */
[----:B--2---:R-:W-:Y:S02]  /*01b0*/  @!P1 IMAD.WIDE.U32 R12, R3, 0x4, R12 ;  /* 0x00000004030c9825 */ /* 0x004fe400078e000c */
[----:B------:R-:W2:Y:S04]  /*01c0*/  @!P1 LDG.E R4, desc[UR12][R4.64] ;  /* 0x0000000c04049981 */ /* 0x000ea8000c1e1900 */
[----:B------:R-:W2:Y:S01]  /*01d0*/  @!P1 LDG.E R13, desc[UR12][R12.64] ;  /* 0x0000000c0c0d9981 */ /* 0x000ea2000c1e1900 */
[----:B------:R-:W-:Y:S01]  /*01e0*/  IMAD.MOV.U32 R14, RZ, RZ, R10 ;  /* 0x000000ffff0e7224 */ /* 0x000fe200078e000a */
[----:B------:R-:W-:Y:S01]  /*01f0*/  PRMT R8, RZ, 0x7610, R8 ;  /* 0x00007610ff087816 */ /* 0x000fe20000000008 */
[----:B------:R-:W-:Y:S01]  /*0200*/  @!P1 VIADD R14, R10, 0x100 ;  /* 0x000001000a0e9836 */ /* 0x000fe20000000000 */
[----:B------:R-:W-:Y:S04]  /*0210*/  BSSY.RECONVERGENT B1, `(.L_x_253) ;  /* 0x000014b000017945 */ /* 0x000fe80003800200 */
[----:B------:R-:W-:-:S02]  /*0220*/  ISETP.GE.AND P2, PT, R14, R9, PT ;  /* 0x000000090e00720c */ /* 0x000fc40003f46270 */
[----:B0-----:R-:W-:-:S05]  /*0230*/  @!P1 IADD3 R6, P3, PT, R3, R16, RZ ;  /* 0x0000001003069210 */ /* 0x001fca0007f7e0ff */
[----:B------:R-:W-:Y:S01]  /*0240*/  @!P1 IMAD.X R7, RZ, RZ, R17, P3 ;  /* 0x000000ffff079224 */ /* 0x000fe200018e0611 */
[----:B--2---:R-:W-:-:S04]  /*0250*/  @!P1 FSETP.NEU.AND P0, PT, R4, R13, PT ;  /* 0x0000000d0400920b */ /* 0x004fc80003f0d000 */
[----:B------:R-:W-:-:S04]  /*0260*/  @!P1 SEL R3, RZ, 0x1, !P0 ;  /* 0x00000001ff039807 */ /* 0x000fc80004000000 */
[----:B------:R-:W-:Y:S01]  /*0270*/  @!P1 PRMT R8, R3, 0x7610, R8 ;  /* 0x0000761003089816 */ /* 0x000fe20000000008 */
[----:B---34-:R-:W-:Y:S06]  /*0280*/  @P2 BRA `(.L_x_254) ;  /* 0x00000014000c2947 */ /* 0x018fec0003800000 */
[----:B------:R-:W-:Y:S01]  /*0290*/  LOP3.LUT R3, RZ, R14, RZ, 0x33, !PT ;  /* 0x0000000eff037212 */ /* 0x000fe200078e33ff */
[----:B------:R-:W-:Y:S04]  /*02a0*/  BSSY.RECONVERGENT B2, `(.L_x_255) ;  /* 0x00000a0000027945 */ /* 0x000fe80003800200 */
[----:B------:R-:W-:-:S04]  /*02b0*/  IMAD.IADD R12, R3, 0x1, R2 ;  /* 0x00000001030c7824 */ /* 0x000fc800078e0202 */
[----:B------:R-:W-:-:S05]  /*02c0*/  IMAD.IADD R11, R12, 0x1, -R15 ;  /* 0x000000010c0b7824 */ /* 0x000fca00078e0a0f */
[C---:B------:R-:W-:Y:S02]  /*02d0*/  ISETP.GE.U32.AND P0, PT, R11.reuse, 0x700, PT ;  /* 0x000007000b00780c */ /* 0x040fe40003f06070 */
[----:B------:R-:W-:-:S04]  /*02e0*/  LEA.HI R11, R11, 0x1, RZ, 0x18 ;  /* 0x000000010b0b7811 */ /* 0x000fc800078fc0ff */
[----:B------:R-:W-:-:S07]  /*02f0*/  LOP3.LUT R26, R11, 0x7, RZ, 0xc0, !PT ;  /* 0x000000070b1a7812 */ /* 0x000fce00078ec0ff */
[----:B------:R-:W-:Y:S05]  /*0300*/  @!P0 BRA `(.L_x_256) ;  /* 0x0000000800648947 */ /* 0x000fea0003800000 */
[----:B------:R-:W-:Y:S01]  /*0310*/  LOP3.LUT R13, R11, 0x1fffff8, RZ, 0xc0, !PT ;  /* 0x01fffff80b0d7812 */ /* 0x000fe200078ec0ff */
[----:B------:R-:W-:Y:S01]  /*0320*/  BSSY.RECONVERGENT B3, `(.L_x_257) ;  /* 0x0000096000037945 */ /* 0x000fe20003800200 */
[----:B------:R-:W-:-:S03]  /*0330*/  VIADD R14, R14, 0x400 ;  /* 0x000004000e0e7836 */ /* 0x000fc60000000000 */
[----:B------:R-:W-:-:S07]  /*0340*/  IMAD.MOV R13, RZ, RZ, -R13 ;  /* 0x000000ffff0d7224 */ /* 0x000fce00078e0a0d */
.L_x_258:
[----:B------:R-:W-:-:S05]  /*0350*/  VIADD R2, R14, 0xfffffc00 ;  /* 0xfffffc000e027836 */ /* 0x000fca0000000000 */
[----:B------:R-:W-:-:S04]  /*0360*/  IADD3 R21, P0, PT, R15, R2, RZ ;  /* 0x000000020f157210 */ /* 0x000fc80007f1e0ff */
[----:B------:R-:W-:Y:S01]  /*0370*/  LEA.HI.X.SX32 R24, R2, RZ, 0x1, P0 ;  /* 0x000000ff02187211 */ /* 0x000fe200000f0eff */
[----:B------:R-:W-:-:S03]  /*0380*/  IMAD.SHL.U32 R4, R21, 0x4, RZ ;  /* 0x0000000415047824 */ /* 0x000fc600078e00ff */
[----:B------:R-:W-:Y:S02]  /*0390*/  SHF.L.U64.HI R5, R21, 0x2, R24 ;  /* 0x0000000215057819 */ /* 0x000fe40000010218 */
[C---:B------:R-:W-:Y:S02]  /*03a0*/  IADD3 R2, P0, PT, R4.reuse, UR4, RZ ;  /* 0x0000000404027c10 */ /* 0x040fe4000ff1e0ff */
[----:B------:R-:W-:Y:S02]  /*03b0*/  IADD3 R4, P1, PT, R4, UR6, RZ ;  /* 0x0000000604047c10 */ /* 0x000fe4000ff3e0ff */
[C---:B------:R-:W-:Y:S02]  /*03c0*/  IADD3.X R3, PT, PT, R5.reuse, UR5, RZ, P0, !PT ;  /* 0x0000000505037c10 */ /* 0x040fe400087fe4ff */
[----:B------:R-:W-:-:S03]  /*03d0*/  IADD3.X R5, PT, PT, R5, UR7, RZ, P1, !PT ;  /* 0x0000000705057c10 */ /* 0x000fc60008ffe4ff */
[----:B------:R-:W2:Y:S04]  /*03e0*/  LDG.E R17, desc[UR12][R2.64] ;  /* 0x0000000c02117981 */ /* 0x000ea8000c1e1900 */
[----:B------:R-:W2:Y:S04]  /*03f0*/  LDG.E R18, desc[UR12][R4.64] ;  /* 0x0000000c04127981 */ /* 0x000ea8000c1e1900 */
[----:B------:R-:W3:Y:S04]  /*0400*/  LDG.E R23, desc[UR12][R2.64+0x400] ;  /* 0x0004000c02177981 */ /* 0x000ee8000c1e1900 */
[----:B------:R-:W3:Y:S04]  /*0410*/  LDG.E R16, desc[UR12][R4.64+0x400] ;  /* 0x0004000c04107981 */ /* 0x000ee8000c1e1900 */
[----:B------:R-:W4:Y:S04]  /*0420*/  LDG.E R20, desc[UR12][R2.64+0x800] ;  /* 0x0008000c02147981 */ /* 0x000f28000c1e1900 */
[----:B------:R-:W4:Y:S01]  /*0430*/  LDG.E R19, desc[UR12][R4.64+0x800] ;  /* 0x0008000c04137981 */ /* 0x000f22000c1e1900 */
[----:B------:R-:W-:-:S02]  /*0440*/  PRMT R22, R8, 0x7610, R22 ;  /* 0x0000761008167816 */ /* 0x000fc40000000016 */
[----:B------:R-:W-:Y:S01]  /*0450*/  IADD3 R21, P0, PT, R21, UR8, RZ ;  /* 0x0000000815157c10 */ /* 0x000fe2000ff1e0ff */
[----:B------:R-:W5:Y:S01]  /*0460*/  LDG.E R8, desc[UR12][R2.64+0xc00] ;  /* 0x000c000c02087981 */ /* 0x000f62000c1e1900 */
[----:B------:R-:W-:Y:S02]  /*0470*/  LOP3.LUT P2, RZ, R22, 0xff, RZ, 0xc0, !PT ;  /* 0x000000ff16ff7812 */ /* 0x000fe4000784c0ff */
[----:B------:R-:W-:Y:S02]  /*0480*/  IADD3.X R24, PT, PT, R24, UR9, RZ, P0, !PT ;  /* 0x0000000918187c10 */ /* 0x000fe400087fe4ff */
[----:B------:R-:W-:-:S04]  /*0490*/  ISETP.LT.U32.AND P0, PT, R21, R6, PT ;  /* 0x000000061500720c */ /* 0x000fc80003f01070 */
[----:B------:R-:W-:Y:S02]  /*04a0*/  ISETP.LT.AND.EX P0, PT, R24, R7, PT, P0 ;  /* 0x000000071800720c */ /* 0x000fe40003f01300 */
[CC--:B--2---:R-:W-:Y:S02]  /*04b0*/  FSETP.NEU.AND P3, PT, R17.reuse, R18.reuse, P2 ;  /* 0x000000121100720b */ /* 0x0c4fe4000176d000 */
[----:B------:R-:W-:Y:S02]  /*04c0*/  FSETP.NEU.AND P1, PT, R17, R18, PT ;  /* 0x000000121100720b */ /* 0x000fe40003f2d000 */
[----:B------:R-:W5:Y:S01]  /*04d0*/  LDG.E R17, desc[UR12][R4.64+0xc00] ;  /* 0x000c000c04117981 */ /* 0x000f62000c1e1900 */
[----:B------:R-:W-:Y:S02]  /*04e0*/  SEL R18, R21, R6, P0 ;  /* 0x0000000615127207 */ /* 0x000fe40000000000 */
[----:B------:R-:W-:-:S06]  /*04f0*/  @!P2 SEL R22, RZ, 0x1, !P1 ;  /* 0x00000001ff16a807 */ /* 0x000fcc0004800000 */
[----:B------:R-:W-:Y:S01]  /*0500*/  @!P3 SEL R18, R21, R6, !P2 ;  /* 0x000000061512b207 */ /* 0x000fe20005000000 */
[----:B------:R-:W-:Y:S01]  /*0510*/  VIADD R6, R14, 0xfffffd00 ;  /* 0xfffffd000e067836 */ /* 0x000fe20000000000 */
[CC--:B------:R-:W-:Y:S02]  /*0520*/  SEL R21, R24.reuse, R7.reuse, P0 ;  /* 0x0000000718157207 */ /* 0x0c0fe40000000000 */
[----:B------:R-:W-:Y:S02]  /*0530*/  @!P3 SEL R21, R24, R7, !P2 ;  /* 0x000000071815b207 */ /* 0x000fe40005000000 */
[----:B------:R-:W-:Y:S02]  /*0540*/  SHF.R.S32.HI R7, RZ, 0x1f, R6 ;  /* 0x0000001fff077819 */ /* 0x000fe40000011406 */
[----:B------:R-:W-:Y:S02]  /*0550*/  IADD3 R25, P0, P4, R6, UR8, R15 ;  /* 0x0000000806197c10 */ /* 0x000fe4000fc1e00f */
[----:B------:R-:W-:Y:S01]  /*0560*/  SEL R22, R22, 0x1, !P3 ;  /* 0x0000000116167807 */ /* 0x000fe20005800000 */
[----:B------:R-:W2:Y:S01]  /*0570*/  LDG.E R6, desc[UR12][R2.64+0x1000] ;  /* 0x0010000c02067981 */ /* 0x000ea2000c1e1900 */
[----:B------:R-:W-:-:S02]  /*0580*/  IADD3.X R24, PT, PT, R7, UR9, RZ, P0, P4 ;  /* 0x0000000907187c10 */ /* 0x000fc400087e84ff */
[----:B------:R-:W-:Y:S01]  /*0590*/  LOP3.LUT P2, RZ, R22, 0xff, RZ, 0xc0, !PT ;  /* 0x000000ff16ff7812 */ /* 0x000fe2000784c0ff */
[----:B------:R-:W2:Y:S03]  /*05a0*/  LDG.E R7, desc[UR12][R4.64+0x1000] ;  /* 0x0010000c04077981 */ /* 0x000ea6000c1e1900 */
[----:B---3--:R-:W-:Y:S02]  /*05b0*/  FSETP.NEU.AND P3, PT, R23, R16, P2 ;  /* 0x000000101700720b */ /* 0x008fe4000176d000 */
[----:B------:R-:W-:Y:S02]  /*05c0*/  ISETP.LT.U32.AND P0, PT, R25, R18, PT ;  /* 0x000000121900720c */ /* 0x000fe40003f01070 */
[----:B------:R-:W-:Y:S02]  /*05d0*/  FSETP.NEU.AND P1, PT, R23, R16, PT ;  /* 0x000000101700720b */ /* 0x000fe40003f2d000 */
[----:B------:R-:W-:-:S03]  /*05e0*/  ISETP.LT.AND.EX P0, PT, R24, R21, PT, P0 ;  /* 0x000000151800720c */ /* 0x000fc60003f01300 */
[----:B------:R-:W-:Y:S02]  /*05f0*/  @!P2 SEL R22, RZ, 0x1, !P1 ;  /* 0x00000001ff16a807 */ /* 0x000fe40004800000 */
[CC--:B------:R-:W-:Y:S02]  /*0600*/  SEL R23, R25.reuse, R18.reuse, P0 ;  /* 0x0000001219177207 */ /* 0x0c0fe40000000000 */
[----:B------:R-:W-:Y:S02]  /*0610*/  @!P3 SEL R23, R25, R18, !P2 ;  /* 0x000000121917b207 */ /* 0x000fe40005000000 */
[-C--:B------:R-:W-:Y:S02]  /*0620*/  SEL R18, R24, R21.reuse, P0 ;  /* 0x0000001518127207 */ /* 0x080fe40000000000 */
[----:B------:R-:W-:Y:S02]  /*0630*/  SEL R16, R22, 0x1, !P3 ;  /* 0x0000000116107807 */ /* 0x000fe40005800000 */
[----:B------:R-:W-:Y:S01]  /*0640*/  @!P3 SEL R18, R24, R21, !P2 ;  /* 0x000000151812b207 */ /* 0x000fe20005000000 */
[----:B------:R-:W3:Y:S04]  /*0650*/  LDG.E R22, desc[UR12][R2.64+0x1400] ;  /* 0x0014000c02167981 */ /* 0x000ee8000c1e1900 */
[----:B------:R-:W3:Y:S01]  /*0660*/  LDG.E R21, desc[UR12][R4.64+0x1400] ;  /* 0x0014000c04157981 */ /* 0x000ee2000c1e1900 */
[----:B------:R-:W-:Y:S01]  /*0670*/  LOP3.LUT P1, RZ, R16, 0xff, RZ, 0xc0, !PT ;  /* 0x000000ff10ff7812 */ /* 0x000fe2000782c0ff */
[----:B------:R-:W-:Y:S01]  /*0680*/  VIADD R24, R14, 0xfffffe00 ;  /* 0xfffffe000e187836 */ /* 0x000fe20000000000 */
[----:B----4-:R-:W-:-:S02]  /*0690*/  FSETP.NEU.AND P2, PT, R20, R19, PT ;  /* 0x000000131400720b */ /* 0x010fc40003f4d000 */
[----:B------:R-:W-:Y:S02]  /*06a0*/  FSETP.NEU.AND P3, PT, R20, R19, P1 ;  /* 0x000000131400720b */ /* 0x000fe40000f6d000 */
[----:B------:R-:W-:Y:S01]  /*06b0*/  SHF.R.S32.HI R27, RZ, 0x1f, R24 ;  /* 0x0000001fff1b7819 */ /* 0x000fe20000011418 */
[----:B------:R-:W4:Y:S01]  /*06c0*/  LDG.E R19, desc[UR12][R2.64+0x1800] ;  /* 0x0018000c02137981 */ /* 0x000f22000c1e1900 */
[----:B------:R-:W-:-:S03]  /*06d0*/  IADD3 R24, P0, P4, R24, UR8, R15 ;  /* 0x0000000818187c10 */ /* 0x000fc6000fc1e00f */
[----:B------:R-:W4:Y:S01]  /*06e0*/  LDG.E R20, desc[UR12][R4.64+0x1800] ;  /* 0x0018000c04147981 */ /* 0x000f22000c1e1900 */
[----:B------:R-:W-:Y:S02]  /*06f0*/  IADD3.X R27, PT, PT, R27, UR9, RZ, P0, P4 ;  /* 0x000000091b1b7c10 */ /* 0x000fe400087e84ff */
[----:B------:R-:W-:-:S04]  /*0700*/  ISETP.LT.U32.AND P0, PT, R24, R23, PT ;  /* 0x000000171800720c */ /* 0x000fc80003f01070 */
[----:B------:R-:W-:-:S04]  /*0710*/  ISETP.LT.AND.EX P0, PT, R27, R18, PT, P0 ;  /* 0x000000121b00720c */ /* 0x000fc80003f01300 */
[CC--:B------:R-:W-:Y:S02]  /*0720*/  SEL R25, R24.reuse, R23.reuse, P0 ;  /* 0x0000001718197207 */ /* 0x0c0fe40000000000 */
[----:B------:R-:W-:Y:S02]  /*0730*/  @!P3 SEL R25, R24, R23, !P1 ;  /* 0x000000171819b207 */ /* 0x000fe40004800000 */
[----:B------:R-:W4:Y:S04]  /*0740*/  LDG.E R23, desc[UR12][R2.64+0x1c00] ;  /* 0x001c000c02177981 */ /* 0x000f28000c1e1900 */
[----:B------:R0:W4:Y:S01]  /*0750*/  LDG.E R24, desc[UR12][R4.64+0x1c00] ;  /* 0x001c000c04187981 */ /* 0x000122000c1e1900 */
[----:B------:R-:W-:-:S04]  /*0760*/  @!P1 SEL R16, RZ, 0x1, !P2 ;  /* 0x00000001ff109807 */ /* 0x000fc80005000000 */
[----:B------:R-:W-:-:S04]  /*0770*/  SEL R28, R16, 0x1, !P3 ;  /* 0x00000001101c7807 */ /* 0x000fc80005800000 */
[----:B------:R-:W-:Y:S02]  /*0780*/  LOP3.LUT P2, RZ, R28, 0xff, RZ, 0xc0, !PT ;  /* 0x000000ff1cff7812 */ /* 0x000fe4000784c0ff */
[CC--:B------:R-:W-:Y:S02]  /*0790*/  SEL R16, R27.reuse, R18.reuse, P0 ;  /* 0x000000121b107207 */ /* 0x0c0fe40000000000 */
[----:B------:R-:W-:Y:S01]  /*07a0*/  @!P3 SEL R16, R27, R18, !P1 ;  /* 0x000000121b10b207 */ /* 0x000fe20004800000 */
[----:B------:R-:W-:-:S05]  /*07b0*/  VIADD R18, R14, 0xffffff00 ;  /* 0xffffff000e127836 */ /* 0x000fca0000000000 */
[----:B------:R-:W-:Y:S02]  /*07c0*/  SHF.R.S32.HI R27, RZ, 0x1f, R18 ;  /* 0x0000001fff1b7819 */ /* 0x000fe40000011412 */
[----:B------:R-:W-:-:S04]  /*07d0*/  IADD3 R18, P1, P4, R18, UR8, R15 ;  /* 0x0000000812127c10 */ /* 0x000fc8000fc3e00f */
[----:B------:R-:W-:Y:S02]  /*07e0*/  IADD3.X R27, PT, PT, R27, UR9, RZ, P1, P4 ;  /* 0x000000091b1b7c10 */ /* 0x000fe40008fe84ff */
[----:B0-----:R-:W-:Y:S01]  /*07f0*/  SHF.R.S32.HI R4, RZ, 0x1f, R14 ;  /* 0x0000001fff047819 */ /* 0x001fe2000001140e */
[----:B------:R-:W-:Y:S01]  /*0800*/  VIADD R13, R13, 0x8 ;  /* 0x000000080d0d7836 */ /* 0x000fe20000000000 */
[CC--:B-----5:R-:W-:Y:S02]  /*0810*/  FSETP.NEU.AND P0, PT, R8.reuse, R17.reuse, PT ;  /* 0x000000110800720b */ /* 0x0e0fe40003f0d000 */
[----:B------:R-:W-:Y:S02]  /*0820*/  FSETP.NEU.AND P3, PT, R8, R17, P2 ;  /* 0x000000110800720b */ /* 0x000fe4000176d000 */
[----:B------:R-:W-:-:S04]  /*0830*/  @!P2 SEL R28, RZ, 0x1, !P0 ;  /* 0x00000001ff1ca807 */ /* 0x000fc80004000000 */
[----:B------:R-:W-:Y:S02]  /*0840*/  SEL R28, R28, 0x1, !P3 ;  /* 0x000000011c1c7807 */ /* 0x000fe40005800000 */
[----:B------:R-:W-:Y:S02]  /*0850*/  ISETP.LT.U32.AND P0, PT, R18, R25, PT ;  /* 0x000000191200720c */ /* 0x000fe40003f01070 */
[----:B------:R-:W-:Y:S02]  /*0860*/  LOP3.LUT P1, RZ, R28, 0xff, RZ, 0xc0, !PT ;  /* 0x000000ff1cff7812 */ /* 0x000fe4000782c0ff */
[----:B------:R-:W-:-:S04]  /*0870*/  ISETP.LT.AND.EX P0, PT, R27, R16, PT, P0 ;  /* 0x000000101b00720c */ /* 0x000fc80003f01300 */
[----:B------:R-:W-:Y:S02]  /*0880*/  SEL R3, R18, R25, P0 ;  /* 0x0000001912037207 */ /* 0x000fe40000000000 */
[CC--:B------:R-:W-:Y:S02]  /*0890*/  SEL R2, R27.reuse, R16.reuse, P0 ;  /* 0x000000101b027207 */ /* 0x0c0fe40000000000 */
[----:B--2---:R-:W-:Y:S02]  /*08a0*/  FSETP.NEU.AND P0, PT, R6, R7, PT ;  /* 0x000000070600720b */ /* 0x004fe40003f0d000 */
[----:B------:R-:W-:Y:S02]  /*08b0*/  @!P3 SEL R3, R18, R25, !P2 ;  /* 0x000000191203b207 */ /* 0x000fe40005000000 */
[----:B------:R-:W-:Y:S02]  /*08c0*/  @!P3 SEL R2, R27, R16, !P2 ;  /* 0x000000101b02b207 */ /* 0x000fe40005000000 */
[----:B------:R-:W-:-:S02]  /*08d0*/  FSETP.NEU.AND P3, PT, R6, R7, P1 ;  /* 0x000000070600720b */ /* 0x000fc40000f6d000 */
[----:B------:R-:W-:Y:S02]  /*08e0*/  @!P1 SEL R28, RZ, 0x1, !P0 ;  /* 0x00000001ff1c9807 */ /* 0x000fe40004000000 */
[----:B------:R-:W-:Y:S02]  /*08f0*/  IADD3 R8, P4, P5, R14, UR8, R15 ;  /* 0x000000080e087c10 */ /* 0x000fe4000fd9e00f */
[----:B------:R-:W-:Y:S02]  /*0900*/  SEL R28, R28, 0x1, !P3 ;  /* 0x000000011c1c7807 */ /* 0x000fe40005800000 */
[----:B------:R-:W-:Y:S02]  /*0910*/  IADD3.X R17, PT, PT, R4, UR9, RZ, P4, P5 ;  /* 0x0000000904117c10 */ /* 0x000fe4000a7ea4ff */
[----:B------:R-:W-:Y:S02]  /*0920*/  ISETP.LT.U32.AND P0, PT, R8, R3, PT ;  /* 0x000000030800720c */ /* 0x000fe40003f01070 */
[----:B------:R-:W-:-:S02]  /*0930*/  LOP3.LUT P2, RZ, R28, 0xff, RZ, 0xc0, !PT ;  /* 0x000000ff1cff7812 */ /* 0x000fc4000784c0ff */
[----:B------:R-:W-:Y:S01]  /*0940*/  ISETP.LT.AND.EX P0, PT, R17, R2, PT, P0 ;  /* 0x000000021100720c */ /* 0x000fe20003f01300 */
[----:B------:R-:W-:-:S03]  /*0950*/  VIADD R6, R14, 0x100 ;  /* 0x000001000e067836 */ /* 0x000fc60000000000 */
[----:B------:R-:W-:Y:S02]  /*0960*/  SEL R4, R8, R3, P0 ;  /* 0x0000000308047207 */ /* 0x000fe40000000000 */
[CC--:B------:R-:W-:Y:S02]  /*0970*/  SEL R5, R17.reuse, R2.reuse, P0 ;  /* 0x0000000211057207 */ /* 0x0c0fe40000000000 */
[----:B---3--:R-:W-:Y:S02]  /*0980*/  FSETP.NEU.AND P0, PT, R22, R21, PT ;  /* 0x000000151600720b */ /* 0x008fe40003f0d000 */
[----:B------:R-:W-:Y:S02]  /*0990*/  @!P3 SEL R4, R8, R3, !P1 ;  /* 0x000000030804b207 */ /* 0x000fe40004800000 */
[----:B------:R-:W-:Y:S02]  /*09a0*/  @!P3 SEL R5, R17, R2, !P1 ;  /* 0x000000021105b207 */ /* 0x000fe40004800000 */
[----:B------:R-:W-:-:S02]  /*09b0*/  FSETP.NEU.AND P3, PT, R22, R21, P2 ;  /* 0x000000151600720b */ /* 0x000fc4000176d000 */
[----:B------:R-:W-:Y:S02]  /*09c0*/  @!P2 SEL R28, RZ, 0x1, !P0 ;  /* 0x00000001ff1ca807 */ /* 0x000fe40004000000 */
[----:B------:R-:W-:Y:S02]  /*09d0*/  SHF.R.S32.HI R3, RZ, 0x1f, R6 ;  /* 0x0000001fff037819 */ /* 0x000fe40000011406 */
[----:B------:R-:W-:Y:S02]  /*09e0*/  IADD3 R7, P4, P5, R6, UR8, R15 ;  /* 0x0000000806077c10 */ /* 0x000fe4000fd9e00f */
[----:B------:R-:W-:Y:S02]  /*09f0*/  SEL R28, R28, 0x1, !P3 ;  /* 0x000000011c1c7807 */ /* 0x000fe40005800000 */
[----:B------:R-:W-:Y:S02]  /*0a00*/  IADD3.X R8, PT, PT, R3, UR9, RZ, P4, P5 ;  /* 0x0000000903087c10 */ /* 0x000fe4000a7ea4ff */
[----:B------:R-:W-:-:S02]  /*0a10*/  ISETP.LT.U32.AND P0, PT, R7, R4, PT ;  /* 0x000000040700720c */ /* 0x000fc40003f01070 */
[----:B------:R-:W-:Y:S01]  /*0a20*/  LOP3.LUT P1, RZ, R28, 0xff, RZ, 0xc0, !PT ;  /* 0x000000ff1cff7812 */ /* 0x000fe2000782c0ff */
[----:B------:R-:W-:Y:S01]  /*0a30*/  VIADD R6, R14, 0x200 ;  /* 0x000002000e067836 */ /* 0x000fe20000000000 */
[----:B------:R-:W-:-:S04]  /*0a40*/  ISETP.LT.AND.EX P0, PT, R8, R5, PT, P0 ;  /* 0x000000050800720c */ /* 0x000fc80003f01300 */
[CC--:B------:R-:W-:Y:S02]  /*0a50*/  SEL R2, R7.reuse, R4.reuse, P0 ;  /* 0x0000000407027207 */ /* 0x0c0fe40000000000 */
[-C--:B------:R-:W-:Y:S02]  /*0a60*/  SEL R3, R8, R5.reuse, P0 ;  /* 0x0000000508037207 */ /* 0x080fe40000000000 */
[----:B------:R-:W-:Y:S02]  /*0a70*/  @!P3 SEL R2, R7, R4, !P2 ;  /* 0x000000040702b207 */ /* 0x000fe40005000000 */
[----:B------:R-:W-:Y:S02]  /*0a80*/  SHF.R.S32.HI R4, RZ, 0x1f, R6 ;  /* 0x0000001fff047819 */ /* 0x000fe40000011406 */
[----:B------:R-:W-:Y:S02]  /*0a90*/  IADD3 R7, P0, P4, R6, UR8, R15 ;  /* 0x0000000806077c10 */ /* 0x000fe4000fc1e00f */
[----:B------:R-:W-:-:S02]  /*0aa0*/  @!P3 SEL R3, R8, R5, !P2 ;  /* 0x000000050803b207 */ /* 0x000fc40005000000 */
[CC--:B----4-:R-:W-:Y:S02]  /*0ab0*/  FSETP.NEU.AND P2, PT, R19.reuse, R20.reuse, PT ;  /* 0x000000141300720b */ /* 0x0d0fe40003f4d000 */
[----:B------:R-:W-:Y:S02]  /*0ac0*/  FSETP.NEU.AND P3, PT, R19, R20, P1 ;  /* 0x000000141300720b */ /* 0x000fe40000f6d000 */
[----:B------:R-:W-:Y:S01]  /*0ad0*/  IADD3.X R6, PT, PT, R4, UR9, RZ, P0, P4 ;  /* 0x0000000904067c10 */ /* 0x000fe200087e84ff */
[----:B------:R-:W-:Y:S01]  /*0ae0*/  VIADD R4, R14, 0x300 ;  /* 0x000003000e047836 */ /* 0x000fe20000000000 */
[----:B------:R-:W-:Y:S02]  /*0af0*/  @!P1 SEL R28, RZ, 0x1, !P2 ;  /* 0x00000001ff1c9807 */ /* 0x000fe40005000000 */
[----:B------:R-:W-:Y:S02]  /*0b00*/  ISETP.LT.U32.AND P0, PT, R7, R2, PT ;  /* 0x000000020700720c */ /* 0x000fe40003f01070 */
[----:B------:R-:W-:-:S02]  /*0b10*/  SHF.R.S32.HI R5, RZ, 0x1f, R4 ;  /* 0x0000001fff057819 */ /* 0x000fc40000011404 */
[----:B------:R-:W-:Y:S02]  /*0b20*/  SEL R28, R28, 0x1, !P3 ;  /* 0x000000011c1c7807 */ /* 0x000fe40005800000 */
[----:B------:R-:W-:Y:S02]  /*0b30*/  IADD3 R4, P4, P5, R4, UR8, R15 ;  /* 0x0000000804047c10 */ /* 0x000fe4000fd9e00f */
[----:B------:R-:W-:Y:S02]  /*0b40*/  ISETP.LT.AND.EX P0, PT, R6, R3, PT, P0 ;  /* 0x000000030600720c */ /* 0x000fe40003f01300 */
[----:B------:R-:W-:Y:S02]  /*0b50*/  LOP3.LUT P2, RZ, R28, 0xff, RZ, 0xc0, !PT ;  /* 0x000000ff1cff7812 */ /* 0x000fe4000784c0ff */
[----:B------:R-:W-:Y:S02]  /*0b60*/  IADD3.X R5, PT, PT, R5, UR9, RZ, P4, P5 ;  /* 0x0000000905057c10 */ /* 0x000fe4000a7ea4ff */
[----:B------:R-:W-:-:S02]  /*0b70*/  SEL R17, R7, R2, P0 ;  /* 0x0000000207117207 */ /* 0x000fc40000000000 */
[CC--:B------:R-:W-:Y:S02]  /*0b80*/  SEL R16, R6.reuse, R3.reuse, P0 ;  /* 0x0000000306107207 */ /* 0x0c0fe40000000000 */
[----:B------:R-:W-:Y:S02]  /*0b90*/  ISETP.NE.AND P4, PT, R13, RZ, PT ;  /* 0x000000ff0d00720c */ /* 0x000fe40003f85270 */
[----:B------:R-:W-:Y:S02]  /*0ba0*/  @!P3 SEL R17, R7, R2, !P1 ;  /* 0x000000020711b207 */ /* 0x000fe40004800000 */
[----:B------:R-:W-:Y:S02]  /*0bb0*/  @!P3 SEL R16, R6, R3, !P1 ;  /* 0x000000030610b207 */ /* 0x000fe40004800000 */
[----:B------:R-:W-:Y:S02]  /*0bc0*/  FSETP.NEU.AND P3, PT, R23, R24, P2 ;  /* 0x000000181700720b */ /* 0x000fe4000176d000 */
[----:B------:R-:W-:-:S02]  /*0bd0*/  ISETP.LT.U32.AND P0, PT, R4, R17, PT ;  /* 0x000000110400720c */ /* 0x000fc40003f01070 */
[----:B------:R-:W-:Y:S02]  /*0be0*/  FSETP.NEU.AND P1, PT, R23, R24, PT ;  /* 0x000000181700720b */ /* 0x000fe40003f2d000 */
[CC--:B------:R-:W-:Y:S02]  /*0bf0*/  ISETP.LT.AND.EX P0, PT, R5.reuse, R16.reuse, PT, P0 ;  /* 0x000000100500720c */ /* 0x0c0fe40003f01300 */
[----:B------:R-:W-:Y:S01]  /*0c00*/  @!P2 SEL R28, RZ, 0x1, !P1 ;  /* 0x00000001ff1ca807 */ /* 0x000fe20004800000 */
[----:B------:R-:W-:Y:S01]  /*0c10*/  VIADD R14, R14, 0x800 ;  /* 0x000008000e0e7836 */ /* 0x000fe20000000000 */
[----:B------:R-:W-:Y:S02]  /*0c20*/  SEL R6, R4, R17, P0 ;  /* 0x0000001104067207 */ /* 0x000fe40000000000 */
[----:B------:R-:W-:Y:S02]  /*0c30*/  SEL R7, R5, R16, P0 ;  /* 0x0000001005077207 */ /* 0x000fe40000000000 */
[----:B------:R-:W-:-:S02]  /*0c40*/  SEL R8, R28, 0x1, !P3 ;  /* 0x000000011c087807 */ /* 0x000fc40005800000 */
[----:B------:R-:W-:Y:S02]  /*0c50*/  @!P3 SEL R6, R4, R17, !P2 ;  /* 0x000000110406b207 */ /* 0x000fe40005000000 */
[----:B------:R-:W-:Y:S01]  /*0c60*/  @!P3 SEL R7, R5, R16, !P2 ;  /* 0x000000100507b207 */ /* 0x000fe20005000000 */
[----:B------:R-:W-:Y:S06]  /*0c70*/  @P4 BRA `(.L_x_258) ;  /* 0xfffffff400b44947 */ /* 0x000fec000383ffff */
[----:B------:R-:W-:Y:S05]  /*0c80*/  BSYNC.RECONVERGENT B3 ;  /* 0x0000000000037941 */ /* 0x000fea0003800200 */
.L_x_257:
[----:B------:R-:W-:-:S07]  /*0c90*/  VIADD R14, R14, 0xfffffc00 ;  /* 0xfffffc000e0e7836 */ /* 0x000fce0000000000 */
.L_x_256:
[----:B------:R-:W-:Y:S05]  /*0ca0*/  BSYNC.RECONVERGENT B2 ;  /* 0x0000000000027941 */ /* 0x000fea0003800200 */
.L_x_255:
[----:B------:R-:W-:-:S13]  /*0cb0*/  ISETP.NE.AND P0, PT, R26, RZ, PT ;  /* 0x000000ff1a00720c */ /* 0x000fda0003f05270 */
[----:B------:R-:W-:Y:S05]  /*0cc0*/  @!P0 BRA `(.L_x_254) ;  /* 0x00000008007c8947 */ /* 0x000fea0003800000 */
[----:B------:R-:W-:Y:S01]  /*0cd0*/  ISETP.GE.U32.AND P0, PT, R26, 0x4, PT ;  /* 0x000000041a00780c */ /* 0x000fe20003f06070 */
[----:B------:R-:W-:Y:S01]  /*0ce0*/  BSSY.RECONVERGENT B2, `(.L_x_259) ;  /* 0x0000050000027945 */ /* 0x000fe20003800200 */
[----:B------:R-:W-:-:S11]  /*0cf0*/  LOP3.LUT P1, R11, R11, 0x3, RZ, 0xc0, !PT ;  /* 0x000000030b0b7812 */ /* 0x000fd6000782c0ff */
[----:B------:R-:W-:Y:S05]  /*0d00*/  @!P0 BRA `(.L_x_260) ;  /* 0x0000000400348947 */ /* 0x000fea0003800000 */
[----:B------:R-:W0:Y:S01]  /*0d10*/  LDCU.128 UR16, c[0x0][0x380] ;  /* 0x00007000ff1077ac */ /* 0x000e220008000c00 */
[----:B------:R-:W-:Y:S01]  /*0d20*/  IADD3 R23, P0, PT, R15, R14, RZ ;  /* 0x0000000e0f177210 */ /* 0x000fe20007f1e0ff */
[----:B------:R-:W1:Y:S03]  /*0d30*/  LDCU.64 UR10, c[0x0][0x3a0] ;  /* 0x00007400ff0a77ac */ /* 0x000e660008000a00 */
[----:B------:R-:W-:Y:S01]  /*0d40*/  LEA.HI.X.SX32 R24, R14, RZ, 0x1, P0 ;  /* 0x000000ff0e187211 */ /* 0x000fe200000f0eff */
[----:B------:R-:W-:-:S03]  /*0d50*/  IMAD.SHL.U32 R2, R23, 0x4, RZ ;  /* 0x0000000417027824 */ /* 0x000fc600078e00ff */
[----:B------:R-:W-:Y:S02]  /*0d60*/  SHF.L.U64.HI R3, R23, 0x2, R24 ;  /* 0x0000000217037819 */ /* 0x000fe40000010218 */
[C---:B0-----:R-:W-:Y:S02]  /*0d70*/  IADD3 R4, P0, PT, R2.reuse, UR16, RZ ;  /* 0x0000001002047c10 */ /* 0x041fe4000ff1e0ff */
        /* <DEDUP_REMOVED lines=8> */
[----:B------:R-:W4:Y:S04]  /*0e00*/  LDG.E R18, desc[UR12][R2.64+0x800] ;  /* 0x0008000c02127981 */ /* 0x000f28000c1e1900 */
[----:B------:R0:W5:Y:S04]  /*0e10*/  LDG.E R13, desc[UR12][R4.64+0xc00] ;  /* 0x000c000c040d7981 */ /* 0x000168000c1e1900 */
[----:B------:R0:W5:Y:S01]  /*0e20*/  LDG.E R16, desc[UR12][R2.64+0xc00] ;  /* 0x000c000c02107981 */ /* 0x000162000c1e1900 */
[----:B------:R-:W-:-:S02]  /*0e30*/  LOP3.LUT P3, RZ, R8, 0xff, RZ, 0xc0, !PT ;  /* 0x000000ff08ff7812 */ /* 0x000fc4000786c0ff */
[----:B-1----:R-:W-:Y:S01]  /*0e40*/  IADD3 R23, P2, PT, R23, UR10, RZ ;  /* 0x0000000a17177c10 */ /* 0x002fe2000ff5e0ff */
[----:B0-----:R-:W-:-:S03]  /*0e50*/  VIADD R4, R14, 0x100 ;  /* 0x000001000e047836 */ /* 0x001fc60000000000 */
[----:B------:R-:W-:Y:S02]  /*0e60*/  IADD3.X R24, PT, PT, R24, UR11, RZ, P2, !PT ;  /* 0x0000000b18187c10 */ /* 0x000fe400097fe4ff */
[----:B------:R-:W-:Y:S02]  /*0e70*/  SHF.R.S32.HI R3, RZ, 0x1f, R4 ;  /* 0x0000001fff037819 */ /* 0x000fe40000011404 */
[CC--:B--2---:R-:W-:Y:S02]  /*0e80*/  FSETP.NEU.AND P0, PT, R21.reuse, R22.reuse, PT ;  /* 0x000000161500720b */ /* 0x0c4fe40003f0d000 */
[----:B------:R-:W-:Y:S02]  /*0e90*/  FSETP.NEU.AND P4, PT, R21, R22, P3 ;  /* 0x000000161500720b */ /* 0x000fe40001f8d000 */
[----:B------:R-:W-:Y:S02]  /*0ea0*/  @!P3 SEL R8, RZ, 0x1, !P0 ;  /* 0x00000001ff08b807 */ /* 0x000fe40004000000 */
[----:B------:R-:W-:-:S02]  /*0eb0*/  ISETP.LT.U32.AND P0, PT, R23, R6, PT ;  /* 0x000000061700720c */ /* 0x000fc40003f01070 */
[----:B------:R-:W-:Y:S02]  /*0ec0*/  SEL R8, R8, 0x1, !P4 ;  /* 0x0000000108087807 */ /* 0x000fe40006000000 */
[-C--:B------:R-:W-:Y:S02]  /*0ed0*/  ISETP.LT.AND.EX P0, PT, R24, R7.reuse, PT, P0 ;  /* 0x000000071800720c */ /* 0x080fe40003f01300 */
[----:B------:R-:W-:Y:S02]  /*0ee0*/  LOP3.LUT P2, RZ, R8, 0xff, RZ, 0xc0, !PT ;  /* 0x000000ff08ff7812 */ /* 0x000fe4000784c0ff */
[CC--:B------:R-:W-:Y:S02]  /*0ef0*/  SEL R22, R23.reuse, R6.reuse, P0 ;  /* 0x0000000617167207 */ /* 0x0c0fe40000000000 */
[----:B------:R-:W-:Y:S02]  /*0f00*/  SEL R2, R24, R7, P0 ;  /* 0x0000000718027207 */ /* 0x000fe40000000000 */
[----:B------:R-:W-:-:S02]  /*0f10*/  @!P4 SEL R22, R23, R6, !P3 ;  /* 0x000000061716c207 */ /* 0x000fc40005800000 */
[----:B------:R-:W-:Y:S02]  /*0f20*/  @!P4 SEL R2, R24, R7, !P3 ;  /* 0x000000071802c207 */ /* 0x000fe40005800000 */
[CC--:B---3--:R-:W-:Y:S02]  /*0f30*/  FSETP.NEU.AND P3, PT, R20.reuse, R19.reuse, PT ;  /* 0x000000131400720b */ /* 0x0c8fe40003f6d000 */
[----:B------:R-:W-:Y:S02]  /*0f40*/  FSETP.NEU.AND P4, PT, R20, R19, P2 ;  /* 0x000000131400720b */ /* 0x000fe4000178d000 */
[----:B------:R-:W-:Y:S02]  /*0f50*/  @!P2 SEL R8, RZ, 0x1, !P3 ;  /* 0x00000001ff08a807 */ /* 0x000fe40005800000 */
[----:B------:R-:W-:Y:S01]  /*0f60*/  IADD3 R5, P5, P0, R4, UR10, R15 ;  /* 0x0000000a04057c10 */ /* 0x000fe2000f8be00f */
[----:B------:R-:W-:Y:S01]  /*0f70*/  VIADD R4, R14, 0x200 ;  /* 0x000002000e047836 */ /* 0x000fe20000000000 */
[----:B------:R-:W-:-:S02]  /*0f80*/  SEL R8, R8, 0x1, !P4 ;  /* 0x0000000108087807 */ /* 0x000fc40006000000 */
[----:B------:R-:W-:Y:S02]  /*0f90*/  IADD3.X R7, PT, PT, R3, UR11, RZ, P5, P0 ;  /* 0x0000000b03077c10 */ /* 0x000fe4000afe04ff */
[----:B------:R-:W-:Y:S02]  /*0fa0*/  ISETP.LT.U32.AND P0, PT, R5, R22, PT ;  /* 0x000000160500720c */ /* 0x000fe40003f01070 */
[----:B------:R-:W-:Y:S02]  /*0fb0*/  LOP3.LUT P3, RZ, R8, 0xff, RZ, 0xc0, !PT ;  /* 0x000000ff08ff7812 */ /* 0x000fe4000786c0ff */
[----:B------:R-:W-:Y:S02]  /*0fc0*/  ISETP.LT.AND.EX P0, PT, R7, R2, PT, P0 ;  /* 0x000000020700720c */ /* 0x000fe40003f01300 */
[----:B------:R-:W-:Y:S02]  /*0fd0*/  SHF.R.S32.HI R3, RZ, 0x1f, R4 ;  /* 0x0000001fff037819 */ /* 0x000fe40000011404 */
[----:B------:R-:W-:-:S02]  /*0fe0*/  SEL R19, R5, R22, P0 ;  /* 0x0000001605137207 */ /* 0x000fc40000000000 */
[----:B------:R-:W-:Y:S02]  /*0ff0*/  SEL R20, R7, R2, P0 ;  /* 0x0000000207147207 */ /* 0x000fe40000000000 */
[----:B------:R-:W-:Y:S02]  /*1000*/  @!P4 SEL R19, R5, R22, !P2 ;  /* 0x000000160513c207 */ /* 0x000fe40005000000 */
[----:B------:R-:W-:Y:S01]  /*1010*/  @!P4 SEL R20, R7, R2, !P2 ;  /* 0x000000020714c207 */ /* 0x000fe20005000000 */
[C---:B------:R-:W-:Y:S01]  /*1020*/  VIADD R2, R14.reuse, 0x300 ;  /* 0x000003000e027836 */ /* 0x040fe20000000000 */
[CC--:B----4-:R-:W-:Y:S01]  /*1030*/  FSETP.NEU.AND P4, PT, R17.reuse, R18.reuse, PT ;  /* 0x000000121100720b */ /* 0x0d0fe20003f8d000 */
[----:B------:R-:W-:Y:S01]  /*1040*/  VIADD R14, R14, 0x400 ;  /* 0x000004000e0e7836 */ /* 0x000fe20000000000 */
[----:B------:R-:W-:Y:S02]  /*1050*/  IADD3 R6, P5, P0, R4, UR10, R15 ;  /* 0x0000000a04067c10 */ /* 0x000fe4000f8be00f */
[----:B------:R-:W-:-:S02]  /*1060*/  FSETP.NEU.AND P2, PT, R17, R18, P3 ;  /* 0x000000121100720b */ /* 0x000fc40001f4d000 */
[----:B------:R-:W-:Y:S02]  /*1070*/  @!P3 SEL R8, RZ, 0x1, !P4 ;  /* 0x00000001ff08b807 */ /* 0x000fe40006000000 */
[----:B------:R-:W-:Y:S02]  /*1080*/  IADD3.X R7, PT, PT, R3, UR11, RZ, P5, P0 ;  /* 0x0000000b03077c10 */ /* 0x000fe4000afe04ff */
[----:B------:R-:W-:Y:S02]  /*1090*/  ISETP.LT.U32.AND P0, PT, R6, R19, PT ;  /* 0x000000130600720c */ /* 0x000fe40003f01070 */
[----:B------:R-:W-:Y:S02]  /*10a0*/  SEL R8, R8, 0x1, !P2 ;  /* 0x0000000108087807 */ /* 0x000fe40005000000 */
[----:B------:R-:W-:Y:S02]  /*10b0*/  ISETP.LT.AND.EX P0, PT, R7, R20, PT, P0 ;  /* 0x000000140700720c */ /* 0x000fe40003f01300 */
[----:B------:R-:W-:-:S02]  /*10c0*/  LOP3.LUT P4, RZ, R8, 0xff, RZ, 0xc0, !PT ;  /* 0x000000ff08ff7812 */ /* 0x000fc4000788c0ff */
[CC--:B------:R-:W-:Y:S02]  /*10d0*/  SEL R5, R6.reuse, R19.reuse, P0 ;  /* 0x0000001306057207 */ /* 0x0c0fe40000000000 */
[CC--:B------:R-:W-:Y:S02]  /*10e0*/  SEL R4, R7.reuse, R20.reuse, P0 ;  /* 0x0000001407047207 */ /* 0x0c0fe40000000000 */
[----:B------:R-:W-:Y:S02]  /*10f0*/  SHF.R.S32.HI R3, RZ, 0x1f, R2 ;  /* 0x0000001fff037819 */ /* 0x000fe40000011402 */
[----:B------:R-:W-:Y:S02]  /*1100*/  @!P2 SEL R5, R6, R19, !P3 ;  /* 0x000000130605a207 */ /* 0x000fe40005800000 */
[----:B------:R-:W-:Y:S02]  /*1110*/  @!P2 SEL R4, R7, R20, !P3 ;  /* 0x000000140704a207 */ /* 0x000fe40005800000 */
[----:B------:R-:W-:-:S02]  /*1120*/  IADD3 R2, P5, P6, R2, UR10, R15 ;  /* 0x0000000a02027c10 */ /* 0x000fc4000febe00f */
[-C--:B-----5:R-:W-:Y:S02]  /*1130*/  FSETP.NEU.AND P3, PT, R13, R16.reuse, P4 ;  /* 0x000000100d00720b */ /* 0x0a0fe4000276d000 */
[----:B------:R-:W-:Y:S02]  /*1140*/  IADD3.X R3, PT, PT, R3, UR11, RZ, P5, P6 ;  /* 0x0000000b03037c10 */ /* 0x000fe4000afec4ff */
[----:B------:R-:W-:Y:S02]  /*1150*/  ISETP.LT.U32.AND P0, PT, R2, R5, PT ;  /* 0x000000050200720c */ /* 0x000fe40003f01070 */
[----:B------:R-:W-:Y:S02]  /*1160*/  FSETP.NEU.AND P2, PT, R13, R16, PT ;  /* 0x000000100d00720b */ /* 0x000fe40003f4d000 */
[----:B------:R-:W-:Y:S02]  /*1170*/  ISETP.LT.AND.EX P0, PT, R3, R4, PT, P0 ;  /* 0x000000040300720c */ /* 0x000fe40003f01300 */
[----:B------:R-:W-:-:S02]  /*1180*/  @!P4 SEL R8, RZ, 0x1, !P2 ;  /* 0x00000001ff08c807 */ /* 0x000fc40005000000 */
[-C--:B------:R-:W-:Y:S02]  /*1190*/  SEL R6, R2, R5.reuse, P0 ;  /* 0x0000000502067207 */ /* 0x080fe40000000000 */
[CC--:B------:R-:W-:Y:S02]  /*11a0*/  SEL R7, R3.reuse, R4.reuse, P0 ;  /* 0x0000000403077207 */ /* 0x0c0fe40000000000 */
[----:B------:R-:W-:Y:S02]  /*11b0*/  SEL R8, R8, 0x1, !P3 ;  /* 0x0000000108087807 */ /* 0x000fe40005800000 */
[----:B------:R-:W-:Y:S02]  /*11c0*/  @!P3 SEL R6, R2, R5, !P4 ;  /* 0x000000050206b207 */ /* 0x000fe40006000000 */
[----:B------:R-:W-:-:S07]  /*11d0*/  @!P3 SEL R7, R3, R4, !P4 ;  /* 0x000000040307b207 */ /* 0x000fce0006000000 */
.L_x_260:
[----:B------:R-:W-:Y:S05]  /*11e0*/  BSYNC.RECONVERGENT B2 ;  /* 0x0000000000027941 */ /* 0x000fea0003800200 */
.L_x_259:
[----:B------:R-:W-:Y:S05]  /*11f0*/  @!P1 BRA `(.L_x_254) ;  /* 0x0000000400309947 */ /* 0x000fea0003800000 */
[----:B------:R-:W-:Y:S01]  /*1200*/  ISETP.NE.AND P0, PT, R11, 0x1, PT ;  /* 0x000000010b00780c */ /* 0x000fe20003f05270 */
[----:B------:R-:W-:Y:S01]  /*1210*/  BSSY.RECONVERGENT B2, `(.L_x_261) ;  /* 0x000002e000027945 */ /* 0x000fe20003800200 */
[----:B------:R-:W-:-:S11]  /*1220*/  LOP3.LUT P1, RZ, R12, 0x100, RZ, 0xc0, !PT ;  /* 0x000001000cff7812 */ /* 0x000fd6000782c0ff */
        /* <DEDUP_REMOVED lines=13> */
[----:B------:R0:W3:Y:S04]  /*1300*/  LDG.E R17, desc[UR12][R2.64+0x400] ;  /* 0x0004000c02117981 */ /* 0x0000e8000c1e1900 */
[----:B------:R4:W3:Y:S01]  /*1310*/  LDG.E R18, desc[UR12][R4.64+0x400] ;  /* 0x0004000c04127981 */ /* 0x0008e2000c1e1900 */
[----:B------:R-:W-:-:S02]  /*1320*/  LOP3.LUT P2, RZ, R8, 0xff, RZ, 0xc0, !PT ;  /* 0x000000ff08ff7812 */ /* 0x000fc4000784c0ff */
[----:B-1----:R-:W-:-:S04]  /*1330*/  IADD3 R11, P0, PT, R11, UR10, RZ ;  /* 0x0000000a0b0b7c10 */ /* 0x002fc8000ff1e0ff */
[----:B------:R-:W-:Y:S02]  /*1340*/  IADD3.X R12, PT, PT, R12, UR11, RZ, P0, !PT ;  /* 0x0000000b0c0c7c10 */ /* 0x000fe400087fe4ff */
[----:B------:R-:W-:-:S04]  /*1350*/  ISETP.LT.U32.AND P0, PT, R11, R6, PT ;  /* 0x000000060b00720c */ /* 0x000fc80003f01070 */
[----:B------:R-:W-:-:S04]  /*1360*/  ISETP.LT.AND.EX P0, PT, R12, R7, PT, P0 ;  /* 0x000000070c00720c */ /* 0x000fc80003f01300 */
[----:B0-----:R-:W-:Y:S02]  /*1370*/  SEL R2, R11, R6, P0 ;  /* 0x000000060b027207 */ /* 0x001fe40000000000 */
[----:B------:R-:W-:Y:S02]  /*1380*/  SEL R3, R12, R7, P0 ;  /* 0x000000070c037207 */ /* 0x000fe40000000000 */
[CC--:B--2---:R-:W-:Y:S02]  /*1390*/  FSETP.NEU.AND P4, PT, R13.reuse, R16.reuse, PT ;  /* 0x000000100d00720b */ /* 0x0c4fe40003f8d000 */
[----:B------:R-:W-:Y:S01]  /*13a0*/  FSETP.NEU.AND P3, PT, R13, R16, P2 ;  /* 0x000000100d00720b */ /* 0x000fe2000176d000 */
[C---:B------:R-:W-:Y:S01]  /*13b0*/  VIADD R16, R14.reuse, 0x100 ;  /* 0x000001000e107836 */ /* 0x040fe20000000000 */
[----:B------:R-:W-:Y:S01]  /*13c0*/  @!P2 SEL R8, RZ, 0x1, !P4 ;  /* 0x00000001ff08a807 */ /* 0x000fe20006000000 */
[----:B------:R-:W-:-:S03]  /*13d0*/  VIADD R14, R14, 0x200 ;  /* 0x000002000e0e7836 */ /* 0x000fc60000000000 */
[----:B------:R-:W-:Y:S02]  /*13e0*/  SEL R8, R8, 0x1, !P3 ;  /* 0x0000000108087807 */ /* 0x000fe40005800000 */
[----:B----4-:R-:W-:Y:S02]  /*13f0*/  SHF.R.S32.HI R4, RZ, 0x1f, R16 ;  /* 0x0000001fff047819 */ /* 0x010fe40000011410 */
[----:B------:R-:W-:Y:S02]  /*1400*/  LOP3.LUT P4, RZ, R8, 0xff, RZ, 0xc0, !PT ;  /* 0x000000ff08ff7812 */ /* 0x000fe4000788c0ff */
[----:B------:R-:W-:Y:S02]  /*1410*/  IADD3 R5, P5, P6, R16, UR10, R15 ;  /* 0x0000000a10057c10 */ /* 0x000fe4000febe00f */
[----:B------:R-:W-:Y:S02]  /*1420*/  @!P3 SEL R2, R11, R6, !P2 ;  /* 0x000000060b02b207 */ /* 0x000fe40005000000 */
[----:B------:R-:W-:-:S02]  /*1430*/  @!P3 SEL R3, R12, R7, !P2 ;  /* 0x000000070c03b207 */ /* 0x000fc40005000000 */
[----:B---3--:R-:W-:Y:S02]  /*1440*/  FSETP.NEU.AND P3, PT, R17, R18, P4 ;  /* 0x000000121100720b */ /* 0x008fe4000276d000 */
[----:B------:R-:W-:Y:S02]  /*1450*/  IADD3.X R4, PT, PT, R4, UR11, RZ, P5, P6 ;  /* 0x0000000b04047c10 */ /* 0x000fe4000afec4ff */
[----:B------:R-:W-:Y:S02]  /*1460*/  ISETP.LT.U32.AND P0, PT, R5, R2, PT ;  /* 0x000000020500720c */ /* 0x000fe40003f01070 */
[----:B------:R-:W-:Y:S02]  /*1470*/  FSETP.NEU.AND P2, PT, R17, R18, PT ;  /* 0x000000121100720b */ /* 0x000fe40003f4d000 */
[----:B------:R-:W-:Y:S02]  /*1480*/  ISETP.LT.AND.EX P0, PT, R4, R3, PT, P0 ;  /* 0x000000030400720c */ /* 0x000fe40003f01300 */
[----:B------:R-:W-:-:S02]  /*1490*/  @!P4 SEL R8, RZ, 0x1, !P2 ;  /* 0x00000001ff08c807 */ /* 0x000fc40005000000 */
[CC--:B------:R-:W-:Y:S02]  /*14a0*/  SEL R6, R5.reuse, R2.reuse, P0 ;  /* 0x0000000205067207 */ /* 0x0c0fe40000000000 */
[-C--:B------:R-:W-:Y:S02]  /*14b0*/  SEL R7, R4, R3.reuse, P0 ;  /* 0x0000000304077207 */ /* 0x080fe40000000000 */
[----:B------:R-:W-:Y:S02]  /*14c0*/  SEL R8, R8, 0x1, !P3 ;  /* 0x0000000108087807 */ /* 0x000fe40005800000 */
[----:B------:R-:W-:Y:S02]  /*14d0*/  @!P3 SEL R6, R5, R2, !P4 ;  /* 0x000000020506b207 */ /* 0x000fe40006000000 */
[----:B------:R-:W-:-:S07]  /*14e0*/  @!P3 SEL R7, R4, R3, !P4 ;  /* 0x000000030407b207 */ /* 0x000fce0006000000 */
.L_x_262:
[----:B------:R-:W-:Y:S05]  /*14f0*/  BSYNC.RECONVERGENT B2 ;  /* 0x0000000000027941 */ /* 0x000fea0003800200 */
.L_x_261:
[----:B------:R-:W-:Y:S05]  /*1500*/  @P1 BRA `(.L_x_254) ;  /* 0x00000000006c1947 */ /* 0x000fea0003800000 */
        /* <DEDUP_REMOVED lines=11> */
[----:B------:R-:W2:Y:S01]  /*15c0*/  LDG.E R5, desc[UR12][R4.64] ;  /* 0x0000000c04057981 */ /* 0x000ea2000c1e1900 */
[----:B------:R-:W-:Y:S02]  /*15d0*/  LOP3.LUT P3, RZ, R8, 0xff, RZ, 0xc0, !PT ;  /* 0x000000ff08ff7812 */ /* 0x000fe4000786c0ff */
[----:B-1----:R-:W-:-:S04]  /*15e0*/  IADD3 R13, P0, PT, R13, UR10, RZ ;  /* 0x0000000a0d0d7c10 */ /* 0x002fc8000ff1e0ff */
[----:B------:R-:W-:Y:S02]  /*15f0*/  IADD3.X R12, PT, PT, R12, UR11, RZ, P0, !PT ;  /* 0x0000000b0c0c7c10 */ /* 0x000fe400087fe4ff */
[----:B------:R-:W-:-:S04]  /*1600*/  ISETP.LT.U32.AND P0, PT, R13, R6, PT ;  /* 0x000000060d00720c */ /* 0x000fc80003f01070 */
[----:B------:R-:W-:-:S04]  /*1610*/  ISETP.LT.AND.EX P0, PT, R12, R7, PT, P0 ;  /* 0x000000070c00720c */ /* 0x000fc80003f01300 */
[----:B------:R-:W-:Y:S02]  /*1620*/  SEL R11, R13, R6, P0 ;  /* 0x000000060d0b7207 */ /* 0x000fe40000000000 */
[CC--:B--2---:R-:W-:Y:S02]  /*1630*/  FSETP.NEU.AND P2, PT, R2.reuse, R5.reuse, P3 ;  /* 0x000000050200720b */ /* 0x0c4fe40001f4d000 */
[----:B------:R-:W-:Y:S02]  /*1640*/  FSETP.NEU.AND P1, PT, R2, R5, PT ;  /* 0x000000050200720b */ /* 0x000fe40003f2d000 */
[----:B------:R-:W-:Y:S02]  /*1650*/  SEL R2, R12, R7, P0 ;  /* 0x000000070c027207 */ /* 0x000fe40000000000 */
[----:B------:R-:W-:-:S04]  /*1660*/  @!P3 SEL R8, RZ, 0x1, !P1 ;  /* 0x00000001ff08b807 */ /* 0x000fc80004800000 */
[----:B------:R-:W-:-:S03]  /*1670*/  SEL R8, R8, 0x1, !P2 ;  /* 0x0000000108087807 */ /* 0x000fc60005000000 */
[----:B------:R-:W-:Y:S02]  /*1680*/  @!P2 SEL R11, R13, R6, !P3 ;  /* 0x000000060d0ba207 */ /* 0x000fe40005800000 */
[----:B------:R-:W-:-:S03]  /*1690*/  @!P2 SEL R2, R12, R7, !P3 ;  /* 0x000000070c02a207 */ /* 0x000fc60005800000 */
[----:B------:R-:W-:Y:S02]  /*16a0*/  IMAD.MOV.U32 R6, RZ, RZ, R11 ;  /* 0x000000ffff067224 */ /* 0x000fe400078e000b */
[----:B------:R-:W-:-:S07]  /*16b0*/  IMAD.MOV.U32 R7, RZ, RZ, R2 ;  /* 0x000000ffff077224 */ /* 0x000fce00078e0002 */
.L_x_254:
[----:B------:R-:W-:Y:S05]  /*16c0*/  BSYNC.RECONVERGENT B1 ;  /* 0x0000000000017941 */ /* 0x000fea0003800200 */
.L_x_253:
[----:B------:R-:W-:-:S13]  /*16d0*/  ISETP.GE.AND P0, PT, R9, 0x100, PT ;  /* 0x000001000900780c */ /* 0x000fda0003f06270 */
[----:B------:R-:W-:Y:S05]  /*16e0*/  @!P0 BRA `(.L_x_263) ;  /* 0x0000000c00408947 */ /* 0x000fea0003800000 */
[----:B------:R-:W0:Y:S01]  /*16f0*/  S2R R9, SR_LANEID ;  /* 0x0000000000097919 */ /* 0x000e220000000000 */
[----:B------:R-:W-:Y:S01]  /*1700*/  LOP3.LUT R2, R8, 0xff, RZ, 0xc0, !PT ;  /* 0x000000ff08027812 */ /* 0x000fe200078ec0ff */
[----:B------:R-:W-:Y:S01]  /*1710*/  BSSY.RECONVERGENT B1, `(.L_x_264) ;  /* 0x0000016000017945 */ /* 0x000fe20003800200 */
[----:B------:R1:W2:Y:S04]  /*1720*/  SHFL.DOWN PT, R5, R6, 0x1, 0x1f ;  /* 0x08201f0006057f89 */ /* 0x0002a800000e0000 */
[----:B------:R1:W3:Y:S04]  /*1730*/  SHFL.DOWN PT, R4, R7, 0x1, 0x1f ;  /* 0x08201f0007047f89 */ /* 0x0002e800000e0000 */
[----:B------:R1:W4:Y:S01]  /*1740*/  SHFL.DOWN PT, R3, R2, 0x1, 0x1f ;  /* 0x08201f0002037f89 */ /* 0x00032200000e0000 */
        /* <DEDUP_REMOVED lines=18> */
.L_x_265:
[----:B------:R-:W-:Y:S05]  /*1870*/  BSYNC.RECONVERGENT B1 ;  /* 0x0000000000017941 */ /* 0x000fea0003800200 */
.L_x_264:
        /* <DEDUP_REMOVED lines=23> */
.L_x_267:
[----:B------:R-:W-:Y:S05]  /*19f0*/  BSYNC.RECONVERGENT B1 ;  /* 0x0000000000017941 */ /* 0x000fea0003800200 */
.L_x_266:
        /* <DEDUP_REMOVED lines=20> */
.L_x_269:
[----:B------:R-:W-:Y:S05]  /*1b40*/  BSYNC.RECONVERGENT B1 ;  /* 0x0000000000017941 */ /* 0x000fea0003800200 */
.L_x_268:
        /* <DEDUP_REMOVED lines=20> */
.L_x_271:
[----:B------:R-:W-:Y:S05]  /*1c90*/  BSYNC.RECONVERGENT B1 ;  /* 0x0000000000017941 */ /* 0x000fea0003800200 */
.L_x_270:
        /* <DEDUP_REMOVED lines=20> */
.L_x_273:
[----:B------:R-:W-:Y:S05]  /*1de0*/  BSYNC.RECONVERGENT B1 ;  /* 0x0000000000017941 */ /* 0x000fea0003800200 */
.L_x_272:
        /* <DEDUP_REMOVED lines=10> */
.L_x_275:
[----:B------:R-:W-:Y:S05]  /*1e90*/  BSYNC.RECONVERGENT B1 ;  /* 0x0000000000017941 */ /* 0x000fea0003800200 */
.L_x_274:
        /* <DEDUP_REMOVED lines=8> */
[----:B------:R-:W1:Y:S04]  /*1f20*/  LDS.64 R12, [UR4+0x20] ;  /* 0x00002004ff0c7984 */ /* 0x000e680008000a00 */
[----:B------:R-:W3:Y:S04]  /*1f30*/  LDS.U8 R16, [UR4+0x28] ;  /* 0x00002804ff107984 */ /* 0x000ee80008000000 */
[----:B------:R-:W3:Y:S04]  /*1f40*/  LDS.64 R10, [UR4+0x30] ;  /* 0x00003004ff0a7984 */ /* 0x000ee80008000a00 */
[----:B------:R-:W3:Y:S04]  /*1f50*/  LDS.U8 R17, [UR4+0x38] ;  /* 0x00003804ff117984 */ /* 0x000ee80008000000 */
[----:B0-----:R-:W0:Y:S04]  /*1f60*/  LDS.64 R2, [UR4+0x40] ;  /* 0x00004004ff027984 */ /* 0x001e280008000a00 */
[----:B------:R-:W0:Y:S04]  /*1f70*/  LDS.U8 R14, [UR4+0x48] ;  /* 0x00004804ff0e7984 */ /* 0x000e280008000000 */
[----:B--2-4-:R-:W2:Y:S01]  /*1f80*/  LDS.64 R4, [UR4+0x50] ;  /* 0x00005004ff047984 */ /* 0x014ea20008000a00 */
[----:B-----5:R-:W-:-:S04]  /*1f90*/  ISETP.NE.AND P2, PT, R9, RZ, PT ;  /* 0x000000ff0900720c */ /* 0x020fc80003f45270 */
[----:B------:R-:W-:Y:S02]  /*1fa0*/  @P4 SEL R9, R8, 0x1, !P2 ;  /* 0x0000000108094807 */ /* 0x000fe40005000000 */
[-C--:B-1----:R-:W-:Y:S02]  /*1fb0*/  ISETP.LT.U32.AND P0, PT, R12, R6.reuse, PT ;  /* 0x000000060c00720c */ /* 0x082fe40003f01070 */
[----:B------:R-:W-:Y:S02]  /*1fc0*/  LOP3.LUT P3, RZ, R9, 0xff, RZ, 0xc0, !PT ;  /* 0x000000ff09ff7812 */ /* 0x000fe4000786c0ff */
[----:B------:R-:W-:Y:S02]  /*1fd0*/  ISETP.LT.AND.EX P0, PT, R13, R7, PT, P0 ;  /* 0x000000070d00720c */ /* 0x000fe40003f01300 */
[----:B---3--:R-:W-:Y:S02]  /*1fe0*/  ISETP.NE.AND P5, PT, R16, RZ, PT ;  /* 0x000000ff1000720c */ /* 0x008fe40003fa5270 */
[----:B------:R-:W-:-:S02]  /*1ff0*/  @P2 SEL R6, R12, R6, P0 ;  /* 0x000000060c062207 */ /* 0x000fc40000000000 */
[C---:B------:R-:W-:Y:S02]  /*2000*/  @P2 SEL R7, R13.reuse, R7, P0 ;  /* 0x000000070d072207 */ /* 0x040fe40000000000 */
[----:B------:R-:W-:Y:S02]  /*2010*/  SEL R15, R12, R6, !P4 ;  /* 0x000000060c0f7207 */ /* 0x000fe40006000000 */
[----:B------:R-:W-:Y:S01]  /*2020*/  SEL R7, R13, R7, !P4 ;  /* 0x000000070d077207 */ /* 0x000fe20006000000 */
[----:B------:R-:W1:Y:S01]  /*2030*/  LDS.U8 R12, [UR4+0x58] ;  /* 0x00005804ff0c7984 */ /* 0x000e620008000000 */
[----:B------:R-:W-:Y:S02]  /*2040*/  ISETP.LT.U32.AND P0, PT, R10, R15, PT ;  /* 0x0000000f0a00720c */ /* 0x000fe40003f01070 */
[----:B------:R-:W-:Y:S02]  /*2050*/  @P3 SEL R16, R9, 0x1, !P5 ;  /* 0x0000000109103807 */ /* 0x000fe40006800000 */
[----:B------:R-:W-:Y:S01]  /*2060*/  ISETP.LT.AND.EX P0, PT, R11, R7, PT, P0 ;  /* 0x000000070b00720c */ /* 0x000fe20003f01300 */
[----:B------:R-:W3:Y:S01]  /*2070*/  LDS.64 R8, [UR4+0x60] ;  /* 0x00006004ff087984 */ /* 0x000ee20008000a00 */
[----:B------:R-:W-:-:S02]  /*2080*/  LOP3.LUT P2, RZ, R16, 0xff, RZ, 0xc0, !PT ;  /* 0x000000ff10ff7812 */ /* 0x000fc4000784c0ff */
[C---:B------:R-:W-:Y:S02]  /*2090*/  @P5 SEL R15, R10.reuse, R15, P0 ;  /* 0x0000000f0a0f5207 */ /* 0x040fe40000000000 */
[----:B------:R-:W-:Y:S02]  /*20a0*/  ISETP.NE.AND P4, PT, R17, RZ, PT ;  /* 0x000000ff1100720c */ /* 0x000fe40003f85270 */
[C---:B------:R-:W-:Y:S02]  /*20b0*/  @P5 SEL R7, R11.reuse, R7, P0 ;  /* 0x000000070b075207 */ /* 0x040fe40000000000 */
[----:B------:R-:W-:Y:S02]  /*20c0*/  SEL R13, R10, R15, !P3 ;  /* 0x0000000f0a0d7207 */ /* 0x000fe40005800000 */
[----:B------:R-:W-:Y:S01]  /*20d0*/  SEL R15, R11, R7, !P3 ;  /* 0x000000070b0f7207 */ /* 0x000fe20005800000 */
[----:B------:R-:W-:Y:S01]  /*20e0*/  LDS.U8 R10, [UR4+0x78] ;  /* 0x00007804ff0a7984 */ /* 0x000fe20008000000 */
[----:B0-----:R-:W-:-:S02]  /*20f0*/  ISETP.LT.U32.AND P0, PT, R2, R13, PT ;  /* 0x0000000d0200720c */ /* 0x001fc40003f01070 */
[----:B------:R-:W-:Y:S01]  /*2100*/  @P2 SEL R17, R16, 0x1, !P4 ;  /* 0x0000000110112807 */ /* 0x000fe20006000000 */
[----:B------:R-:W-:Y:S01]  /*2110*/  LDS.64 R6, [UR4+0x70] ;  /* 0x00007004ff067984 */ /* 0x000fe20008000a00 */
[----:B------:R-:W-:Y:S02]  /*2120*/  ISETP.LT.AND.EX P0, PT, R3, R15, PT, P0 ;  /* 0x0000000f0300720c */ /* 0x000fe40003f01300 */
[----:B------:R-:W-:Y:S01]  /*2130*/  LOP3.LUT P5, RZ, R17, 0xff, RZ, 0xc0, !PT ;  /* 0x000000ff11ff7812 */ /* 0x000fe200078ac0ff */
[----:B------:R-:W0:Y:S01]  /*2140*/  LDS.U8 R16, [UR4+0x68] ;  /* 0x00006804ff107984 */ /* 0x000e220008000000 */
[----:B------:R-:W-:Y:S02]  /*2150*/  @P4 SEL R13, R2, R13, P0 ;  /* 0x0000000d020d4207 */ /* 0x000fe40000000000 */
[----:B------:R-:W-:Y:S02]  /*2160*/  ISETP.NE.AND P3, PT, R14, RZ, PT ;  /* 0x000000ff0e00720c */ /* 0x000fe40003f65270 */
[----:B------:R-:W-:-:S02]  /*2170*/  @P4 SEL R15, R3, R15, P0 ;  /* 0x0000000f030f4207 */ /* 0x000fc40000000000 */
[----:B------:R-:W-:Y:S02]  /*2180*/  SEL R11, R2, R13, !P2 ;  /* 0x0000000d020b7207 */ /* 0x000fe40005000000 */
[----:B------:R-:W-:Y:S02]  /*2190*/  SEL R13, R3, R15, !P2 ;  /* 0x0000000f030d7207 */ /* 0x000fe40005000000 */
[----:B--2---:R-:W-:Y:S01]  /*21a0*/  ISETP.LT.U32.AND P0, PT, R4, R11, PT ;  /* 0x0000000b0400720c */ /* 0x004fe20003f01070 */
[----:B------:R-:W2:Y:S01]  /*21b0*/  LDS.64 R2, [UR4+0x80] ;  /* 0x00008004ff027984 */ /* 0x000ea20008000a00 */
[----:B------:R-:W-:Y:S02]  /*21c0*/  @P5 SEL R14, R17, 0x1, !P3 ;  /* 0x00000001110e5807 */ /* 0x000fe40005800000 */
[----:B------:R-:W-:Y:S02]  /*21d0*/  ISETP.LT.AND.EX P0, PT, R5, R13, PT, P0 ;  /* 0x0000000d0500720c */ /* 0x000fe40003f01300 */
[----:B------:R-:W-:-:S02]  /*21e0*/  LOP3.LUT P4, RZ, R14, 0xff, RZ, 0xc0, !PT ;  /* 0x000000ff0eff7812 */ /* 0x000fc4000788c0ff */
[----:B------:R-:W-:Y:S02]  /*21f0*/  @P3 SEL R11, R4, R11, P0 ;  /* 0x0000000b040b3207 */ /* 0x000fe40000000000 */
[----:B-1----:R-:W-:Y:S02]  /*2200*/  ISETP.NE.AND P2, PT, R12, RZ, PT ;  /* 0x000000ff0c00720c */ /* 0x002fe40003f45270 */
[C---:B------:R-:W-:Y:S02]  /*2210*/  @P3 SEL R13, R5.reuse, R13, P0 ;  /* 0x0000000d050d3207 */ /* 0x040fe40000000000 */
[----:B------:R-:W-:Y:S02]  /*2220*/  SEL R11, R4, R11, !P5 ;  /* 0x0000000b040b7207 */ /* 0x000fe40006800000 */
[----:B------:R-:W-:Y:S02]  /*2230*/  SEL R13, R5, R13, !P5 ;  /* 0x0000000d050d7207 */ /* 0x000fe40006800000 */
[----:B---3--:R-:W-:-:S02]  /*2240*/  ISETP.LT.U32.AND P0, PT, R8, R11, PT ;  /* 0x0000000b0800720c */ /* 0x008fc40003f01070 */
[----:B------:R-:W-:Y:S02]  /*2250*/  @P4 SEL R12, R14, 0x1, !P2 ;  /* 0x000000010e0c4807 */ /* 0x000fe40005000000 */
[C---:B------:R-:W-:Y:S02]  /*2260*/  ISETP.LT.AND.EX P0, PT, R9.reuse, R13, PT, P0 ;  /* 0x0000000d0900720c */ /* 0x040fe40003f01300 */
[----:B------:R-:W-:Y:S02]  /*2270*/  LOP3.LUT P5, RZ, R12, 0xff, RZ, 0xc0, !PT ;  /* 0x000000ff0cff7812 */ /* 0x000fe400078ac0ff */
[----:B------:R-:W-:Y:S02]  /*2280*/  @P2 SEL R11, R8, R11, P0 ;  /* 0x0000000b080b2207 */ /* 0x000fe40000000000 */
[----:B------:R-:W-:Y:S02]  /*2290*/  @P2 SEL R13, R9, R13, P0 ;  /* 0x0000000d090d2207 */ /* 0x000fe40000000000 */
[----:B0-----:R-:W-:-:S02]  /*22a0*/  ISETP.NE.AND P3, PT, R16, RZ, PT ;  /* 0x000000ff1000720c */ /* 0x001fc40003f65270 */
[----:B------:R-:W-:Y:S02]  /*22b0*/  SEL R5, R8, R11, !P4 ;  /* 0x0000000b08057207 */ /* 0x000fe40006000000 */
[----:B------:R-:W-:Y:S02]  /*22c0*/  SEL R9, R9, R13, !P4 ;  /* 0x0000000d09097207 */ /* 0x000fe40006000000 */
[----:B------:R-:W-:Y:S02]  /*22d0*/  ISETP.LT.U32.AND P0, PT, R6, R5, PT ;  /* 0x000000050600720c */ /* 0x000fe40003f01070 */
[----:B------:R-:W-:Y:S02]  /*22e0*/  @P5 SEL R16, R12, 0x1, !P3 ;  /* 0x000000010c105807 */ /* 0x000fe40005800000 */
[----:B------:R-:W-:Y:S02]  /*22f0*/  ISETP.LT.AND.EX P0, PT, R7, R9, PT, P0 ;  /* 0x000000090700720c */ /* 0x000fe40003f01300 */
[----:B------:R-:W-:-:S02]  /*2300*/  ISETP.NE.AND P4, PT, R10, RZ, PT ;  /* 0x000000ff0a00720c */ /* 0x000fc40003f85270 */
[----:B------:R-:W-:Y:S02]  /*2310*/  @P3 SEL R5, R6, R5, P0 ;  /* 0x0000000506053207 */ /* 0x000fe40000000000 */
[----:B------:R-:W-:Y:S02]  /*2320*/  LOP3.LUT P2, RZ, R16, 0xff, RZ, 0xc0, !PT ;  /* 0x000000ff10ff7812 */ /* 0x000fe4000784c0ff */
[C---:B------:R-:W-:Y:S02]  /*2330*/  @P3 SEL R9, R7.reuse, R9, P0 ;  /* 0x0000000907093207 */ /* 0x040fe40000000000 */
[----:B------:R-:W-:Y:S02]  /*2340*/  SEL R5, R6, R5, !P5 ;  /* 0x0000000506057207 */ /* 0x000fe40006800000 */
[----:B------:R-:W-:Y:S02]  /*2350*/  SEL R7, R7, R9, !P5 ;  /* 0x0000000907077207 */ /* 0x000fe40006800000 */
[----:B--2---:R-:W-:-:S04]  /*2360*/  ISETP.LT.U32.AND P0, PT, R2, R5, PT ;  /* 0x000000050200720c */ /* 0x004fc80003f01070 */
        /* <DEDUP_REMOVED lines=8> */
.L_x_263:
[----:B------:R-:W0:Y:S01]  /*23f0*/  S2R R13, SR_LANEID ;  /* 0x00000000000d7919 */ /* 0x000e220000000000 */
[----:B------:R-:W-:Y:S01]  /*2400*/  LOP3.LUT R2, R10, 0x3e0, RZ, 0xc0, !PT ;  /* 0x000003e00a027812 */ /* 0x000fe200078ec0ff */
[----:B------:R-:W-:Y:S04]  /*2410*/  BSSY.RECONVERGENT B1, `(.L_x_277) ;  /* 0x0000022000017945 */ /* 0x000fe80003800200 */
[----:B------:R-:W-:Y:S01]  /*2420*/  VIADD R4, R2, 0x20 ;  /* 0x0000002002047836 */ /* 0x000fe20000000000 */
[----:B------:R-:W-:-:S04]  /*2430*/  LOP3.LUT R2, RZ, R2, RZ, 0x33, !PT ;  /* 0x00000002ff027212 */ /* 0x000fc800078e33ff */
[----:B------:R-:W-:Y:S01]  /*2440*/  ISETP.GT.AND P0, PT, R4, R9, PT ;  /* 0x000000090400720c */ /* 0x000fe20003f04270 */
[----:B------:R-:W-:-:S05]  /*2450*/  IMAD.IADD R2, R9, 0x1, R2 ;  /* 0x0000000109027824 */ /* 0x000fca00078e0202 */
[----:B------:R-:W-:-:S05]  /*2460*/  SEL R2, R2, 0x1f, P0 ;  /* 0x0000001f02027807 */ /* 0x000fca0000000000 */
[----:B------:R1:W2:Y:S01]  /*2470*/  SHFL.DOWN PT, R4, R7, 0x1, R2 ;  /* 0x0820000007047989 */ /* 0x0002a200000e0002 */
[C---:B0-----:R-:W-:Y:S01]  /*2480*/  VIADD R3, R13.reuse, 0x2 ;  /* 0x000000020d037836 */ /* 0x041fe20000000000 */
[CC--:B------:R-:W-:Y:S01]  /*2490*/  ISETP.GE.AND P0, PT, R13.reuse, R2.reuse, PT ;  /* 0x000000020d00720c */ /* 0x0c0fe20003f06270 */
[C---:B------:R-:W-:Y:S01]  /*24a0*/  VIADD R11, R13.reuse, 0x8 ;  /* 0x000000080d0b7836 */ /* 0x040fe20000000000 */
[C---:B------:R-:W-:Y:S01]  /*24b0*/  ISETP.NE.AND P1, PT, R13.reuse, RZ, PT ;  /* 0x000000ff0d00720c */ /* 0x040fe20003f25270 */
[----:B------:R-:W-:Y:S01]  /*24c0*/  VIADD R5, R13, 0x4 ;  /* 0x000000040d057836 */ /* 0x000fe20000000000 */
[-C--:B------:R-:W-:Y:S02]  /*24d0*/  ISETP.GT.AND P5, PT, R3, R2.reuse, PT ;  /* 0x000000020300720c */ /* 0x080fe40003fa4270 */
[----:B------:R-:W-:Y:S02]  /*24e0*/  LOP3.LUT R3, R8, 0xff, RZ, 0xc0, !PT ;  /* 0x000000ff08037812 */ /* 0x000fe400078ec0ff */
[----:B------:R-:W-:-:S02]  /*24f0*/  ISETP.GT.AND P2, PT, R11, R2, PT ;  /* 0x000000020b00720c */ /* 0x000fc40003f44270 */
[----:B------:R1:W0:Y:S01]  /*2500*/  SHFL.DOWN PT, R11, R6, 0x1, R2 ;  /* 0x08200000060b7989 */ /* 0x00022200000e0002 */
[----:B------:R-:W-:Y:S01]  /*2510*/  ISETP.GT.AND P3, PT, R5, R2, PT ;  /* 0x000000020500720c */ /* 0x000fe20003f64270 */
[----:B------:R-:W-:Y:S02]  /*2520*/  VIADD R5, R13, 0x10 ;  /* 0x000000100d057836 */ /* 0x000fe40000000000 */
[----:B------:R1:W3:Y:S01]  /*2530*/  SHFL.DOWN PT, R3, R3, 0x1, R2 ;  /* 0x0820000003037989 */ /* 0x0002e200000e0002 */
[----:B--2---:R-:W-:Y:S09]  /*2540*/  @P0 BRA `(.L_x_278) ;  /* 0x0000000000380947 */ /* 0x004ff20003800000 */
[----:B---3--:R-:W-:Y:S01]  /*2550*/  LOP3.LUT P0, RZ, R3, 0xff, RZ, 0xc0, !PT ;  /* 0x000000ff03ff7812 */ /* 0x008fe2000780c0ff */
[----:B------:R-:W-:Y:S01]  /*2560*/  IMAD.MOV.U32 R13, RZ, RZ, 0x1 ;  /* 0x00000001ff0d7424 */ /* 0x000fe200078e00ff */
[----:B------:R-:W-:-:S04]  /*2570*/  LOP3.LUT P4, R12, R8, 0xff, RZ, 0xc0, !PT ;  /* 0x000000ff080c7812 */ /* 0x000fc8000788c0ff */
[----:B------:R-:W-:-:S13]  /*2580*/  PLOP3.LUT P0, PT, P4, P0, PT, 0x2f, 0xf2 ;  /* 0x0000000000f2781c */ /* 0x000fda0002700577 */
[----:B0-----:R-:W-:Y:S02]  /*2590*/  @!P0 ISETP.LT.U32.AND P4, PT, R11, R6, PT ;  /* 0x000000060b00820c */ /* 0x001fe40003f81070 */
[----:B------:R-:W-:Y:S02]  /*25a0*/  @P0 ISETP.NE.AND P6, PT, R12, RZ, PT ;  /* 0x000000ff0c00020c */ /* 0x000fe40003fc5270 */
[----:B------:R-:W-:Y:S02]  /*25b0*/  @!P0 PRMT R8, R13, 0x7610, R8 ;  /* 0x000076100d088816 */ /* 0x000fe40000000008 */
[----:B------:R-:W-:Y:S02]  /*25c0*/  @!P0 ISETP.LT.AND.EX P4, PT, R4, R7, PT, P4 ;  /* 0x000000070400820c */ /* 0x000fe40003f81340 */
[----:B------:R-:W-:Y:S02]  /*25d0*/  @P0 SEL R3, R3, R8, !P6 ;  /* 0x0000000803030207 */ /* 0x000fe40007000000 */
[----:B-1----:R-:W-:-:S02]  /*25e0*/  @!P0 SEL R6, R11, R6, P4 ;  /* 0x000000060b068207 */ /* 0x002fc40002000000 */
[C---:B------:R-:W-:Y:S02]  /*25f0*/  @!P0 SEL R7, R4.reuse, R7, P4 ;  /* 0x0000000704078207 */ /* 0x040fe40002000000 */
[----:B------:R-:W-:Y:S02]  /*2600*/  @P0 PRMT R8, R3, 0x7610, R8 ;  /* 0x0000761003080816 */ /* 0x000fe40000000008 */
[----:B------:R-:W-:Y:S02]  /*2610*/  @P0 SEL R6, R11, R6, !P6 ;  /* 0x000000060b060207 */ /* 0x000fe40007000000 */
[----:B------:R-:W-:-:S07]  /*2620*/  @P0 SEL R7, R4, R7, !P6 ;  /* 0x0000000704070207 */ /* 0x000fce0007000000 */
.L_x_278:
[----:B------:R-:W-:Y:S05]  /*2630*/  BSYNC.RECONVERGENT B1 ;  /* 0x0000000000017941 */ /* 0x000fea0003800200 */
.L_x_277:
[----:B---3--:R-:W-:Y:S01]  /*2640*/  LOP3.LUT R3, R8, 0xff, RZ, 0xc0, !PT ;  /* 0x000000ff08037812 */ /* 0x008fe200078ec0ff */
[----:B------:R2:W3:Y:S01]  /*2650*/  SHFL.DOWN PT, R4, R7, 0x2, R2 ;  /* 0x0840000007047989 */ /* 0x0004e200000e0002 */
[----:B------:R-:W-:Y:S01]  /*2660*/  ISETP.GT.AND P4, PT, R5, R2, PT ;  /* 0x000000020500720c */ /* 0x000fe20003f84270 */
[----:B------:R-:W-:Y:S02]  /*2670*/  BSSY.RECONVERGENT B1, `(.L_x_279) ;  /* 0x0000012000017945 */ /* 0x000fe40003800200 */
[----:B------:R2:W4:Y:S04]  /*2680*/  SHFL.DOWN PT, R5, R6, 0x2, R2 ;  /* 0x0840000006057989 */ /* 0x00052800000e0002 */
[----:B------:R2:W0:Y:S01]  /*2690*/  SHFL.DOWN PT, R3, R3, 0x2, R2 ;  /* 0x0840000003037989 */ /* 0x00042200000e0002 */
        /* <DEDUP_REMOVED lines=10> */
[----:B-12---:R-:W-:-:S02]  /*2740*/  @!P0 SEL R6, R5, R6, P5 ;  /* 0x0000000605068207 */ /* 0x006fc40002800000 */
[C---:B------:R-:W-:Y:S02]  /*2750*/  @!P0 SEL R7, R4.reuse, R7, P5 ;  /* 0x0000000704078207 */ /* 0x040fe40002800000 */
[----:B------:R-:W-:Y:S02]  /*2760*/  @P0 PRMT R8, R3, 0x7610, R8 ;  /* 0x0000761003080816 */ /* 0x000fe40000000008 */
[----:B------:R-:W-:Y:S02]  /*2770*/  @P0 SEL R6, R5, R6, !P6 ;  /* 0x0000000605060207 */ /* 0x000fe40007000000 */
[----:B------:R-:W-:-:S07]  /*2780*/  @P0 SEL R7, R4, R7, !P6 ;  /* 0x0000000704070207 */ /* 0x000fce0007000000 */
.L_x_280:
[----:B------:R-:W-:Y:S05]  /*2790*/  BSYNC.RECONVERGENT B1 ;  /* 0x0000000000017941 */ /* 0x000fea0003800200 */
.L_x_279:
[----:B0-----:R-:W-:Y:S01]  /*27a0*/  LOP3.LUT R3, R8, 0xff, RZ, 0xc0, !PT ;  /* 0x000000ff08037812 */ /* 0x001fe200078ec0ff */
[----:B----4-:R0:W4:Y:S01]  /*27b0*/  SHFL.DOWN PT, R5, R6, 0x4, R2 ;  /* 0x0880000006057989 */ /* 0x01012200000e0002 */
[----:B------:R-:W-:Y:S03]  /*27c0*/  BSSY.RECONVERGENT B1, `(.L_x_281) ;  /* 0x0000012000017945 */ /* 0x000fe60003800200 */
[----:B---3--:R0:W3:Y:S04]  /*27d0*/  SHFL.DOWN PT, R4, R7, 0x4, R2 ;  /* 0x0880000007047989 */ /* 0x0080e800000e0002 */
        /* <DEDUP_REMOVED lines=16> */
.L_x_282:
[----:B------:R-:W-:Y:S05]  /*28e0*/  BSYNC.RECONVERGENT B1 ;  /* 0x0000000000017941 */ /* 0x000fea0003800200 */
.L_x_281:
        /* <DEDUP_REMOVED lines=20> */
.L_x_284:
[----:B------:R-:W-:Y:S05]  /*2a30*/  BSYNC.RECONVERGENT B1 ;  /* 0x0000000000017941 */ /* 0x000fea0003800200 */
.L_x_283:
        /* <DEDUP_REMOVED lines=8> */
[----:B-12---:R-:W-:-:S04]  /*2ac0*/  LOP3.LUT P2, R2, R8, 0xff, RZ, 0xc0, !PT ;  /* 0x000000ff08027812 */ /* 0x006fc8000784c0ff */
[----:B------:R-:W-:-:S13]  /*2ad0*/  PLOP3.LUT P0, PT, P2, P0, PT, 0x2f, 0xf2 ;  /* 0x0000000000f2781c */ /* 0x000fda0001700577 */
[----:B----4-:R-:W-:Y:S02]  /*2ae0*/  @!P0 ISETP.LT.U32.AND P2, PT, R5, R6, PT ;  /* 0x000000060500820c */ /* 0x010fe40003f41070 */
[----:B------:R-:W-:Y:S02]  /*2af0*/  @P0 ISETP.NE.AND P3, PT, R2, RZ, PT ;  /* 0x000000ff0200020c */ /* 0x000fe40003f65270 */
[----:B------:R-:W-:Y:S02]  /*2b00*/  @!P0 PRMT R8, R11, 0x7610, R8 ;  /* 0x000076100b088816 */ /* 0x000fe40000000008 */
[----:B---3--:R-:W-:Y:S02]  /*2b10*/  @!P0 ISETP.LT.AND.EX P2, PT, R4, R7, PT, P2 ;  /* 0x000000070400820c */ /* 0x008fe40003f41320 */
[----:B------:R-:W-:Y:S02]  /*2b20*/  @P0 SEL R2, R3, R8, !P3 ;  /* 0x0000000803020207 */ /* 0x000fe40005800000 */
[----:B------:R-:W-:-:S02]  /*2b30*/  @!P0 SEL R6, R5, R6, P2 ;  /* 0x0000000605068207 */ /* 0x000fc40001000000 */
[----:B------:R-:W-:Y:S02]  /*2b40*/  @!P0 SEL R7, R4, R7, P2 ;  /* 0x0000000704078207 */ /* 0x000fe40001000000 */
[----:B------:R-:W-:Y:S02]  /*2b50*/  @P0 PRMT R8, R2, 0x7610, R8 ;  /* 0x0000761002080816 */ /* 0x000fe40000000008 */
[----:B------:R-:W-:Y:S02]  /*2b60*/  @P0 SEL R6, R5, R6, !P3 ;  /* 0x0000000605060207 */ /* 0x000fe40005800000 */
[----:B------:R-:W-:-:S07]  /*2b70*/  @P0 SEL R7, R4, R7, !P3 ;  /* 0x0000000704070207 */ /* 0x000fce0005800000 */
.L_x_286:
[----:B------:R-:W-:Y:S05]  /*2b80*/  BSYNC.RECONVERGENT B1 ;  /* 0x0000000000017941 */ /* 0x000fea0003800200 */
.L_x_285:
[----:B------:R-:W-:Y:S04]  /*2b90*/  BSSY.RECONVERGENT B1, `(.L_x_287) ;  /* 0x000000a000017945 */ /* 0x000fe80003800200 */
[----:B------:R-:W-:Y:S05]  /*2ba0*/  @P1 BRA `(.L_x_288) ;  /* 0x0000000000201947 */ /* 0x000fea0003800000 */
[----:B---3--:R-:W3:Y:S01]  /*2bb0*/  S2R R4, SR_CgaCtaId ;  /* 0x0000000000047919 */ /* 0x008ee20000008800 */
[----:B0-----:R-:W-:Y:S02]  /*2bc0*/  MOV R3, 0x400 ;  /* 0x0000040000037802 */ /* 0x001fe40000000f00 */
[----:B-12---:R-:W-:-:S04]  /*2bd0*/  SHF.R.U32.HI R2, RZ, 0x1, R10 ;  /* 0x00000001ff027819 */ /* 0x006fc8000001160a */
[----:B------:R-:W-:Y:S02]  /*2be0*/  LOP3.LUT R2, R2, 0x1f0, RZ, 0xc0, !PT ;  /* 0x000001f002027812 */ /* 0x000fe400078ec0ff */
[----:B---3--:R-:W-:-:S05]  /*2bf0*/  LEA R3, R4, R3, 0x18 ;  /* 0x0000000304037211 */ /* 0x008fca00078ec0ff */
[----:B------:R-:W-:-:S05]  /*2c00*/  IMAD.IADD R3, R2, 0x1, R3 ;  /* 0x0000000102037824 */ /* 0x000fca00078e0203 */
[----:B------:R0:W-:Y:S04]  /*2c10*/  STS.64 [R3+0x10], R6 ;  /* 0x0000100603007388 */ /* 0x0001e80000000a00 */
[----:B------:R0:W-:Y:S02]  /*2c20*/  STS.U8 [R3+0x8], R8 ;  /* 0x0000080803007388 */ /* 0x0001e40000000000 */
.L_x_288:
[----:B------:R-:W-:Y:S05]  /*2c30*/  BSYNC.RECONVERGENT B1 ;  /* 0x0000000000017941 */ /* 0x000fea0003800200 */
.L_x_287:
[----:B------:R-:W-:Y:S01]  /*2c40*/  BAR.SYNC.DEFER_BLOCKING 0x0 ;  /* 0x0000000000007b1d */ /* 0x000fe20000010000 */
[----:B------:R-:W-:-:S13]  /*2c50*/  ISETP.NE.AND P1, PT, R10, RZ, PT ;  /* 0x000000ff0a00720c */ /* 0x000fda0003f25270 */
[----:B------:R-:W-:Y:S05]  /*2c60*/  @P1 BRA `(.L_x_276) ;  /* 0x00000030005c1947 */ /* 0x000fea0003800000 */
[C---:B------:R-:W-:Y:S02]  /*2c70*/  ISETP.GE.AND P0, PT, R9.reuse, 0x21, PT ;  /* 0x000000210900780c */ /* 0x040fe40003f06270 */
[C---:B------:R-:W-:Y:S02]  /*2c80*/  ISETP.GE.AND P2, PT, R9.reuse, 0x41, PT ;  /* 0x000000410900780c */ /* 0x040fe40003f46270 */
[C---:B------:R-:W-:Y:S02]  /*2c90*/  ISETP.GE.AND P3, PT, R9.reuse, 0x61, PT ;  /* 0x000000610900780c */ /* 0x040fe40003f66270 */
[----:B------:R-:W-:-:S07]  /*2ca0*/  ISETP.GE.AND P4, PT, R9, 0x81, PT ;  /* 0x000000810900780c */ /* 0x000fce0003f86270 */
[----:B------:R-:W-:Y:S06]  /*2cb0*/  @!P0 BRA `(.L_x_289) ;  /* 0x00000000003c8947 */ /* 0x000fec0003800000 */
[----:B------:R-:W5:Y:S01]  /*2cc0*/  S2UR UR5, SR_CgaCtaId ;  /* 0x00000000000579c3 */ /* 0x000f620000008800 */
[----:B------:R-:W-:Y:S01]  /*2cd0*/  UMOV UR4, 0x400 ;  /* 0x0000040000047882 */ /* 0x000fe20000000000 */
[----:B------:R-:W-:Y:S01]  /*2ce0*/  LOP3.LUT P5, RZ, R8, 0xff, RZ, 0xc0, !PT ;  /* 0x000000ff08ff7812 */ /* 0x000fe200078ac0ff */
[----:B-----5:R-:W-:-:S09]  /*2cf0*/  ULEA UR4, UR5, UR4, 0x18 ;  /* 0x0000000405047291 */ /* 0x020fd2000f8ec0ff */
[----:B---3--:R-:W3:Y:S04]  /*2d00*/  LDS.U8 R4, [UR4+0x18] ;  /* 0x00001804ff047984 */ /* 0x008ee80008000000 */
[----:B012---:R-:W0:Y:S01]  /*2d10*/  LDS.64 R2, [UR4+0x20] ;  /* 0x00002004ff027984 */ /* 0x007e220008000a00 */
[----:B---3--:R-:W-:Y:S02]  /*2d20*/  ISETP.NE.AND P6, PT, R4, RZ, PT ;  /* 0x000000ff0400720c */ /* 0x008fe40003fc5270 */
        /* <DEDUP_REMOVED lines=8> */
.L_x_289:
[----:B------:R-:W-:Y:S01]  /*2db0*/  ISETP.GE.AND P5, PT, R9, 0xa1, PT ;  /* 0x000000a10900780c */ /* 0x000fe20003fa6270 */
[----:B------:R-:W-:-:S12]  /*2dc0*/  @!P2 BRA `(.L_x_290) ;  /* 0x00000000003ca947 */ /* 0x000fd80003800000 */
        /* <DEDUP_REMOVED lines=15> */
.L_x_290:
        /* <DEDUP_REMOVED lines=17> */
.L_x_291:
        /* <DEDUP_REMOVED lines=17> */
.L_x_292:
[----:B------:R-:W-:Y:S05]  /*30e0*/  @!P5 BRA `(.L_x_293) ;  /* 0x00000000003cd947 */ /* 0x000fea0003800000 */
        /* <DEDUP_REMOVED lines=15> */
.L_x_293:
        /* <DEDUP_REMOVED lines=16> */
.L_x_294:
        /* <DEDUP_REMOVED lines=17> */
.L_x_252:
[----:B------:R-:W0:Y:S01]  /*33f0*/  S2R R9, SR_TID.X ;  /* 0x0000000000097919 */ /* 0x000e220000002100 */
[----:B------:R-:W1:Y:S01]  /*3400*/  LDCU.128 UR8, c[0x0][0x380] ;  /* 0x00007000ff0877ac */ /* 0x000e620008000c00 */
[----:B------:R-:W2:Y:S01]  /*3410*/  LDCU.64 UR6, c[0x0][0x3a0] ;  /* 0x00007400ff0677ac */ /* 0x000ea20008000a00 */
[----:B0-----:R-:W-:-:S05]  /*3420*/  IADD3 R5, P0, PT, R15, R9, RZ ;  /* 0x000000090f057210 */ /* 0x001fca0007f1e0ff */
[----:B------:R-:W-:Y:S02]  /*3430*/  IMAD.X R6, RZ, RZ, RZ, P0 ;  /* 0x000000ffff067224 */ /* 0x000fe400000e06ff */
[----:B------:R-:W-:-:S03]  /*3440*/  IMAD.SHL.U32 R4, R5, 0x4, RZ ;  /* 0x0000000405047824 */ /* 0x000fc600078e00ff */
[----:B------:R-:W-:Y:S02]  /*3450*/  SHF.L.U64.HI R5, R5, 0x2, R6 ;  /* 0x0000000205057819 */ /* 0x000fe40000010206 */
[C---:B-1----:R-:W-:Y:S02]  /*3460*/  IADD3 R12, P0, PT, R4.reuse, UR8, RZ ;  /* 0x00000008040c7c10 */ /* 0x042fe4000ff1e0ff */
[----:B------:R-:W-:Y:S02]  /*3470*/  IADD3 R4, P1, PT, R4, UR10, RZ ;  /* 0x0000000a04047c10 */ /* 0x000fe4000ff3e0ff */
[C---:B------:R-:W-:Y:S02]  /*3480*/  IADD3.X R13, PT, PT, R5.reuse, UR9, RZ, P0, !PT ;  /* 0x00000009050d7c10 */ /* 0x040fe400087fe4ff */
[----:B------:R-:W-:-:S03]  /*3490*/  IADD3.X R5, PT, PT, R5, UR11, RZ, P1, !PT ;  /* 0x0000000b05057c10 */ /* 0x000fc60008ffe4ff */
[----:B------:R-:W3:Y:S04]  /*34a0*/  LDG.E R10, desc[UR12][R12.64] ;  /* 0x0000000c0c0a7981 */ /* 0x000ee8000c1e1900 */
[----:B------:R-:W3:Y:S04]  /*34b0*/  LDG.E R11, desc[UR12][R4.64] ;  /* 0x0000000c040b7981 */ /* 0x000ee8000c1e1900 */
[----:B------:R-:W4:Y:S04]  /*34c0*/  LDG.E R7, desc[UR12][R12.64+0x800] ;  /* 0x0008000c0c077981 */ /* 0x000f28000c1e1900 */
[----:B------:R-:W4:Y:S04]  /*34d0*/  LDG.E R6, desc[UR12][R4.64+0x800] ;  /* 0x0008000c04067981 */ /* 0x000f28000c1e1900 */
[----:B------:R-:W5:Y:S04]  /*34e0*/  LDG.E R14, desc[UR12][R12.64+0x400] ;  /* 0x0004000c0c0e7981 */ /* 0x000f68000c1e1900 */
[----:B------:R-:W5:Y:S04]  /*34f0*/  LDG.E R17, desc[UR12][R4.64+0x400] ;  /* 0x0004000c04117981 */ /* 0x000f68000c1e1900 */
[----:B------:R0:W5:Y:S04]  /*3500*/  LDG.E R8, desc[UR12][R12.64+0xc00] ;  /* 0x000c000c0c087981 */ /* 0x000168000c1e1900 */
[----:B------:R1:W5:Y:S01]  /*3510*/  LDG.E R19, desc[UR12][R4.64+0xc00] ;  /* 0x000c000c04137981 */ /* 0x000362000c1e1900 */
[----:B------:R-:W-:Y:S01]  /*3520*/  VIADD R16, R9, 0x100 ;  /* 0x0000010009107836 */ /* 0x000fe20000000000 */
[----:B--2---:R-:W-:-:S02]  /*3530*/  IADD3 R22, P1, PT, R15, UR6, RZ ;  /* 0x000000060f167c10 */ /* 0x004fc4000ff3e0ff */
[----:B---3--:R-:W-:Y:S01]  /*3540*/  FSETP.NEU.AND P0, PT, R10, R11, PT ;  /* 0x0000000b0a00720b */ /* 0x008fe20003f0d000 */
[----:B------:R-:W-:Y:S02]  /*3550*/  VIADD R11, R9, 0x200 ;  /* 0x00000200090b7836 */ /* 0x000fe40000000000 */
[----:B------:R-:W-:Y:S01]  /*3560*/  IMAD.U32 R10, RZ, RZ, UR7 ;  /* 0x00000007ff0a7e24 */ /* 0x000fe2000f8e00ff */
[----:B------:R-:W-:Y:S02]  /*3570*/  SEL R16, R16, R9, !P0 ;  /* 0x0000000910107207 */ /* 0x000fe40004000000 */
[-C--:B------:R-:W-:Y:S01]  /*3580*/  IADD3 R18, P3, PT, R11, R22.reuse, RZ ;  /* 0x000000160b127210 */ /* 0x080fe20007f7e0ff */
[----:B0-----:R-:W-:Y:S01]  /*3590*/  IMAD.X R13, RZ, RZ, R10, P1 ;  /* 0x000000ffff0d7224 */ /* 0x001fe200008e060a */
[----:B------:R-:W-:Y:S02]  /*35a0*/  IADD3 R11, P4, PT, R16, R22, RZ ;  /* 0x00000016100b7210 */ /* 0x000fe40007f9e0ff */
[----:B----4-:R-:W-:Y:S01]  /*35b0*/  FSETP.NEU.AND P2, PT, R7, R6, PT ;  /* 0x000000060700720b */ /* 0x010fe20003f4d000 */
[--C-:B------:R-:W-:Y:S01]  /*35c0*/  IMAD.X R12, RZ, RZ, R13.reuse, P3 ;  /* 0x000000ffff0c7224 */ /* 0x100fe200018e060d */
[C---:B------:R-:W-:Y:S01]  /*35d0*/  ISETP.LT.U32.AND P1, PT, R18.reuse, R11, PT ;  /* 0x0000000b1200720c */ /* 0x040fe20003f21070 */
[----:B-1----:R-:W-:Y:S01]  /*35e0*/  IMAD.X R5, RZ, RZ, R13, P4 ;  /* 0x000000ffff057224 */ /* 0x002fe200020e060d */
[----:B------:R-:W-:-:S02]  /*35f0*/  IADD3 R13, P4, PT, R18, 0x100, RZ ;  /* 0x00000100120d7810 */ /* 0x000fc40007f9e0ff */
[----:B-----5:R-:W-:Y:S02]  /*3600*/  FSETP.EQ.AND P0, PT, R14, R17, !P0 ;  /* 0x000000110e00720b */ /* 0x020fe40004702000 */
[----:B------:R-:W-:-:S05]  /*3610*/  ISETP.LT.AND.EX P1, PT, R12, R5, PT, P1 ;  /* 0x000000050c00720c */ /* 0x000fca0003f21310 */
[----:B------:R-:W-:Y:S02]  /*3620*/  @P2 SEL R11, R18, R11, P1 ;  /* 0x0000000b120b2207 */ /* 0x000fe40000800000 */
[----:B------:R-:W-:Y:S02]  /*3630*/  @P2 SEL R5, R12, R5, P1 ;  /* 0x000000050c052207 */ /* 0x000fe40000800000 */
[----:B------:R-:W-:Y:S02]  /*3640*/  ISETP.GE.U32.AND P1, PT, R21, UR5, PT ;  /* 0x0000000515007c0c */ /* 0x000fe4000bf26070 */
[----:B------:R-:W-:Y:S02]  /*3650*/  FSETP.NEU.AND P3, PT, R8, R19, PT ;  /* 0x000000130800720b */ /* 0x000fe40003f6d000 */
[----:B------:R-:W-:Y:S02]  /*3660*/  SEL R4, R18, R11, P0 ;  /* 0x0000000b12047207 */ /* 0x000fe40000000000 */
[----:B------:R-:W-:-:S02]  /*3670*/  ISETP.GE.U32.AND.EX P1, PT, R20, UR4, PT, P1 ;  /* 0x0000000414007c0c */ /* 0x000fc4000bf26110 */
[----:B------:R-:W-:Y:S01]  /*3680*/  SEL R5, R12, R5, P0 ;  /* 0x000000050c057207 */ /* 0x000fe20000000000 */
[----:B------:R-:W-:Y:S01]  /*3690*/  IMAD.X R12, RZ, RZ, R12, P4 ;  /* 0x000000ffff0c7224 */ /* 0x000fe200020e060c */
[----:B------:R-:W-:Y:S02]  /*36a0*/  ISETP.LT.U32.AND P2, PT, R13, R4, PT ;  /* 0x000000040d00720c */ /* 0x000fe40003f41070 */
[----:B------:R-:W-:Y:S02]  /*36b0*/  FSETP.EQ.AND P0, PT, R7, R6, P0 ;  /* 0x000000060700720b */ /* 0x000fe40000702000 */
[----:B------:R-:W-:Y:S02]  /*36c0*/  ISETP.LT.AND.EX P2, PT, R12, R5, PT, P2 ;  /* 0x000000050c00720c */ /* 0x000fe40003f41320 */
[----:B------:R-:W-:Y:S02]  /*36d0*/  FSETP.NEU.OR P4, PT, R8, R19, !P0 ;  /* 0x000000130800720b */ /* 0x000fe4000478d400 */
[----:B------:R-:W-:-:S02]  /*36e0*/  @P3 SEL R4, R13, R4, P2 ;  /* 0x000000040d043207 */ /* 0x000fc40001000000 */
[C---:B------:R-:W-:Y:S02]  /*36f0*/  @P3 SEL R5, R12.reuse, R5, P2 ;  /* 0x000000050c053207 */ /* 0x040fe40001000000 */
[----:B------:R-:W-:Y:S02]  /*3700*/  SEL R8, RZ, 0x1, !P4 ;  /* 0x00000001ff087807 */ /* 0x000fe40006000000 */
[----:B------:R-:W-:Y:S02]  /*3710*/  SEL R6, R13, R4, P0 ;  /* 0x000000040d067207 */ /* 0x000fe40000000000 */
[----:B------:R-:W-:Y:S01]  /*3720*/  SEL R7, R12, R5, P0 ;  /* 0x000000050c077207 */ /* 0x000fe20000000000 */
[----:B------:R-:W-:Y:S06]  /*3730*/  @!P1 BRA `(.L_x_295) ;  /* 0x00000018006c9947 */ /* 0x000fec0003800000 */
[----:B------:R-:W-:Y:S02]  /*3740*/  IADD3 R11, P1, PT, R15, UR5, RZ ;  /* 0x000000050f0b7c10 */ /* 0x000fe4000ff3e0ff */
[C---:B------:R-:W-:Y:S02]  /*3750*/  IADD3 R12, P2, PT, R2.reuse, -0x400, RZ ;  /* 0xfffffc00020c7810 */ /* 0x040fe40007f5e0ff */
[----:B------:R-:W-:Y:S01]  /*3760*/  LOP3.LUT R5, RZ, R9, RZ, 0x33, !PT ;  /* 0x00000009ff057212 */ /* 0x000fe200078e33ff */
[----:B------:R-:W-:Y:S01]  /*3770*/  IMAD.X R13, RZ, RZ, UR4, P1 ;  /* 0x00000004ff0d7e24 */ /* 0x000fe200088e06ff */
[----:B------:R-:W-:Y:S01]  /*3780*/  ISETP.GT.U32.AND P0, PT, R11, R12, PT ;  /* 0x0000000c0b00720c */ /* 0x000fe20003f04070 */
[----:B------:R-:W-:Y:S01]  /*3790*/  UMOV UR4, URZ ;  /* 0x000000ff00047c82 */ /* 0x000fe20008000000 */
[----:B------:R-:W-:Y:S02]  /*37a0*/  IADD3.X R14, PT, PT, R3, -0x1, RZ, P2, !PT ;  /* 0xffffffff030e7810 */ /* 0x000fe400017fe4ff */
[----:B------:R-:W-:-:S02]  /*37b0*/  IADD3 R4, PT, PT, R2, -UR5, R5 ;  /* 0x8000000502047c10 */ /* 0x000fc4000fffe005 */
[----:B------:R-:W-:-:S03]  /*37c0*/  ISETP.GT.U32.AND.EX P0, PT, R13, R14, PT, P0 ;  /* 0x0000000e0d00720c */ /* 0x000fc60003f04100 */
[----:B------:R-:W-:-:S10]  /*37d0*/  IMAD.IADD R4, R4, 0x1, -R15 ;  /* 0x0000000104047824 */ /* 0x000fd400078e0a0f */
[----:B------:R-:W-:Y:S05]  /*37e0*/  @P0 BRA `(.L_x_296) ;  /* 0x00000004006c0947 */ /* 0x000fea0003800000 */
[----:B------:R-:W0:Y:S01]  /*37f0*/  LDCU.64 UR6, c[0x0][0x3a0] ;  /* 0x00007400ff0677ac */ /* 0x000e220008000a00 */
[----:B------:R-:W1:Y:S02]  /*3800*/  LDCU.128 UR8, c[0x0][0x380] ;  /* 0x00007000ff0877ac */ /* 0x000e640008000c00 */
.L_x_300:
[----:B------:R-:W-:-:S05]  /*3810*/  IADD3 R10, P0, PT, R9, R11, RZ ;  /* 0x0000000b090a7210 */ /* 0x000fca0007f1e0ff */
[----:B------:R-:W-:Y:S02]  /*3820*/  IMAD.SHL.U32 R2, R10, 0x4, RZ ;  /* 0x000000040a027824 */ /* 0x000fe400078e00ff */
[----:B------:R-:W-:-:S03]  /*3830*/  IMAD.X R21, RZ, RZ, R13, P0 ;  /* 0x000000ffff157224 */ /* 0x000fc600000e060d */
[----:B-1----:R-:W-:Y:S02]  /*3840*/  IADD3 R16, P0, PT, R2, UR8, RZ ;  /* 0x0000000802107c10 */ /* 0x002fe4000ff1e0ff */
[----:B------:R-:W-:Y:S02]  /*3850*/  SHF.L.U64.HI R3, R10, 0x2, R21 ;  /* 0x000000020a037819 */ /* 0x000fe40000010215 */
[----:B------:R-:W-:Y:S02]  /*3860*/  IADD3 R2, P1, PT, R2, UR10, RZ ;  /* 0x0000000a02027c10 */ /* 0x000fe4000ff3e0ff */
[C---:B------:R-:W-:Y:S02]  /*3870*/  IADD3.X R17, PT, PT, R3.reuse, UR9, RZ, P0, !PT ;  /* 0x0000000903117c10 */ /* 0x040fe400087fe4ff */
[----:B------:R-:W-:-:S03]  /*3880*/  IADD3.X R3, PT, PT, R3, UR11, RZ, P1, !PT ;  /* 0x0000000b03037c10 */ /* 0x000fc60008ffe4ff */
[----:B------:R1:W5:Y:S04]  /*3890*/  LDG.E R24, desc[UR12][R16.64] ;  /* 0x0000000c10187981 */ /* 0x000368000c1e1900 */
[----:B------:R1:W5:Y:S04]  /*38a0*/  LDG.E R19, desc[UR12][R16.64+0x400] ;  /* 0x0004000c10137981 */ /* 0x000368000c1e1900 */
[----:B------:R1:W5:Y:S04]  /*38b0*/  LDG.E R15, desc[UR12][R16.64+0x800] ;  /* 0x0008000c100f7981 */ /* 0x000368000c1e1900 */
[----:B------:R1:W5:Y:S04]  /*38c0*/  LDG.E R5, desc[UR12][R16.64+0xc00] ;  /* 0x000c000c10057981 */ /* 0x000368000c1e1900 */
[----:B------:R1:W5:Y:S04]  /*38d0*/  LDG.E R25, desc[UR12][R2.64] ;  /* 0x0000000c02197981 */ /* 0x000368000c1e1900 */
[----:B------:R1:W5:Y:S04]  /*38e0*/  LDG.E R26, desc[UR12][R2.64+0x400] ;  /* 0x0004000c021a7981 */ /* 0x000368000c1e1900 */
[----:B------:R1:W5:Y:S04]  /*38f0*/  LDG.E R20, desc[UR12][R2.64+0x800] ;  /* 0x0008000c02147981 */ /* 0x000368000c1e1900 */
[----:B------:R1:W5:Y:S01]  /*3900*/  LDG.E R18, desc[UR12][R2.64+0xc00] ;  /* 0x000c000c02127981 */ /* 0x000362000c1e1900 */
[----:B------:R-:W-:Y:S01]  /*3910*/  LOP3.LUT P1, RZ, R8, 0xff, RZ, 0xc0, !PT ;  /* 0x000000ff08ff7812 */ /* 0x000fe2000782c0ff */
[----:B------:R-:W-:Y:S01]  /*3920*/  BSSY.RECONVERGENT B1, `(.L_x_297) ;  /* 0x0000011000017945 */ /* 0x000fe20003800200 */
[----:B0-----:R-:W-:Y:S01]  /*3930*/  IADD3 R23, P0, PT, R10, UR6, RZ ;  /* 0x000000060a177c10 */ /* 0x001fe2000ff1e0ff */
[----:B------:R-:W-:-:S04]  /*3940*/  IMAD.U32 R10, RZ, RZ, UR7 ;  /* 0x00000007ff0a7e24 */ /* 0x000fc8000f8e00ff */
[----:B------:R-:W-:-:S06]  /*3950*/  IMAD.X R22, R21, 0x1, R10, P0 ;  /* 0x0000000115167824 */ /* 0x000fcc00000e060a */
[----:B-1----:R-:W-:Y:S05]  /*3960*/  @!P1 BRA `(.L_x_298) ;  /* 0x0000000000209947 */ /* 0x002fea0003800000 */
[----:B-----5:R-:W-:-:S13]  /*3970*/  FSETP.NEU.AND P0, PT, R24, R25, PT ;  /* 0x000000191800720b */ /* 0x020fda0003f0d000 */
[----:B------:R-:W-:Y:S05]  /*3980*/  @!P0 BRA `(.L_x_299) ;  /* 0x0000000000288947 */ /* 0x000fea0003800000 */
[----:B------:R-:W-:Y:S01]  /*3990*/  ISETP.LT.U32.AND P0, PT, R23, R6, PT ;  /* 0x000000061700720c */ /* 0x000fe20003f01070 */
[----:B------:R-:W-:-:S03]  /*39a0*/  IMAD.MOV.U32 R8, RZ, RZ, 0x1 ;  /* 0x00000001ff087424 */ /* 0x000fc600078e00ff */
[----:B------:R-:W-:-:S04]  /*39b0*/  ISETP.LT.AND.EX P0, PT, R22, R7, PT, P0 ;  /* 0x000000071600720c */ /* 0x000fc80003f01300 */
[----:B------:R-:W-:Y:S02]  /*39c0*/  SEL R6, R23, R6, P0 ;  /* 0x0000000617067207 */ /* 0x000fe40000000000 */
[----:B------:R-:W-:Y:S01]  /*39d0*/  SEL R7, R22, R7, P0 ;  /* 0x0000000716077207 */ /* 0x000fe20000000000 */
[----:B------:R-:W-:Y:S06]  /*39e0*/  BRA `(.L_x_299) ;  /* 0x0000000000107947 */ /* 0x000fec0003800000 */
.L_x_298:
[----:B-----5:R-:W-:Y:S01]  /*39f0*/  FSETP.NEU.AND P0, PT, R24, R25, PT ;  /* 0x000000191800720b */ /* 0x020fe20003f0d000 */
[----:B------:R-:W-:Y:S02]  /*3a00*/  IMAD.MOV.U32 R6, RZ, RZ, R23 ;  /* 0x000000ffff067224 */ /* 0x000fe400078e0017 */
[----:B------:R-:W-:Y:S01]  /*3a10*/  IMAD.MOV.U32 R7, RZ, RZ, R22 ;  /* 0x000000ffff077224 */ /* 0x000fe200078e0016 */
[----:B------:R-:W-:-:S09]  /*3a20*/  SEL R8, RZ, 0x1, !P0 ;  /* 0x00000001ff087807 */ /* 0x000fd20004000000 */
.L_x_299:
[----:B------:R-:W-:Y:S05]  /*3a30*/  BSYNC.RECONVERGENT B1 ;  /* 0x0000000000017941 */ /* 0x000fea0003800200 */
.L_x_297:
[----:B------:R-:W-:Y:S01]  /*3a40*/  IADD3 R16, P0, P1, R11, UR6, R9 ;  /* 0x000000060b107c10 */ /* 0x000fe2000f91e009 */
[----:B------:R-:W-:Y:S01]  /*3a50*/  IMAD.MOV.U32 R22, RZ, RZ, R6 ;  /* 0x000000ffff167224 */ /* 0x000fe200078e0006 */
[----:B------:R-:W-:Y:S01]  /*3a60*/  FSETP.NEU.AND P2, PT, R19, R26, PT ;  /* 0x0000001a1300720b */ /* 0x000fe20003f4d000 */
[----:B------:R-:W-:Y:S01]  /*3a70*/  IMAD.MOV.U32 R24, RZ, RZ, R7 ;  /* 0x000000ffff187224 */ /* 0x000fe200078e0007 */
[----:B------:R-:W-:Y:S01]  /*3a80*/  IADD3 R17, P3, PT, R16, 0x100, RZ ;  /* 0x0000010010117810 */ /* 0x000fe20007f7e0ff */
[----:B------:R-:W0:Y:S01]  /*3a90*/  LDC.64 R2, c[0x0][0x3d8] ;  /* 0x0000f600ff027b82 */ /* 0x000e220000000a00 */
[----:B------:R-:W-:Y:S01]  /*3aa0*/  IADD3.X R6, PT, PT, R13, R10, RZ, P0, P1 ;  /* 0x0000000a0d067210 */ /* 0x000fe200007e24ff */
[----:B------:R-:W-:Y:S01]  /*3ab0*/  USHF.R.S32.HI UR14, URZ, 0x1f, UR5 ;  /* 0x0000001fff0e7899 */ /* 0x000fe20008011405 */
[----:B------:R-:W-:Y:S02]  /*3ac0*/  ISETP.LT.U32.AND P0, PT, R17, R22, PT ;  /* 0x000000161100720c */ /* 0x000fe40003f01070 */
[----:B------:R-:W-:Y:S01]  /*3ad0*/  LOP3.LUT P4, RZ, R8, 0xff, RZ, 0xc0, !PT ;  /* 0x000000ff08ff7812 */ /* 0x000fe2000788c0ff */
[----:B------:R-:W-:Y:S01]  /*3ae0*/  IMAD.X R19, RZ, RZ, R6, P3 ;  /* 0x000000ffff137224 */ /* 0x000fe200018e0606 */
[----:B------:R-:W-:-:S02]  /*3af0*/  FSETP.NEU.AND P1, PT, R15, R20, PT ;  /* 0x000000140f00720b */ /* 0x000fc40003f2d000 */
[----:B------:R-:W-:Y:S02]  /*3b00*/  SEL R8, R8, 0x1, !P2 ;  /* 0x0000000108087807 */ /* 0x000fe40005000000 */
[----:B------:R-:W-:-:S04]  /*3b10*/  ISETP.LT.AND.EX P0, PT, R19, R24, PT, P0 ;  /* 0x000000181300720c */ /* 0x000fc80003f01300 */
[----:B------:R-:W-:Y:S02]  /*3b20*/  @P2 SEL R22, R17, R22, P0 ;  /* 0x0000001611162207 */ /* 0x000fe40000000000 */
[----:B------:R-:W-:Y:S02]  /*3b30*/  @P2 SEL R24, R19, R24, P0 ;  /* 0x0000001813182207 */ /* 0x000fe40000000000 */
[----:B------:R-:W-:Y:S02]  /*3b40*/  IADD3 R20, P0, PT, R16, 0x200, RZ ;  /* 0x0000020010147810 */ /* 0x000fe40007f1e0ff */
[----:B------:R-:W-:Y:S02]  /*3b50*/  SEL R7, R17, R22, !P4 ;  /* 0x0000001611077207 */ /* 0x000fe40006000000 */
[----:B------:R-:W-:Y:S01]  /*3b60*/  SEL R15, R19, R24, !P4 ;  /* 0x00000018130f7207 */ /* 0x000fe20006000000 */
[----:B------:R-:W-:Y:S01]  /*3b70*/  IMAD.X R22, RZ, RZ, R6, P0 ;  /* 0x000000ffff167224 */ /* 0x000fe200000e0606 */
[----:B------:R-:W-:-:S02]  /*3b80*/  ISETP.LT.U32.AND P0, PT, R20, R7, PT ;  /* 0x000000071400720c */ /* 0x000fc40003f01070 */
[----:B------:R-:W-:Y:S02]  /*3b90*/  @!P4 SEL R8, RZ, 0x1, !P2 ;  /* 0x00000001ff08c807 */ /* 0x000fe40005000000 */
[----:B------:R-:W-:Y:S02]  /*3ba0*/  ISETP.LT.AND.EX P0, PT, R22, R15, PT, P0 ;  /* 0x0000000f1600720c */ /* 0x000fe40003f01300 */
[----:B------:R-:W-:Y:S02]  /*3bb0*/  LOP3.LUT P3, RZ, R8, 0xff, RZ, 0xc0, !PT ;  /* 0x000000ff08ff7812 */ /* 0x000fe4000786c0ff */
[----:B------:R-:W-:Y:S02]  /*3bc0*/  @P1 SEL R7, R20, R7, P0 ;  /* 0x0000000714071207 */ /* 0x000fe40000000000 */
[----:B------:R-:W-:Y:S02]  /*3bd0*/  @P1 SEL R15, R22, R15, P0 ;  /* 0x0000000f160f1207 */ /* 0x000fe40000000000 */
[----:B------:R-:W-:-:S02]  /*3be0*/  FSETP.NEU.AND P2, PT, R5, R18, PT ;  /* 0x000000120500720b */ /* 0x000fc40003f4d000 */
[----:B------:R-:W-:Y:S02]  /*3bf0*/  SEL R5, R20, R7, !P3 ;  /* 0x0000000714057207 */ /* 0x000fe40005800000 */
[----:B------:R-:W-:Y:S02]  /*3c00*/  IADD3 R16, P0, PT, R16, 0x300, RZ ;  /* 0x0000030010107810 */ /* 0x000fe40007f1e0ff */
[----:B------:R-:W-:Y:S02]  /*3c10*/  SEL R7, R22, R15, !P3 ;  /* 0x0000000f16077207 */ /* 0x000fe40005800000 */
[----:B0-----:R-:W-:Y:S01]  /*3c20*/  IADD3 R15, P4, PT, -R11, R2, RZ ;  /* 0x000000020b0f7210 */ /* 0x001fe20007f9e1ff */
[----:B------:R-:W-:Y:S01]  /*3c30*/  IMAD.X R18, RZ, RZ, R6, P0 ;  /* 0x000000ffff127224 */ /* 0x000fe200000e0606 */
[----:B------:R-:W-:Y:S02]  /*3c40*/  SEL R8, R8, 0x1, !P1 ;  /* 0x0000000108087807 */ /* 0x000fe40004800000 */
[----:B------:R-:W-:Y:S01]  /*3c50*/  ISETP.GE.U32.AND P0, PT, R15, UR5, PT ;  /* 0x000000050f007c0c */ /* 0x000fe2000bf06070 */
[----:B------:R-:W-:Y:S01]  /*3c60*/  IMAD.X R6, R3, 0x1, ~R13, P4 ;  /* 0x0000000103067824 */ /* 0x000fe200020e0e0d */
[----:B------:R-:W-:-:S02]  /*3c70*/  @!P3 SEL R8, RZ, 0x1, !P1 ;  /* 0x00000001ff08b807 */ /* 0x000fc40004800000 */
[----:B------:R-:W-:Y:S02]  /*3c80*/  ISETP.LT.U32.AND P1, PT, R16, R5, PT ;  /* 0x000000051000720c */ /* 0x000fe40003f21070 */
[----:B------:R-:W-:Y:S02]  /*3c90*/  ISETP.GE.U32.AND.EX P0, PT, R6, UR14, PT, P0 ;  /* 0x0000000e06007c0c */ /* 0x000fe4000bf06100 */
[----:B------:R-:W-:Y:S02]  /*3ca0*/  LOP3.LUT P3, RZ, R8, 0xff, RZ, 0xc0, !PT ;  /* 0x000000ff08ff7812 */ /* 0x000fe4000786c0ff */
[----:B------:R-:W-:Y:S02]  /*3cb0*/  ISETP.LT.AND.EX P1, PT, R18, R7, PT, P1 ;  /* 0x000000071200720c */ /* 0x000fe40003f21310 */
[----:B------:R-:W-:Y:S02]  /*3cc0*/  SEL R8, R8, 0x1, !P2 ;  /* 0x0000000108087807 */ /* 0x000fe40005000000 */
[----:B------:R-:W-:-:S02]  /*3cd0*/  @P2 SEL R5, R16, R5, P1 ;  /* 0x0000000510052207 */ /* 0x000fc40000800000 */
[----:B------:R-:W-:Y:S02]  /*3ce0*/  @P2 SEL R7, R18, R7, P1 ;  /* 0x0000000712072207 */ /* 0x000fe40000800000 */
[----:B------:R-:W-:Y:S02]  /*3cf0*/  SEL R6, R16, R5, !P3 ;  /* 0x0000000510067207 */ /* 0x000fe40005800000 */
[----:B------:R-:W-:Y:S02]  /*3d00*/  SEL R7, R18, R7, !P3 ;  /* 0x0000000712077207 */ /* 0x000fe40005800000 */
[----:B------:R-:W-:Y:S01]  /*3d10*/  @!P3 SEL R8, RZ, 0x1, !P2 ;  /* 0x00000001ff08b807 */ /* 0x000fe20005000000 */
[----:B------:R-:W-:Y:S06]  /*3d20*/  @!P0 BRA `(.L_x_295) ;  /* 0x0000001000f08947 */ /* 0x000fec0003800000 */
[----:B------:R-:W-:Y:S01]  /*3d30*/  IADD3 R11, P0, PT, R11, UR5, RZ ;  /* 0x000000050b0b7c10 */ /* 0x000fe2000ff1e0ff */
[----:B------:R-:W-:Y:S01]  /*3d40*/  UIADD3 UR4, UPT, UPT, UR4, 0x1, URZ ;  /* 0x0000000104047890 */ /* 0x000fe2000fffe0ff */
[----:B------:R-:W-:Y:S02]  /*3d50*/  VIADD R4, R4, -UR5 ;  /* 0x8000000504047c36 */ /* 0x000fe40008000000 */
[----:B------:R-:W-:Y:S02]  /*3d60*/  IADD3.X R13, PT, PT, R13, UR14, RZ, P0, !PT ;  /* 0x0000000e0d0d7c10 */ /* 0x000fe400087fe4ff */
[----:B------:R-:W-:-:S04]  /*3d70*/  ISETP.GT.U32.AND P0, PT, R11, R12, PT ;  /* 0x0000000c0b00720c */ /* 0x000fc80003f04070 */
[----:B------:R-:W-:-:S13]  /*3d80*/  ISETP.GT.U32.AND.EX P0, PT, R13, R14, PT, P0 ;  /* 0x0000000e0d00720c */ /* 0x000fda0003f04100 */
[----:B------:R-:W-:Y:S05]  /*3d90*/  @!P0 BRA `(.L_x_300) ;  /* 0xfffffff8009c8947 */ /* 0x000fea000383ffff */
.L_x_296:
[----:B------:R-:W-:Y:S01]  /*3da0*/  IMAD.IADD R12, R2, 0x1, -R11 ;  /* 0x00000001020c7824 */ /* 0x000fe200078e0a0b */
[----:B------:R-:W-:Y:S01]  /*3db0*/  ISETP.GE.U32.AND P1, PT, R11, R2, PT ;  /* 0x000000020b00720c */ /* 0x000fe20003f26070 */
[----:B------:R-:W-:Y:S03]  /*3dc0*/  BSSY.RECONVERGENT B1, `(.L_x_295) ;  /* 0x0000132000017945 */ /* 0x000fe60003800200 */
[----:B------:R-:W-:-:S04]  /*3dd0*/  ISETP.GE.AND P0, PT, R9, R12, PT ;  /* 0x0000000c0900720c */ /* 0x000fc80003f06270 */
[----:B------:R-:W-:-:S13]  /*3de0*/  ISETP.GE.U32.OR.EX P0, PT, R13, R3, P0, P1 ;  /* 0x000000030d00720c */ /* 0x000fda0000706510 */
[----:B------:R-:W-:Y:S05]  /*3df0*/  @P0 BRA `(.L_x_301) ;  /* 0x0000001000b80947 */ /* 0x000fea0003800000 */
[----:B------:R-:W0:Y:S01]  /*3e00*/  LDC R5, c[0x0][0x3e0] ;  /* 0x0000f800ff057b82 */ /* 0x000e220000000800 */
[----:B------:R-:W-:Y:S01]  /*3e10*/  LOP3.LUT R3, RZ, R9, RZ, 0x33, !PT ;  /* 0x00000009ff037212 */ /* 0x000fe200078e33ff */
[----:B------:R-:W-:Y:S01]  /*3e20*/  IMAD.SHL.U32 R15, R0, 0x400, RZ ;  /* 0x00000400000f7824 */ /* 0x000fe200078e00ff */
[----:B------:R-:W-:Y:S01]  /*3e30*/  BSSY.RECONVERGENT B2, `(.L_x_302) ;  /* 0x0000094000027945 */ /* 0x000fe20003800200 */
[----:B------:R-:W-:Y:S02]  /*3e40*/  IMAD.MOV.U32 R14, RZ, RZ, R9 ;  /* 0x000000ffff0e7224 */ /* 0x000fe400078e0009 */
[----:B------:R-:W-:-:S05]  /*3e50*/  IMAD.IADD R12, R3, 0x1, R2 ;  /* 0x00000001030c7824 */ /* 0x000fca00078e0202 */
[----:B------:R-:W-:Y:S01]  /*3e60*/  IADD3 R2, PT, PT, R12, -UR5, -R15 ;  /* 0x800000050c027c10 */ /* 0x000fe2000fffe80f */
[----:B0-----:R-:W-:-:S04]  /*3e70*/  IMAD R3, R5, UR4, RZ ;  /* 0x0000000405037c24 */ /* 0x001fc8000f8e02ff */
[----:B------:R-:W-:-:S05]  /*3e80*/  IMAD R2, R3, -0x400, R2 ;  /* 0xfffffc0003027824 */ /* 0x000fca00078e0202 */
[C---:B------:R-:W-:Y:S02]  /*3e90*/  ISETP.GE.U32.AND P0, PT, R2.reuse, 0x700, PT ;  /* 0x000007000200780c */ /* 0x040fe40003f06070 */
[----:B------:R-:W-:-:S04]  /*3ea0*/  LEA.HI R15, R2, 0x1, RZ, 0x18 ;  /* 0x00000001020f7811 */ /* 0x000fc800078fc0ff */
[----:B------:R-:W-:-:S04]  /*3eb0*/  LOP3.LUT R23, R15, 0x7, RZ, 0xc0, !PT ;  /* 0x000000070f177812 */ /* 0x000fc800078ec0ff */
[----:B------:R-:W-:-:S03]  /*3ec0*/  ISETP.NE.AND P1, PT, R23, RZ, PT ;  /* 0x000000ff1700720c */ /* 0x000fc60003f25270 */
[----:B------:R-:W-:Y:S10]  /*3ed0*/  @!P0 BRA `(.L_x_303) ;  /* 0x0000000800248947 */ /* 0x000ff40003800000 */
[----:B------:R-:W-:Y:S01]  /*3ee0*/  LEA.HI R4, R4, 0x1, RZ, 0x18 ;  /* 0x0000000104047811 */ /* 0x000fe200078fc0ff */
[----:B------:R-:W-:-:S03]  /*3ef0*/  IMAD.MOV.U32 R14, RZ, RZ, R9 ;  /* 0x000000ffff0e7224 */ /* 0x000fc600078e0009 */
[----:B------:R-:W-:-:S05]  /*3f00*/  LOP3.LUT R4, R4, 0x1fffff8, RZ, 0xc0, !PT ;  /* 0x01fffff804047812 */ /* 0x000fca00078ec0ff */
[----:B------:R-:W-:-:S07]  /*3f10*/  IMAD.MOV R16, RZ, RZ, -R4 ;  /* 0x000000ffff107224 */ /* 0x000fce00078e0a04 */
.L_x_304:
[----:B------:R-:W-:-:S05]  /*3f20*/  IADD3 R24, P0, PT, R14, R11, RZ ;  /* 0x0000000b0e187210 */ /* 0x000fca0007f1e0ff */
[----:B------:R-:W-:Y:S02]  /*3f30*/  IMAD.X R27, RZ, RZ, R13, P0 ;  /* 0x000000ffff1b7224 */ /* 0x000fe400000e060d */
        /* <DEDUP_REMOVED lines=12> */
[----:B------:R-:W-:-:S03]  /*4000*/  PRMT R26, R8, 0x7610, R26 ;  /* 0x00007610081a7816 */ /* 0x000fc6000000001a */
[----:B------:R-:W5:Y:S01]  /*4010*/  LDG.E R21, desc[UR12][R4.64+0xc00] ;  /* 0x000c000c04157981 */ /* 0x000f62000c1e1900 */
[----:B------:R-:W-:Y:S02]  /*4020*/  LOP3.LUT P4, RZ, R26, 0xff, RZ, 0xc0, !PT ;  /* 0x000000ff1aff7812 */ /* 0x000fe4000788c0ff */
[CC--:B--2---:R-:W-:Y:S02]  /*4030*/  FSETP.NEU.AND P0, PT, R17.reuse, R20.reuse, PT ;  /* 0x000000141100720b */ /* 0x0c4fe40003f0d000 */
[----:B------:R-:W-:Y:S02]  /*4040*/  FSETP.NEU.AND P3, PT, R17, R20, P4 ;  /* 0x000000141100720b */ /* 0x000fe4000276d000 */
[----:B------:R-:W5:Y:S01]  /*4050*/  LDG.E R20, desc[UR12][R2.64+0xc00] ;  /* 0x000c000c02147981 */ /* 0x000f62000c1e1900 */
[----:B------:R-:W-:-:S06]  /*4060*/  IADD3 R17, P2, PT, R24, UR6, RZ ;  /* 0x0000000618117c10 */ /* 0x000fcc000ff5e0ff */
[----:B------:R-:W-:Y:S02]  /*4070*/  @!P4 SEL R26, RZ, 0x1, !P0 ;  /* 0x00000001ff1ac807 */ /* 0x000fe40004000000 */
[----:B------:R-:W-:Y:S01]  /*4080*/  ISETP.LT.U32.AND P0, PT, R17, R6, PT ;  /* 0x000000061100720c */ /* 0x000fe20003f01070 */
[----:B------:R-:W-:Y:S01]  /*4090*/  IMAD.X R8, R27, 0x1, R10, P2 ;  /* 0x000000011b087824 */ /* 0x000fe200010e060a */
[----:B------:R-:W-:-:S04]  /*40a0*/  SEL R26, R26, 0x1, !P3 ;  /* 0x000000011a1a7807 */ /* 0x000fc80005800000 */
[----:B------:R-:W-:Y:S02]  /*40b0*/  LOP3.LUT P2, RZ, R26, 0xff, RZ, 0xc0, !PT ;  /* 0x000000ff1aff7812 */ /* 0x000fe4000784c0ff */
[----:B------:R-:W-:Y:S02]  /*40c0*/  ISETP.LT.AND.EX P0, PT, R8, R7, PT, P0 ;  /* 0x000000070800720c */ /* 0x000fe40003f01300 */
[CC--:B---3--:R-:W-:Y:S02]  /*40d0*/  FSETP.NEU.AND P6, PT, R22.reuse, R25.reuse, PT ;  /* 0x000000191600720b */ /* 0x0c8fe40003fcd000 */
[----:B------:R-:W-:Y:S02]  /*40e0*/  FSETP.NEU.AND P5, PT, R22, R25, P2 ;  /* 0x000000191600720b */ /* 0x000fe400017ad000 */
[CC--:B------:R-:W-:Y:S02]  /*40f0*/  SEL R25, R17.reuse, R6.reuse, P0 ;  /* 0x0000000611197207 */ /* 0x0c0fe40000000000 */
[----:B------:R-:W-:-:S02]  /*4100*/  @!P3 SEL R25, R17, R6, !P4 ;  /* 0x000000061119b207 */ /* 0x000fc40006000000 */
[CC--:B------:R-:W-:Y:S02]  /*4110*/  SEL R28, R8.reuse, R7.reuse, P0 ;  /* 0x00000007081c7207 */ /* 0x0c0fe40000000000 */
[----:B------:R-:W-:Y:S02]  /*4120*/  IADD3 R6, P0, PT, R17, 0x100, RZ ;  /* 0x0000010011067810 */ /* 0x000fe40007f1e0ff */
[----:B------:R-:W-:Y:S02]  /*4130*/  @!P3 SEL R28, R8, R7, !P4 ;  /* 0x00000007081cb207 */ /* 0x000fe40006000000 */
[----:B------:R-:W-:Y:S01]  /*4140*/  ISETP.LT.U32.AND P3, PT, R6, R25, PT ;  /* 0x000000190600720c */ /* 0x000fe20003f61070 */
[----:B------:R-:W-:Y:S01]  /*4150*/  IMAD.X R7, RZ, RZ, R8, P0 ;  /* 0x000000ffff077224 */ /* 0x000fe200000e0608 */
[----:B------:R-:W-:-:S04]  /*4160*/  @!P2 SEL R26, RZ, 0x1, !P6 ;  /* 0x00000001ff1aa807 */ /* 0x000fc80007000000 */
[CC--:B------:R-:W-:Y:S02]  /*4170*/  ISETP.LT.AND.EX P0, PT, R7.reuse, R28.reuse, PT, P3 ;  /* 0x0000001c0700720c */ /* 0x0c0fe40003f01330 */
[----:B------:R-:W-:Y:S02]  /*4180*/  SEL R26, R26, 0x1, !P5 ;  /* 0x000000011a1a7807 */ /* 0x000fe40006800000 */
[CC--:B------:R-:W-:Y:S02]  /*4190*/  SEL R24, R6.reuse, R25.reuse, P0 ;  /* 0x0000001906187207 */ /* 0x0c0fe40000000000 */
[CC--:B------:R-:W-:Y:S02]  /*41a0*/  SEL R22, R7.reuse, R28.reuse, P0 ;  /* 0x0000001c07167207 */ /* 0x0c0fe40000000000 */
[----:B------:R-:W-:Y:S02]  /*41b0*/  @!P5 SEL R24, R6, R25, !P2 ;  /* 0x000000190618d207 */ /* 0x000fe40005000000 */
[----:B------:R-:W-:Y:S01]  /*41c0*/  @!P5 SEL R22, R7, R28, !P2 ;  /* 0x0000001c0716d207 */ /* 0x000fe20005000000 */
[----:B------:R-:W2:Y:S01]  /*41d0*/  LDG.E R6, desc[UR12][R2.64+0x1000] ;  /* 0x0010000c02067981 */ /* 0x000ea2000c1e1900 */
[----:B------:R-:W-:-:S02]  /*41e0*/  LOP3.LUT P2, RZ, R26, 0xff, RZ, 0xc0, !PT ;  /* 0x000000ff1aff7812 */ /* 0x000fc4000784c0ff */
[----:B------:R-:W-:Y:S01]  /*41f0*/  IADD3 R29, P3, PT, R17, 0x200, RZ ;  /* 0x00000200111d7810 */ /* 0x000fe20007f7e0ff */
[----:B------:R-:W2:Y:S01]  /*4200*/  LDG.E R7, desc[UR12][R4.64+0x1000] ;  /* 0x0010000c04077981 */ /* 0x000ea2000c1e1900 */
[----:B----4-:R-:W-:-:S03]  /*4210*/  FSETP.NEU.AND P4, PT, R19, R18, P2 ;  /* 0x000000121300720b */ /* 0x010fc6000178d000 */
[----:B------:R-:W-:Y:S01]  /*4220*/  IMAD.X R27, RZ, RZ, R8, P3 ;  /* 0x000000ffff1b7224 */ /* 0x000fe200018e0608 */
[----:B------:R-:W-:Y:S01]  /*4230*/  FSETP.NEU.AND P3, PT, R19, R18, PT ;  /* 0x000000121300720b */ /* 0x000fe20003f6d000 */
[----:B------:R-:W3:Y:S01]  /*4240*/  LDG.E R28, desc[UR12][R4.64+0x1c00] ;  /* 0x001c000c041c7981 */ /* 0x000ee2000c1e1900 */
[----:B------:R-:W-:-:S03]  /*4250*/  ISETP.LT.U32.AND P0, PT, R29, R24, PT ;  /* 0x000000181d00720c */ /* 0x000fc60003f01070 */
[----:B------:R-:W-:Y:S02]  /*4260*/  @!P2 SEL R26, RZ, 0x1, !P3 ;  /* 0x00000001ff1aa807 */ /* 0x000fe40005800000 */
[----:B------:R-:W-:Y:S02]  /*4270*/  ISETP.LT.AND.EX P0, PT, R27, R22, PT, P0 ;  /* 0x000000161b00720c */ /* 0x000fe40003f01300 */
[----:B------:R-:W-:Y:S02]  /*4280*/  SEL R18, R26, 0x1, !P4 ;  /* 0x000000011a127807 */ /* 0x000fe40006000000 */
[----:B------:R-:W-:Y:S02]  /*4290*/  SEL R25, R29, R24, P0 ;  /* 0x000000181d197207 */ /* 0x000fe40000000000 */
[----:B------:R-:W-:Y:S02]  /*42a0*/  LOP3.LUT P3, RZ, R18, 0xff, RZ, 0xc0, !PT ;  /* 0x000000ff12ff7812 */ /* 0x000fe4000786c0ff */
[----:B------:R-:W-:-:S02]  /*42b0*/  SEL R19, R27, R22, P0 ;  /* 0x000000161b137207 */ /* 0x000fc40000000000 */
[----:B------:R-:W-:Y:S02]  /*42c0*/  @!P4 SEL R25, R29, R24, !P2 ;  /* 0x000000181d19c207 */ /* 0x000fe40005000000 */
[----:B------:R-:W-:Y:S02]  /*42d0*/  @!P4 SEL R19, R27, R22, !P2 ;  /* 0x000000161b13c207 */ /* 0x000fe40005000000 */
[----:B------:R-:W4:Y:S01]  /*42e0*/  LDG.E R22, desc[UR12][R4.64+0x1400] ;  /* 0x0014000c04167981 */ /* 0x000f22000c1e1900 */
[----:B------:R-:W-:-:S03]  /*42f0*/  IADD3 R26, P5, PT, R17, 0x300, RZ ;  /* 0x00000300111a7810 */ /* 0x000fc60007fbe0ff */
[----:B------:R-:W3:Y:S01]  /*4300*/  LDG.E R27, desc[UR12][R2.64+0x1c00] ;  /* 0x001c000c021b7981 */ /* 0x000ee2000c1e1900 */
[----:B------:R-:W-:Y:S01]  /*4310*/  ISETP.LT.U32.AND P0, PT, R26, R25, PT ;  /* 0x000000191a00720c */ /* 0x000fe20003f01070 */
[----:B------:R-:W-:-:S05]  /*4320*/  IMAD.X R24, RZ, RZ, R8, P5 ;  /* 0x000000ffff187224 */ /* 0x000fca00028e0608 */
[----:B------:R-:W-:Y:S02]  /*4330*/  ISETP.LT.AND.EX P0, PT, R24, R19, PT, P0 ;  /* 0x000000131800720c */ /* 0x000fe40003f01300 */
[CC--:B-----5:R-:W-:Y:S02]  /*4340*/  FSETP.NEU.AND P2, PT, R20.reuse, R21.reuse, PT ;  /* 0x000000151400720b */ /* 0x0e0fe40003f4d000 */
[----:B------:R-:W-:Y:S02]  /*4350*/  FSETP.NEU.AND P4, PT, R20, R21, P3 ;  /* 0x000000151400720b */ /* 0x000fe40001f8d000 */
[----:B------:R-:W4:Y:S01]  /*4360*/  LDG.E R21, desc[UR12][R2.64+0x1400] ;  /* 0x0014000c02157981 */ /* 0x000f22000c1e1900 */
[----:B------:R-:W-:-:S10]  /*4370*/  SEL R20, R26, R25, P0 ;  /* 0x000000191a147207 */ /* 0x000fd40000000000 */
[----:B------:R-:W-:Y:S02]  /*4380*/  @!P4 SEL R20, R26, R25, !P3 ;  /* 0x000000191a14c207 */ /* 0x000fe40005800000 */
[----:B------:R0:W5:Y:S04]  /*4390*/  LDG.E R25, desc[UR12][R2.64+0x1800] ;  /* 0x0018000c02197981 */ /* 0x000168000c1e1900 */
[----:B------:R1:W5:Y:S01]  /*43a0*/  LDG.E R26, desc[UR12][R4.64+0x1800] ;  /* 0x0018000c041a7981 */ /* 0x000362000c1e1900 */
[----:B------:R-:W-:-:S04]  /*43b0*/  @!P3 SEL R18, RZ, 0x1, !P2 ;  /* 0x00000001ff12b807 */ /* 0x000fc80005000000 */
[----:B------:R-:W-:-:S04]  /*43c0*/  SEL R29, R18, 0x1, !P4 ;  /* 0x00000001121d7807 */ /* 0x000fc80006000000 */
[----:B------:R-:W-:Y:S02]  /*43d0*/  LOP3.LUT P2, RZ, R29, 0xff, RZ, 0xc0, !PT ;  /* 0x000000ff1dff7812 */ /* 0x000fe4000784c0ff */
[CC--:B------:R-:W-:Y:S02]  /*43e0*/  SEL R18, R24.reuse, R19.reuse, P0 ;  /* 0x0000001318127207 */ /* 0x0c0fe40000000000 */
[----:B------:R-:W-:Y:S02]  /*43f0*/  @!P4 SEL R18, R24, R19, !P3 ;  /* 0x000000131812c207 */ /* 0x000fe40005800000 */
[----:B------:R-:W-:Y:S02]  /*4400*/  IADD3 R19, P3, PT, R17, 0x400, RZ ;  /* 0x0000040011137810 */ /* 0x000fe40007f7e0ff */
[CC--:B--2---:R-:W-:Y:S02]  /*4410*/  FSETP.NEU.AND P0, PT, R6.reuse, R7.reuse, PT ;  /* 0x000000070600720b */ /* 0x0c4fe40003f0d000 */
[----:B------:R-:W-:-:S03]  /*4420*/  FSETP.NEU.AND P4, PT, R6, R7, P2 ;  /* 0x000000070600720b */ /* 0x000fc6000178d000 */
[----:B------:R-:W-:Y:S01]  /*4430*/  @!P2 SEL R29, RZ, 0x1, !P0 ;  /* 0x00000001ff1da807 */ /* 0x000fe20004000000 */
[----:B------:R-:W-:-:S03]  /*4440*/  IMAD.X R7, RZ, RZ, R8, P3 ;  /* 0x000000ffff077224 */ /* 0x000fc600018e0608 */
[----:B------:R-:W-:Y:S02]  /*4450*/  SEL R29, R29, 0x1, !P4 ;  /* 0x000000011d1d7807 */ /* 0x000fe40006000000 */
[----:B------:R-:W-:Y:S02]  /*4460*/  ISETP.LT.U32.AND P0, PT, R19, R20, PT ;  /* 0x000000141300720c */ /* 0x000fe40003f01070 */
[----:B------:R-:W-:Y:S02]  /*4470*/  LOP3.LUT P3, RZ, R29, 0xff, RZ, 0xc0, !PT ;  /* 0x000000ff1dff7812 */ /* 0x000fe4000786c0ff */
[----:B------:R-:W-:-:S04]  /*4480*/  ISETP.LT.AND.EX P0, PT, R7, R18, PT, P0 ;  /* 0x000000120700720c */ /* 0x000fc80003f01300 */
[----:B0-----:R-:W-:Y:S02]  /*4490*/  SEL R2, R19, R20, P0 ;  /* 0x0000001413027207 */ /* 0x001fe40000000000 */
[----:B-1----:R-:W-:Y:S02]  /*44a0*/  SEL R5, R7, R18, P0 ;  /* 0x0000001207057207 */ /* 0x002fe40000000000 */
[----:B------:R-:W-:Y:S02]  /*44b0*/  IADD3 R3, P5, PT, R17, 0x500, RZ ;  /* 0x0000050011037810 */ /* 0x000fe40007fbe0ff */
[----:B------:R-:W-:Y:S02]  /*44c0*/  @!P4 SEL R2, R19, R20, !P2 ;  /* 0x000000141302c207 */ /* 0x000fe40005000000 */
[----:B------:R-:W-:Y:S01]  /*44d0*/  @!P4 SEL R5, R7, R18, !P2 ;  /* 0x000000120705c207 */ /* 0x000fe20005000000 */
[----:B------:R-:W-:Y:S02]  /*44e0*/  IMAD.X R4, RZ, RZ, R8, P5 ;  /* 0x000000ffff047224 */ /* 0x000fe400028e0608 */
[----:B------:R-:W-:-:S02]  /*44f0*/  VIADD R16, R16, 0x8 ;  /* 0x0000000810107836 */ /* 0x000fc40000000000 */
[----:B------:R-:W-:Y:S01]  /*4500*/  VIADD R14, R14, 0x800 ;  /* 0x000008000e0e7836 */ /* 0x000fe20000000000 */
[CC--:B----4-:R-:W-:Y:S02]  /*4510*/  FSETP.NEU.AND P0, PT, R21.reuse, R22.reuse, PT ;  /* 0x000000161500720b */ /* 0x0d0fe40003f0d000 */
[----:B------:R-:W-:Y:S02]  /*4520*/  FSETP.NEU.AND P4, PT, R21, R22, P3 ;  /* 0x000000161500720b */ /* 0x000fe40001f8d000 */
[----:B------:R-:W-:Y:S02]  /*4530*/  @!P3 SEL R29, RZ, 0x1, !P0 ;  /* 0x00000001ff1db807 */ /* 0x000fe40004000000 */
[----:B------:R-:W-:Y:S02]  /*4540*/  ISETP.LT.U32.AND P0, PT, R3, R2, PT ;  /* 0x000000020300720c */ /* 0x000fe40003f01070 */
[----:B------:R-:W-:Y:S02]  /*4550*/  SEL R29, R29, 0x1, !P4 ;  /* 0x000000011d1d7807 */ /* 0x000fe40006000000 */
[----:B------:R-:W-:-:S02]  /*4560*/  ISETP.LT.AND.EX P0, PT, R4, R5, PT, P0 ;  /* 0x000000050400720c */ /* 0x000fc40003f01300 */
[----:B------:R-:W-:Y:S02]  /*4570*/  LOP3.LUT P2, RZ, R29, 0xff, RZ, 0xc0, !PT ;  /* 0x000000ff1dff7812 */ /* 0x000fe4000784c0ff */
[CC--:B------:R-:W-:Y:S02]  /*4580*/  SEL R7, R3.reuse, R2.reuse, P0 ;  /* 0x0000000203077207 */ /* 0x0c0fe40000000000 */
[CC--:B------:R-:W-:Y:S02]  /*4590*/  SEL R6, R4.reuse, R5.reuse, P0 ;  /* 0x0000000504067207 */ /* 0x0c0fe40000000000 */
[----:B------:R-:W-:Y:S02]  /*45a0*/  @!P4 SEL R7, R3, R2, !P3 ;  /* 0x000000020307c207 */ /* 0x000fe40005800000 */
[----:B------:R-:W-:Y:S02]  /*45b0*/  IADD3 R2, P0, PT, R17, 0x600, RZ ;  /* 0x0000060011027810 */ /* 0x000fe40007f1e0ff */
[----:B------:R-:W-:-:S02]  /*45c0*/  @!P4 SEL R6, R4, R5, !P3 ;  /* 0x000000050406c207 */ /* 0x000fc40005800000 */
[CC--:B-----5:R-:W-:Y:S02]  /*45d0*/  FSETP.NEU.AND P4, PT, R25.reuse, R26.reuse, P2 ;  /* 0x0000001a1900720b */ /* 0x0e0fe4000178d000 */
[----:B------:R-:W-:Y:S01]  /*45e0*/  FSETP.NEU.AND P3, PT, R25, R26, PT ;  /* 0x0000001a1900720b */ /* 0x000fe20003f6d000 */
[----:B------:R-:W-:Y:S01]  /*45f0*/  IMAD.X R5, RZ, RZ, R8, P0 ;  /* 0x000000ffff057224 */ /* 0x000fe200000e0608 */
[----:B------:R-:W-:Y:S02]  /*4600*/  ISETP.LT.U32.AND P0, PT, R2, R7, PT ;  /* 0x000000070200720c */ /* 0x000fe40003f01070 */
[----:B------:R-:W-:Y:S02]  /*4610*/  @!P2 SEL R29, RZ, 0x1, !P3 ;  /* 0x00000001ff1da807 */ /* 0x000fe40005800000 */
[----:B------:R-:W-:Y:S02]  /*4620*/  ISETP.LT.AND.EX P0, PT, R5, R6, PT, P0 ;  /* 0x000000060500720c */ /* 0x000fe40003f01300 */
[----:B------:R-:W-:-:S02]  /*4630*/  SEL R29, R29, 0x1, !P4 ;  /* 0x000000011d1d7807 */ /* 0x000fc40006000000 */
[----:B------:R-:W-:Y:S02]  /*4640*/  IADD3 R17, P5, PT, R17, 0x700, RZ ;  /* 0x0000070011117810 */ /* 0x000fe40007fbe0ff */
[CC--:B------:R-:W-:Y:S02]  /*4650*/  SEL R4, R2.reuse, R7.reuse, P0 ;  /* 0x0000000702047207 */ /* 0x0c0fe40000000000 */
[----:B------:R-:W-:Y:S02]  /*4660*/  LOP3.LUT P3, RZ, R29, 0xff, RZ, 0xc0, !PT ;  /* 0x000000ff1dff7812 */ /* 0x000fe4000786c0ff */
[----:B------:R-:W-:Y:S01]  /*4670*/  @!P4 SEL R4, R2, R7, !P2 ;  /* 0x000000070204c207 */ /* 0x000fe20005000000 */
[----:B------:R-:W-:Y:S01]  /*4680*/  IMAD.X R2, RZ, RZ, R8, P5 ;  /* 0x000000ffff027224 */ /* 0x000fe200028e0608 */
[----:B------:R-:W-:Y:S02]  /*4690*/  SEL R3, R5, R6, P0 ;  /* 0x0000000605037207 */ /* 0x000fe40000000000 */
[----:B------:R-:W-:-:S02]  /*46a0*/  ISETP.NE.AND P5, PT, R16, RZ, PT ;  /* 0x000000ff1000720c */ /* 0x000fc40003fa5270 */
[----:B------:R-:W-:Y:S02]  /*46b0*/  @!P4 SEL R3, R5, R6, !P2 ;  /* 0x000000060503c207 */ /* 0x000fe40005000000 */
[----:B---3--:R-:W-:Y:S02]  /*46c0*/  FSETP.NEU.AND P4, PT, R27, R28, P3 ;  /* 0x0000001c1b00720b */ /* 0x008fe40001f8d000 */
        /* <DEDUP_REMOVED lines=8> */
[----:B------:R-:W-:Y:S01]  /*4750*/  @!P4 SEL R7, R2, R3, !P3 ;  /* 0x000000030207c207 */ /* 0x000fe20005800000 */
[----:B------:R-:W-:Y:S06]  /*4760*/  @P5 BRA `(.L_x_304) ;  /* 0xfffffff400ec5947 */ /* 0x000fec000383ffff */
.L_x_303:
[----:B------:R-:W-:Y:S05]  /*4770*/  BSYNC.RECONVERGENT B2 ;  /* 0x0000000000027941 */ /* 0x000fea0003800200 */
.L_x_302:
[----:B------:R-:W-:Y:S05]  /*4780*/  @!P1 BRA `(.L_x_301) ;  /* 0x0000000800549947 */ /* 0x000fea0003800000 */
[----:B------:R-:W-:Y:S01]  /*4790*/  ISETP.GE.U32.AND P0, PT, R23, 0x4, PT ;  /* 0x000000041700780c */ /* 0x000fe20003f06070 */
[----:B------:R-:W-:Y:S01]  /*47a0*/  BSSY.RECONVERGENT B2, `(.L_x_305) ;  /* 0x000004b000027945 */ /* 0x000fe20003800200 */
[----:B------:R-:W-:-:S11]  /*47b0*/  LOP3.LUT P1, R15, R15, 0x3, RZ, 0xc0, !PT ;  /* 0x000000030f0f7812 */ /* 0x000fd6000782c0ff */
[----:B------:R-:W-:Y:S05]  /*47c0*/  @!P0 BRA `(.L_x_306) ;  /* 0x0000000400208947 */ /* 0x000fea0003800000 */
        /* <DEDUP_REMOVED lines=14> */
[----:B------:R-:W5:Y:S04]  /*48b0*/  LDG.E R16, desc[UR12][R4.64+0xc00] ;  /* 0x000c000c04107981 */ /* 0x000f68000c1e1900 */
[----:B------:R0:W5:Y:S01]  /*48c0*/  LDG.E R17, desc[UR12][R2.64+0xc00] ;  /* 0x000c000c02117981 */ /* 0x000162000c1e1900 */
[----:B------:R-:W-:-:S02]  /*48d0*/  LOP3.LUT P4, RZ, R8, 0xff, RZ, 0xc0, !PT ;  /* 0x000000ff08ff7812 */ /* 0x000fc4000788c0ff */
[----:B------:R-:W-:-:S05]  /*48e0*/  IADD3 R25, P2, PT, R25, UR6, RZ ;  /* 0x0000000619197c10 */ /* 0x000fca000ff5e0ff */
[----:B------:R-:W-:Y:S02]  /*48f0*/  IMAD.X R24, R24, 0x1, R10, P2 ;  /* 0x0000000118187824 */ /* 0x000fe400010e060a */
[----:B0-----:R-:W-:-:S05]  /*4900*/  VIADD R2, R14, 0x100 ;  /* 0x000001000e027836 */ /* 0x001fca0000000000 */
[----:B------:R-:W-:Y:S01]  /*4910*/  IADD3 R3, P5, P6, R11, UR6, R2 ;  /* 0x000000060b037c10 */ /* 0x000fe2000febe002 */
[----:B------:R-:W-:-:S03]  /*4920*/  VIADD R2, R14, 0x200 ;  /* 0x000002000e027836 */ /* 0x000fc60000000000 */
[----:B------:R-:W-:Y:S02]  /*4930*/  IADD3.X R4, PT, PT, R13, R10, RZ, P5, P6 ;  /* 0x0000000a0d047210 */ /* 0x000fe40002fec4ff */
[CC--:B--2---:R-:W-:Y:S02]  /*4940*/  FSETP.NEU.AND P0, PT, R22.reuse, R23.reuse, PT ;  /* 0x000000171600720b */ /* 0x0c4fe40003f0d000 */
[----:B------:R-:W-:Y:S02]  /*4950*/  FSETP.NEU.AND P3, PT, R22, R23, P4 ;  /* 0x000000171600720b */ /* 0x000fe4000276d000 */
[----:B------:R-:W-:Y:S02]  /*4960*/  @!P4 SEL R8, RZ, 0x1, !P0 ;  /* 0x00000001ff08c807 */ /* 0x000fe40004000000 */
[----:B------:R-:W-:Y:S02]  /*4970*/  ISETP.LT.U32.AND P0, PT, R25, R6, PT ;  /* 0x000000061900720c */ /* 0x000fe40003f01070 */
[----:B------:R-:W-:-:S02]  /*4980*/  SEL R8, R8, 0x1, !P3 ;  /* 0x0000000108087807 */ /* 0x000fc40005800000 */
[-C--:B------:R-:W-:Y:S02]  /*4990*/  ISETP.LT.AND.EX P0, PT, R24, R7.reuse, PT, P0 ;  /* 0x000000071800720c */ /* 0x080fe40003f01300 */
[----:B------:R-:W-:Y:S02]  /*49a0*/  LOP3.LUT P2, RZ, R8, 0xff, RZ, 0xc0, !PT ;  /* 0x000000ff08ff7812 */ /* 0x000fe4000784c0ff */
[CC--:B------:R-:W-:Y:S02]  /*49b0*/  SEL R22, R25.reuse, R6.reuse, P0 ;  /* 0x0000000619167207 */ /* 0x0c0fe40000000000 */
[----:B------:R-:W-:Y:S02]  /*49c0*/  SEL R5, R24, R7, P0 ;  /* 0x0000000718057207 */ /* 0x000fe40000000000 */
[----:B---3--:R-:W-:Y:S02]  /*49d0*/  FSETP.NEU.AND P0, PT, R20, R21, PT ;  /* 0x000000151400720b */ /* 0x008fe40003f0d000 */
[----:B------:R-:W-:-:S02]  /*49e0*/  @!P3 SEL R22, R25, R6, !P4 ;  /* 0x000000061916b207 */ /* 0x000fc40006000000 */
[----:B------:R-:W-:Y:S02]  /*49f0*/  @!P3 SEL R5, R24, R7, !P4 ;  /* 0x000000071805b207 */ /* 0x000fe40006000000 */
        /* <DEDUP_REMOVED lines=9> */
[----:B------:R-:W-:Y:S02]  /*4a90*/  @!P3 SEL R7, R4, R5, !P2 ;  /* 0x000000050407b207 */ /* 0x000fe40005000000 */
[----:B----4-:R-:W-:-:S02]  /*4aa0*/  FSETP.NEU.AND P3, PT, R18, R19, PT ;  /* 0x000000131200720b */ /* 0x010fc40003f6d000 */
[----:B------:R-:W-:Y:S01]  /*4ab0*/  IADD3 R3, P5, P0, R11, UR6, R2 ;  /* 0x000000060b037c10 */ /* 0x000fe2000f8be002 */
[----:B------:R-:W-:Y:S01]  /*4ac0*/  VIADD R2, R14, 0x300 ;  /* 0x000003000e027836 */ /* 0x000fe20000000000 */
[----:B------:R-:W-:Y:S01]  /*4ad0*/  FSETP.NEU.AND P2, PT, R18, R19, P4 ;  /* 0x000000131200720b */ /* 0x000fe2000274d000 */
[----:B------:R-:W-:Y:S01]  /*4ae0*/  VIADD R14, R14, 0x400 ;  /* 0x000004000e0e7836 */ /* 0x000fe20000000000 */
[----:B------:R-:W-:Y:S02]  /*4af0*/  @!P4 SEL R8, RZ, 0x1, !P3 ;  /* 0x00000001ff08c807 */ /* 0x000fe40005800000 */
[----:B------:R-:W-:Y:S02]  /*4b00*/  IADD3.X R6, PT, PT, R13, R10, RZ, P5, P0 ;  /* 0x0000000a0d067210 */ /* 0x000fe40002fe04ff */
[----:B------:R-:W-:Y:S02]  /*4b10*/  ISETP.LT.U32.AND P0, PT, R3, R20, PT ;  /* 0x000000140300720c */ /* 0x000fe40003f01070 */
[----:B------:R-:W-:-:S02]  /*4b20*/  SEL R8, R8, 0x1, !P2 ;  /* 0x0000000108087807 */ /* 0x000fc40005000000 */
[-C--:B------:R-:W-:Y:S02]  /*4b30*/  ISETP.LT.AND.EX P0, PT, R6, R7.reuse, PT, P0 ;  /* 0x000000070600720c */ /* 0x080fe40003f01300 */
[----:B------:R-:W-:Y:S02]  /*4b40*/  LOP3.LUT P3, RZ, R8, 0xff, RZ, 0xc0, !PT ;  /* 0x000000ff08ff7812 */ /* 0x000fe4000786c0ff */
[CC--:B------:R-:W-:Y:S02]  /*4b50*/  SEL R5, R3.reuse, R20.reuse, P0 ;  /* 0x0000001403057207 */ /* 0x0c0fe40000000000 */
[CC--:B------:R-:W-:Y:S02]  /*4b60*/  SEL R4, R6.reuse, R7.reuse, P0 ;  /* 0x0000000706047207 */ /* 0x0c0fe40000000000 */
[----:B------:R-:W-:Y:S02]  /*4b70*/  @!P2 SEL R5, R3, R20, !P4 ;  /* 0x000000140305a207 */ /* 0x000fe40006000000 */
[----:B------:R-:W-:-:S02]  /*4b80*/  @!P2 SEL R4, R6, R7, !P4 ;  /* 0x000000070604a207 */ /* 0x000fc40006000000 */
[----:B------:R-:W-:Y:S02]  /*4b90*/  IADD3 R2, P5, P6, R11, UR6, R2 ;  /* 0x000000060b027c10 */ /* 0x000fe4000febe002 */
[----:B-----5:R-:W-:Y:S02]  /*4ba0*/  FSETP.NEU.AND P4, PT, R16, R17, P3 ;  /* 0x000000111000720b */ /* 0x020fe40001f8d000 */
[----:B------:R-:W-:Y:S02]  /*4bb0*/  IADD3.X R3, PT, PT, R13, R10, RZ, P5, P6 ;  /* 0x0000000a0d037210 */ /* 0x000fe40002fec4ff */
[----:B------:R-:W-:Y:S02]  /*4bc0*/  ISETP.LT.U32.AND P0, PT, R2, R5, PT ;  /* 0x000000050200720c */ /* 0x000fe40003f01070 */
[----:B------:R-:W-:Y:S02]  /*4bd0*/  FSETP.NEU.AND P2, PT, R16, R17, PT ;  /* 0x000000111000720b */ /* 0x000fe40003f4d000 */
[----:B------:R-:W-:-:S02]  /*4be0*/  ISETP.LT.AND.EX P0, PT, R3, R4, PT, P0 ;  /* 0x000000040300720c */ /* 0x000fc40003f01300 */
[----:B------:R-:W-:Y:S02]  /*4bf0*/  @!P3 SEL R8, RZ, 0x1, !P2 ;  /* 0x00000001ff08b807 */ /* 0x000fe40005000000 */
[-C--:B------:R-:W-:Y:S02]  /*4c00*/  SEL R6, R2, R5.reuse, P0 ;  /* 0x0000000502067207 */ /* 0x080fe40000000000 */
[CC--:B------:R-:W-:Y:S02]  /*4c10*/  SEL R7, R3.reuse, R4.reuse, P0 ;  /* 0x0000000403077207 */ /* 0x0c0fe40000000000 */
[----:B------:R-:W-:Y:S02]  /*4c20*/  SEL R8, R8, 0x1, !P4 ;  /* 0x0000000108087807 */ /* 0x000fe40006000000 */
[----:B------:R-:W-:Y:S02]  /*4c30*/  @!P4 SEL R6, R2, R5, !P3 ;  /* 0x000000050206c207 */ /* 0x000fe40005800000 */
[----:B------:R-:W-:-:S07]  /*4c40*/  @!P4 SEL R7, R3, R4, !P3 ;  /* 0x000000040307c207 */ /* 0x000fce0005800000 */
.L_x_306:
[----:B------:R-:W-:Y:S05]  /*4c50*/  BSYNC.RECONVERGENT B2 ;  /* 0x0000000000027941 */ /* 0x000fea0003800200 */
.L_x_305:
[----:B------:R-:W-:Y:S05]  /*4c60*/  @!P1 BRA `(.L_x_301) ;  /* 0x00000004001c9947 */ /* 0x000fea0003800000 */
[----:B------:R-:W-:Y:S01]  /*4c70*/  ISETP.NE.AND P0, PT, R15, 0x1, PT ;  /* 0x000000010f00780c */ /* 0x000fe20003f05270 */
[----:B------:R-:W-:Y:S01]  /*4c80*/  BSSY.RECONVERGENT B2, `(.L_x_307) ;  /* 0x000002b000027945 */ /* 0x000fe20003800200 */
[----:B------:R-:W-:-:S11]  /*4c90*/  LOP3.LUT P1, RZ, R12, 0x100, RZ, 0xc0, !PT ;  /* 0x000001000cff7812 */ /* 0x000fd6000782c0ff */
        /* <DEDUP_REMOVED lines=14> */
[----:B------:R-:W-:-:S05]  /*4d80*/  IADD3 R17, P0, PT, R12, UR6, RZ ;  /* 0x000000060c117c10 */ /* 0x000fca000ff1e0ff */
[----:B------:R-:W-:Y:S01]  /*4d90*/  IMAD.X R12, R15, 0x1, R10, P0 ;  /* 0x000000010f0c7824 */ /* 0x000fe200000e060a */
        /* <DEDUP_REMOVED lines=10> */
[----:B-1----:R-:W-:Y:S02]  /*4e40*/  IADD3 R5, P5, P6, R11, UR6, R16 ;  /* 0x000000060b057c10 */ /* 0x002fe4000febe010 */
[----:B------:R-:W-:Y:S02]  /*4e50*/  LOP3.LUT P4, RZ, R8, 0xff, RZ, 0xc0, !PT ;  /* 0x000000ff08ff7812 */ /* 0x000fe4000788c0ff */
[----:B------:R-:W-:Y:S02]  /*4e60*/  IADD3.X R4, PT, PT, R13, R10, RZ, P5, P6 ;  /* 0x0000000a0d047210 */ /* 0x000fe40002fec4ff */
[----:B------:R-:W-:Y:S02]  /*4e70*/  @!P3 SEL R2, R17, R6, !P2 ;  /* 0x000000061102b207 */ /* 0x000fe40005000000 */
[----:B------:R-:W-:-:S02]  /*4e80*/  @!P3 SEL R3, R12, R7, !P2 ;  /* 0x000000070c03b207 */ /* 0x000fc40005000000 */
[CC--:B---3--:R-:W-:Y:S02]  /*4e90*/  FSETP.NEU.AND P3, PT, R18.reuse, R21.reuse, P4 ;  /* 0x000000151200720b */ /* 0x0c8fe4000276d000 */
[CC--:B------:R-:W-:Y:S02]  /*4ea0*/  ISETP.LT.U32.AND P0, PT, R5.reuse, R2.reuse, PT ;  /* 0x000000020500720c */ /* 0x0c0fe40003f01070 */
[----:B------:R-:W-:Y:S02]  /*4eb0*/  FSETP.NEU.AND P2, PT, R18, R21, PT ;  /* 0x000000151200720b */ /* 0x000fe40003f4d000 */
[----:B------:R-:W-:Y:S02]  /*4ec0*/  ISETP.LT.AND.EX P0, PT, R4, R3, PT, P0 ;  /* 0x000000030400720c */ /* 0x000fe40003f01300 */
[----:B------:R-:W-:Y:S02]  /*4ed0*/  @!P4 SEL R8, RZ, 0x1, !P2 ;  /* 0x00000001ff08c807 */ /* 0x000fe40005000000 */
[----:B------:R-:W-:-:S02]  /*4ee0*/  SEL R6, R5, R2, P0 ;  /* 0x0000000205067207 */ /* 0x000fc40000000000 */
[-C--:B------:R-:W-:Y:S02]  /*4ef0*/  SEL R7, R4, R3.reuse, P0 ;  /* 0x0000000304077207 */ /* 0x080fe40000000000 */
[----:B------:R-:W-:Y:S02]  /*4f00*/  SEL R8, R8, 0x1, !P3 ;  /* 0x0000000108087807 */ /* 0x000fe40005800000 */
[----:B------:R-:W-:Y:S02]  /*4f10*/  @!P3 SEL R6, R5, R2, !P4 ;  /* 0x000000020506b207 */ /* 0x000fe40006000000 */
[----:B------:R-:W-:-:S07]  /*4f20*/  @!P3 SEL R7, R4, R3, !P4 ;  /* 0x000000030407b207 */ /* 0x000fce0006000000 */
.L_x_308:
[----:B------:R-:W-:Y:S05]  /*4f30*/  BSYNC.RECONVERGENT B2 ;  /* 0x0000000000027941 */ /* 0x000fea0003800200 */
.L_x_307:
[----:B------:R-:W-:Y:S05]  /*4f40*/  @P1 BRA `(.L_x_301) ;  /* 0x0000000000641947 */ /* 0x000fea0003800000 */
        /* <DEDUP_REMOVED lines=9> */
[----:B------:R-:W2:Y:S01]  /*4fe0*/  LDG.E R5, desc[UR12][R4.64] ;  /* 0x0000000c04057981 */ /* 0x000ea2000c1e1900 */
[----:B------:R-:W-:Y:S02]  /*4ff0*/  LOP3.LUT P3, RZ, R8, 0xff, RZ, 0xc0, !PT ;  /* 0x000000ff08ff7812 */ /* 0x000fe4000786c0ff */
[----:B------:R-:W-:-:S05]  /*5000*/  IADD3 R13, P0, PT, R11, UR6, RZ ;  /* 0x000000060b0d7c10 */ /* 0x000fca000ff1e0ff */
[----:B------:R-:W-:Y:S01]  /*5010*/  IMAD.X R12, R12, 0x1, R10, P0 ;  /* 0x000000010c0c7824 */ /* 0x000fe200000e060a */
[----:B------:R-:W-:-:S04]  /*5020*/  ISETP.LT.U32.AND P0, PT, R13, R6, PT ;  /* 0x000000060d00720c */ /* 0x000fc80003f01070 */
[----:B------:R-:W-:-:S04]  /*5030*/  ISETP.LT.AND.EX P0, PT, R12, R7, PT, P0 ;  /* 0x000000070c00720c */ /* 0x000fc80003f01300 */
[----:B------:R-:W-:Y:S02]  /*5040*/  SEL R10, R13, R6, P0 ;  /* 0x000000060d0a7207 */ /* 0x000fe40000000000 */
[----:B------:R-:W-:Y:S02]  /*5050*/  SEL R11, R12, R7, P0 ;  /* 0x000000070c0b7207 */ /* 0x000fe40000000000 */
[CC--:B--2---:R-:W-:Y:S02]  /*5060*/  FSETP.NEU.AND P2, PT, R2.reuse, R5.reuse, P3 ;  /* 0x000000050200720b */ /* 0x0c4fe40001f4d000 */
[----:B------:R-:W-:-:S04]  /*5070*/  FSETP.NEU.AND P1, PT, R2, R5, PT ;  /* 0x000000050200720b */ /* 0x000fc80003f2d000 */
[----:B------:R-:W-:-:S04]  /*5080*/  @!P3 SEL R8, RZ, 0x1, !P1 ;  /* 0x00000001ff08b807 */ /* 0x000fc80004800000 */
[----:B------:R-:W-:-:S03]  /*5090*/  SEL R8, R8, 0x1, !P2 ;  /* 0x0000000108087807 */ /* 0x000fc60005000000 */
[----:B------:R-:W-:Y:S02]  /*50a0*/  @!P2 SEL R10, R13, R6, !P3 ;  /* 0x000000060d0aa207 */ /* 0x000fe40005800000 */
[----:B------:R-:W-:-:S03]  /*50b0*/  @!P2 SEL R11, R12, R7, !P3 ;  /* 0x000000070c0ba207 */ /* 0x000fc60005800000 */
[----:B------:R-:W-:Y:S02]  /*50c0*/  IMAD.MOV.U32 R6, RZ, RZ, R10 ;  /* 0x000000ffff067224 */ /* 0x000fe400078e000a */
[----:B------:R-:W-:-:S07]  /*50d0*/  IMAD.MOV.U32 R7, RZ, RZ, R11 ;  /* 0x000000ffff077224 */ /* 0x000fce00078e000b */
.L_x_301:
[----:B------:R-:W-:Y:S05]  /*50e0*/  BSYNC.RECONVERGENT B1 ;  /* 0x0000000000017941 */ /* 0x000fea0003800200 */
.L_x_295:
[----:B------:R-:W0:Y:S01]  /*50f0*/  S2R R10, SR_LANEID ;  /* 0x00000000000a7919 */ /* 0x000e220000000000 */
[----:B------:R-:W-:Y:S01]  /*5100*/  LOP3.LUT R3, R8, 0xff, RZ, 0xc0, !PT ;  /* 0x000000ff08037812 */ /* 0x000fe200078ec0ff */
[----:B------:R-:W-:Y:S01]  /*5110*/  BSSY.RECONVERGENT B1, `(.L_x_309) ;  /* 0x0000016000017945 */ /* 0x000fe20003800200 */
[----:B------:R1:W2:Y:S04]  /*5120*/  SHFL.DOWN PT, R5, R6, 0x1, 0x1f ;  /* 0x08201f0006057f89 */ /* 0x0002a800000e0000 */
[----:B------:R1:W3:Y:S04]  /*5130*/  SHFL.DOWN PT, R4, R7, 0x1, 0x1f ;  /* 0x08201f0007047f89 */ /* 0x0002e800000e0000 */
[----:B------:R-:W4:Y:S01]  /*5140*/  SHFL.DOWN PT, R3, R3, 0x1, 0x1f ;  /* 0x08201f0003037f89 */ /* 0x000f2200000e0000 */
        /* <DEDUP_REMOVED lines=18> */
.L_x_310:
[----:B------:R-:W-:Y:S05]  /*5270*/  BSYNC.RECONVERGENT B1 ;  /* 0x0000000000017941 */ /* 0x000fea0003800200 */
.L_x_309:
        /* <DEDUP_REMOVED lines=23> */
.L_x_312:
[----:B------:R-:W-:Y:S05]  /*53f0*/  BSYNC.RECONVERGENT B1 ;  /* 0x0000000000017941 */ /* 0x000fea0003800200 */
.L_x_311:
        /* <DEDUP_REMOVED lines=20> */
.L_x_314:
[----:B------:R-:W-:Y:S05]  /*5540*/  BSYNC.RECONVERGENT B1 ;  /* 0x0000000000017941 */ /* 0x000fea0003800200 */
.L_x_313:
        /* <DEDUP_REMOVED lines=20> */
.L_x_316:
[----:B------:R-:W-:Y:S05]  /*5690*/  BSYNC.RECONVERGENT B1 ;  /* 0x0000000000017941 */ /* 0x000fea0003800200 */
.L_x_315:
        /* <DEDUP_REMOVED lines=20> */
.L_x_318:
[----:B------:R-:W-:Y:S05]  /*57e0*/  BSYNC.RECONVERGENT B1 ;  /* 0x0000000000017941 */ /* 0x000fea0003800200 */
.L_x_317:
        /* <DEDUP_REMOVED lines=10> */
.L_x_320:
[----:B------:R-:W-:Y:S05]  /*5890*/  BSYNC.RECONVERGENT B1 ;  /* 0x0000000000017941 */ /* 0x000fea0003800200 */
.L_x_319:
        /* <DEDUP_REMOVED lines=84> */
.L_x_276:
[----:B------:R-:W-:Y:S05]  /*5de0*/  BSYNC.RECONVERGENT B0 ;  /* 0x0000000000007941 */ /* 0x000fea0003800200 */
.L_x_251:
[----:B------:R-:W-:Y:S05]  /*5df0*/  @P1 EXIT ;  /* 0x000000000000194d */ /* 0x000fea0003800000 */
[----:B012---:R-:W0:Y:S02]  /*5e00*/  LDC.64 R2, c[0x0][0x3a8] ;  /* 0x0000ea00ff027b82 */ /* 0x007e240000000a00 */
[----:B0-----:R-:W-:-:S05]  /*5e10*/  IMAD.WIDE.U32 R2, R0, 0x10, R2 ;  /* 0x0000001000027825 */ /* 0x001fca00078e0002 */
[----:B------:R-:W-:Y:S04]  /*5e20*/  STG.E.64 desc[UR12][R2.64+0x8], R6 ;  /* 0x0000080602007986 */ /* 0x000fe8000c101b0c */
[----:B------:R-:W-:Y:S01]  /*5e30*/  STG.E.U8 desc[UR12][R2.64], R8 ;  /* 0x0000000802007986 */ /* 0x000fe2000c10110c */
[----:B------:R-:W-:Y:S05]  /*5e40*/  EXIT ;  /* 0x000000000000794d */ /* 0x000fea0003800000 */
.L_x_321:
        /* <DEDUP_REMOVED lines=11> */
.L_x_699:


//--------------------- .text._ZN3cub18CUB_300001_SM_10006detail6reduce28DeviceReduceSingleTileKernelINS2_10policy_hubIN4cuda3std3__45tupleIJblEEEyN6thrust24THRUST_300001_SM_1000_NS8cuda_cub9__find_if7functorIS9_EEE10Policy1000ENSB_12zip_iteratorINS8_IJNSD_26transform_input_iterator_tIbNSC_6detail35transform_pair_of_input_iterators_tIbNSB_6detail15normal_iteratorINSB_10device_ptrIKfEEEESR_NS7_8equal_toIfEEEENS7_10__not_fn_tINS7_10__identityEEEEENSB_17counting_iteratorIlNSB_11use_defaultES10_S10_EEEEEEEPS9_ySF_S9_S9_SW_EEvT0_T1_T2_T3_T4_T6_ --------------------------
	.section	.text._ZN3cub18CUB_300001_SM_10006detail6reduce28DeviceReduceSingleTileKernelINS2_10policy_hubIN4cuda3std3__45tupleIJblEEEyN6thrust24THRUST_300001_SM_1000_NS8cuda_cub9__find_if7functorIS9_EEE10Policy1000ENSB_12zip_iteratorINS8_IJNSD_26transform_input_iterator_tIbNSC_6detail35transform_pair_of_input_iterators_tIbNSB_6detail15normal_iteratorINSB_10device_ptrIKfEEEESR_NS7_8equal_toIfEEEENS7_10__not_fn_tINS7_10__identityEEEEENSB_17counting_iteratorIlNSB_11use_defaultES10_S10_EEEEEEEPS9_ySF_S9_S9_SW_EEvT0_T1_T2_T3_T4_T6_,"ax",@progbits
	.align	128
        .global         _ZN3cub18CUB_300001_SM_10006detail6reduce28DeviceReduceSingleTileKernelINS2_10policy_hubIN4cuda3std3__45tupleIJblEEEyN6thrust24THRUST_300001_SM_1000_NS8cuda_cub9__find_if7functorIS9_EEE10Policy1000ENSB_12zip_iteratorINS8_IJNSD_26transform_input_iterator_tIbNSC_6detail35transform_pair_of_input_iterators_tIbNSB_6detail15normal_iteratorINSB_10device_ptrIKfEEEESR_NS7_8equal_toIfEEEENS7_10__not_fn_tINS7_10__identityEEEEENSB_17counting_iteratorIlNSB_11use_defaultES10_S10_EEEEEEEPS9_ySF_S9_S9_SW_EEvT0_T1_T2_T3_T4_T6_
        .type           _ZN3cub18CUB_300001_SM_10006detail6reduce28DeviceReduceSingleTileKernelINS2_10policy_hubIN4cuda3std3__45tupleIJblEEEyN6thrust24THRUST_300001_SM_1000_NS8cuda_cub9__find_if7functorIS9_EEE10Policy1000ENSB_12zip_iteratorINS8_IJNSD_26transform_input_iterator_tIbNSC_6detail35transform_pair_of_input_iterators_tIbNSB_6detail15normal_iteratorINSB_10device_ptrIKfEEEESR_NS7_8equal_toIfEEEENS7_10__not_fn_tINS7_10__identityEEEEENSB_17counting_iteratorIlNSB_11use_defaultES10_S10_EEEEEEEPS9_ySF_S9_S9_SW_EEvT0_T1_T2_T3_T4_T6_,@function
        .size           _ZN3cub18CUB_300001_SM_10006detail6reduce28DeviceReduceSingleTileKernelINS2_10policy_hubIN4cuda3std3__45tupleIJblEEEyN6thrust24THRUST_300001_SM_1000_NS8cuda_cub9__find_if7functorIS9_EEE10Policy1000ENSB_12zip_iteratorINS8_IJNSD_26transform_input_iterator_tIbNSC_6detail35transform_pair_of_input_iterators_tIbNSB_6detail15normal_iteratorINSB_10device_ptrIKfEEEESR_NS7_8equal_toIfEEEENS7_10__not_fn_tINS7_10__identityEEEEENSB_17counting_iteratorIlNSB_11use_defaultES10_S10_EEEEEEEPS9_ySF_S9_S9_SW_EEvT0_T1_T2_T3_T4_T6_,(.L_x_700 - _ZN3cub18CUB_300001_SM_10006detail6reduce28DeviceReduceSingleTileKernelINS2_10policy_hubIN4cuda3std3__45tupleIJblEEEyN6thrust24THRUST_300001_SM_1000_NS8cuda_cub9__find_if7functorIS9_EEE10Policy1000ENSB_12zip_iteratorINS8_IJNSD_26transform_input_iterator_tIbNSC_6detail35transform_pair_of_input_iterators_tIbNSB_6detail15normal_iteratorINSB_10device_ptrIKfEEEESR_NS7_8equal_toIfEEEENS7_10__not_fn_tINS7_10__identityEEEEENSB_17counting_iteratorIlNSB_11use_defaultES10_S10_EEEEEEEPS9_ySF_S9_S9_SW_EEvT0_T1_T2_T3_T4_T6_)
        .other          _ZN3cub18CUB_300001_SM_10006detail6reduce28DeviceReduceSingleTileKernelINS2_10policy_hubIN4cuda3std3__45tupleIJblEEEyN6thrust24THRUST_300001_SM_1000_NS8cuda_cub9__find_if7functorIS9_EEE10Policy1000ENSB_12zip_iteratorINS8_IJNSD_26transform_input_iterator_tIbNSC_6detail35transform_pair_of_input_iterators_tIbNSB_6detail15normal_iteratorINSB_10device_ptrIKfEEEESR_NS7_8equal_toIfEEEENS7_10__not_fn_tINS7_10__identityEEEEENSB_17counting_iteratorIlNSB_11use_defaultES10_S10_EEEEEEEPS9_ySF_S9_S9_SW_EEvT0_T1_T2_T3_T4_T6_,@"STO_CUDA_ENTRY STV_DEFAULT"
_ZN3cub18CUB_300001_SM_10006detail6reduce28DeviceReduceSingleTileKernelINS2_10policy_hubIN4cuda3std3__45tupleIJblEEEyN6thrust24THRUST_300001_SM_1000_NS8cuda_cub9__find_if7functorIS9_EEE10Policy1000ENSB_12zip_iteratorINS8_IJNSD_26transform_input_iterator_tIbNSC_6detail35transform_pair_of_input_iterators_tIbNSB_6detail15normal_iteratorINSB_10device_ptrIKfEEEESR_NS7_8equal_toIfEEEENS7_10__not_fn_tINS7_10__identityEEEEENSB_17counting_iteratorIlNSB_11use_defaultES10_S10_EEEEEEEPS9_ySF_S9_S9_SW_EEvT0_T1_T2_T3_T4_T6_:
.text._ZN3cub18CUB_300001_SM_10006detail6reduce28DeviceReduceSingleTileKernelINS2_10policy_hubIN4cuda3std3__45tupleIJblEEEyN6thrust24THRUST_300001_SM_1000_NS8cuda_cub9__find_if7functorIS9_EEE10Policy1000ENSB_12zip_iteratorINS8_IJNSD_26transform_input_iterator_tIbNSC_6detail35transform_pair_of_input_iterators_tIbNSB_6detail15normal_iteratorINSB_10device_ptrIKfEEEESR_NS7_8equal_toIfEEEENS7_10__not_fn_tINS7_10__identityEEEEENSB_17counting_iteratorIlNSB_11use_defaultES10_S10_EEEEEEEPS9_ySF_S9_S9_SW_EEvT0_T1_T2_T3_T4_T6_:
[----:B------:R-:W-:Y:S01]  /*0000*/  LDC R1, c[0x0][0x37c] ;  /* 0x0000df00ff017b82 */ /* 0x000fe20000000800 */
[----:B------:R-:W0:Y:S07]  /*0010*/  LDCU.64 UR4, c[0x0][0x3b0] ;  /* 0x00007600ff0477ac */ /* 0x000e2e0008000a00 */
[----:B------:R-:W1:Y:S01]  /*0020*/  LDC.U8 R0, c[0x0][0x3c0] ;  /* 0x0000f000ff007b82 */ /* 0x000e620000000000 */
[----:B------:R-:W2:Y:S01]  /*0030*/  LDCU.64 UR8, c[0x0][0x358] ;  /* 0x00006b00ff0877ac */ /* 0x000ea20008000a00 */
[----:B0-----:R-:W-:-:S04]  /*0040*/  UISETP.NE.U32.AND UP0, UPT, UR4, URZ, UPT ;  /* 0x000000ff0400728c */ /* 0x001fc8000bf05070 */
[----:B------:R-:W-:-:S09]  /*0050*/  UISETP.NE.AND.EX UP0, UPT, UR5, URZ, UPT, UP0 ;  /* 0x000000ff0500728c */ /* 0x000fd2000bf05300 */
        /* <DEDUP_REMOVED lines=9> */
.L_x_322:
[----:B------:R-:W-:Y:S01]  /*00f0*/  UISETP.GT.U32.AND UP0, UPT, UR4, 0x3ff, UPT ;  /* 0x000003ff0400788c */ /* 0x000fe2000bf04070 */
[----:B------:R-:W-:Y:S03]  /*0100*/  BSSY.RECONVERGENT B0, `(.L_x_323) ;  /* 0x0000592000007945 */ /* 0x000fe60003800200 */
[----:B------:R-:W-:-:S09]  /*0110*/  UISETP.GT.U32.AND.EX UP0, UPT, UR5, URZ, UPT, UP0 ;  /* 0x000000ff0500728c */ /* 0x000fd2000bf04100 */
[----:B------:R-:W-:Y:S05]  /*0120*/  BRA.U UP0, `(.L_x_324) ;  /* 0x0000003100247547 */ /* 0x000fea000b800000 */
[----:B------:R-:W0:Y:S01]  /*0130*/  S2R R13, SR_TID.X ;  /* 0x00000000000d7919 */ /* 0x000e220000002100 */
[----:B------:R-:W2:Y:S08]  /*0140*/  LDC.64 R2, c[0x0][0x380] ;  /* 0x0000e000ff027b82 */ /* 0x000eb00000000a00 */
[----:B------:R-:W3:Y:S01]  /*0150*/  LDC.64 R4, c[0x0][0x388] ;  /* 0x0000e200ff047b82 */ /* 0x000ee20000000a00 */
[----:B------:R-:W-:Y:S01]  /*0160*/  CS2R R10, SRZ ;  /* 0x00000000000a7805 */ /* 0x000fe2000001ff00 */
[----:B------:R-:W4:Y:S01]  /*0170*/  LDCU.64 UR6, c[0x0][0x3a0] ;  /* 0x00007400ff0677ac */ /* 0x000f220008000a00 */
[----:B0-----:R-:W-:-:S13]  /*0180*/  ISETP.GE.U32.AND P1, PT, R13, UR4, PT ;  /* 0x000000040d007c0c */ /* 0x001fda000bf26070 */
[C---:B--2---:R-:W-:Y:S01]  /*0190*/  @!P1 IMAD.WIDE.U32 R2, R13.reuse, 0x4, R2 ;  /* 0x000000040d029825 */ /* 0x044fe200078e0002 */
[----:B------:R-:W0:Y:S03]  /*01a0*/  @!P1 LDC.64 R6, c[0x0][0x3a0] ;  /* 0x0000e800ff069b82 */ /* 0x000e260000000a00 */
[C---:B---3--:R-:W-:Y:S02]  /*01b0*/  @!P1 IMAD.WIDE.U32 R4, R13.reuse, 0x4, R4 ;  /* 0x000000040d049825 */ /* 0x048fe400078e0004 */
[----:B------:R-:W2:Y:S04]  /*01c0*/  @!P1 LDG.E R2, desc[UR8][R2.64] ;  /* 0x0000000802029981 */ /* 0x000ea8000c1e1900 */
[----:B------:R-:W2:Y:S01]  /*01d0*/  @!P1 LDG.E R5, desc[UR8][R4.64] ;  /* 0x0000000804059981 */ /* 0x000ea2000c1e1900 */
[----:B------:R-:W-:Y:S01]  /*01e0*/  IMAD.MOV.U32 R15, RZ, RZ, R13 ;  /* 0x000000ffff0f7224 */ /* 0x000fe200078e000d */
[----:B------:R-:W-:Y:S01]  /*01f0*/  PRMT R12, RZ, 0x7610, R12 ;  /* 0x00007610ff0c7816 */ /* 0x000fe2000000000c */
[----:B------:R-:W-:Y:S01]  /*0200*/  @!P1 VIADD R15, R13, 0x100 ;  /* 0x000001000d0f9836 */ /* 0x000fe20000000000 */
[----:B------:R-:W-:Y:S04]  /*0210*/  BSSY.RECONVERGENT B1, `(.L_x_325) ;  /* 0x0000121000017945 */ /* 0x000fe80003800200 */
[----:B------:R-:W-:-:S02]  /*0220*/  ISETP.GE.U32.AND P2, PT, R15, UR4, PT ;  /* 0x000000040f007c0c */ /* 0x000fc4000bf46070 */
[----:B0-----:R-:W-:-:S05]  /*0230*/  @!P1 IADD3 R10, P3, PT, R13, R6, RZ ;  /* 0x000000060d0a9210 */ /* 0x001fca0007f7e0ff */
[----:B------:R-:W-:Y:S01]  /*0240*/  @!P1 IMAD.X R11, RZ, RZ, R7, P3 ;  /* 0x000000ffff0b9224 */ /* 0x000fe200018e0607 */
[----:B--2---:R-:W-:-:S04]  /*0250*/  @!P1 FSETP.NEU.AND P0, PT, R2, R5, PT ;  /* 0x000000050200920b */ /* 0x004fc80003f0d000 */
[----:B------:R-:W-:-:S04]  /*0260*/  @!P1 SEL R2, RZ, 0x1, !P0 ;  /* 0x00000001ff029807 */ /* 0x000fc80004000000 */
[----:B------:R-:W-:Y:S01]  /*0270*/  @!P1 PRMT R12, R2, 0x7610, R12 ;  /* 0x00007610020c9816 */ /* 0x000fe2000000000c */
[----:B----4-:R-:W-:Y:S06]  /*0280*/  @P2 BRA `(.L_x_326) ;  /* 0x0000001000642947 */ /* 0x010fec0003800000 */
[----:B------:R-:W-:Y:S01]  /*0290*/  LOP3.LUT R14, RZ, R15, RZ, 0x33, !PT ;  /* 0x0000000fff0e7212 */ /* 0x000fe200078e33ff */
[----:B------:R-:W-:Y:S04]  /*02a0*/  BSSY.RECONVERGENT B2, `(.L_x_327) ;  /* 0x000008a000027945 */ /* 0x000fe80003800200 */
[----:B------:R-:W-:-:S05]  /*02b0*/  VIADD R14, R14, UR4 ;  /* 0x000000040e0e7c36 */ /* 0x000fca0008000000 */
[C---:B------:R-:W-:Y:S02]  /*02c0*/  ISETP.GE.U32.AND P0, PT, R14.reuse, 0x700, PT ;  /* 0x000007000e00780c */ /* 0x040fe40003f06070 */
[----:B------:R-:W-:-:S04]  /*02d0*/  LEA.HI R16, R14, 0x1, RZ, 0x18 ;  /* 0x000000010e107811 */ /* 0x000fc800078fc0ff */
[----:B------:R-:W-:-:S04]  /*02e0*/  LOP3.LUT R35, R16, 0x7, RZ, 0xc0, !PT ;  /* 0x0000000710237812 */ /* 0x000fc800078ec0ff */
[----:B------:R-:W-:-:S03]  /*02f0*/  ISETP.NE.AND P1, PT, R35, RZ, PT ;  /* 0x000000ff2300720c */ /* 0x000fc60003f25270 */
[----:B------:R-:W-:Y:S10]  /*0300*/  @!P0 BRA `(.L_x_328) ;  /* 0x00000008000c8947 */ /* 0x000ff40003800000 */
[----:B------:R-:W0:Y:S01]  /*0310*/  LDC.64 R2, c[0x0][0x380] ;  /* 0x0000e000ff027b82 */ /* 0x000e220000000a00 */
[----:B------:R-:W-:-:S05]  /*0320*/  LOP3.LUT R18, R16, 0x1fffff8, RZ, 0xc0, !PT ;  /* 0x01fffff810127812 */ /* 0x000fca00078ec0ff */
[----:B------:R-:W-:Y:S02]  /*0330*/  IMAD.MOV R18, RZ, RZ, -R18 ;  /* 0x000000ffff127224 */ /* 0x000fe400078e0a12 */
[----:B------:R-:W2:Y:S05]  /*0340*/  LDC.64 R4, c[0x0][0x388] ;  /* 0x0000e200ff047b82 */ /* 0x000eaa0000000a00 */
.L_x_329:
[----:B0-----:R-:W-:-:S04]  /*0350*/  IMAD.WIDE.U32 R8, R15, 0x4, R2 ;  /* 0x000000040f087825 */ /* 0x001fc800078e0002 */
[C---:B--2---:R-:W-:Y:S01]  /*0360*/  IMAD.WIDE.U32 R6, R15.reuse, 0x4, R4 ;  /* 0x000000040f067825 */ /* 0x044fe200078e0004 */
[----:B------:R-:W2:Y:S04]  /*0370*/  LDG.E R33, desc[UR8][R8.64] ;  /* 0x0000000808217981 */ /* 0x000ea8000c1e1900 */
[----:B------:R-:W2:Y:S04]  /*0380*/  LDG.E R34, desc[UR8][R6.64] ;  /* 0x0000000806227981 */ /* 0x000ea8000c1e1900 */
[----:B------:R-:W3:Y:S04]  /*0390*/  LDG.E R32, desc[UR8][R8.64+0x400] ;  /* 0x0004000808207981 */ /* 0x000ee8000c1e1900 */
[----:B------:R-:W3:Y:S04]  /*03a0*/  LDG.E R31, desc[UR8][R6.64+0x400] ;  /* 0x00040008061f7981 */ /* 0x000ee8000c1e1900 */
[----:B------:R-:W4:Y:S04]  /*03b0*/  LDG.E R28, desc[UR8][R8.64+0x800] ;  /* 0x00080008081c7981 */ /* 0x000f28000c1e1900 */
        /* <DEDUP_REMOVED lines=9> */
[----:B------:R0:W5:Y:S04]  /*0450*/  LDG.E R27, desc[UR8][R8.64+0x1c00] ;  /* 0x001c0008081b7981 */ /* 0x000168000c1e1900 */
[----:B------:R1:W5:Y:S01]  /*0460*/  LDG.E R30, desc[UR8][R6.64+0x1c00] ;  /* 0x001c0008061e7981 */ /* 0x000362000c1e1900 */
[----:B------:R-:W-:Y:S01]  /*0470*/  PRMT R36, R12, 0x7610, R36 ;  /* 0x000076100c247816 */ /* 0x000fe20000000024 */
[----:B------:R-:W-:Y:S01]  /*0480*/  VIADD R18, R18, 0x8 ;  /* 0x0000000812127836 */ /* 0x000fe20000000000 */
[C---:B------:R-:W-:Y:S01]  /*0490*/  IADD3 R29, P3, PT, R15.reuse, UR6, RZ ;  /* 0x000000060f1d7c10 */ /* 0x040fe2000ff7e0ff */
[----:B------:R-:W-:Y:S01]  /*04a0*/  VIADD R15, R15, 0x800 ;  /* 0x000008000f0f7836 */ /* 0x000fe20000000000 */
[----:B------:R-:W-:-:S03]  /*04b0*/  LOP3.LUT P5, RZ, R36, 0xff, RZ, 0xc0, !PT ;  /* 0x000000ff24ff7812 */ /* 0x000fc600078ac0ff */
[----:B------:R-:W-:Y:S01]  /*04c0*/  IMAD.X R12, RZ, RZ, UR7, P3 ;  /* 0x00000007ff0c7e24 */ /* 0x000fe200098e06ff */
[CC--:B--2---:R-:W-:Y:S02]  /*04d0*/  FSETP.NEU.AND P0, PT, R33.reuse, R34.reuse, PT ;  /* 0x000000222100720b */ /* 0x0c4fe40003f0d000 */
[----:B------:R-:W-:-:S07]  /*04e0*/  FSETP.NEU.AND P2, PT, R33, R34, P5 ;  /* 0x000000222100720b */ /* 0x000fce0002f4d000 */
[----:B------:R-:W-:Y:S02]  /*04f0*/  @!P5 SEL R36, RZ, 0x1, !P0 ;  /* 0x00000001ff24d807 */ /* 0x000fe40004000000 */
[----:B------:R-:W-:Y:S02]  /*0500*/  ISETP.LT.U32.AND P0, PT, R29, R10, PT ;  /* 0x0000000a1d00720c */ /* 0x000fe40003f01070 */
[----:B------:R-:W-:Y:S02]  /*0510*/  SEL R33, R36, 0x1, !P2 ;  /* 0x0000000124217807 */ /* 0x000fe40005000000 */
[----:B---3--:R-:W-:Y:S02]  /*0520*/  FSETP.NEU.AND P6, PT, R32, R31, PT ;  /* 0x0000001f2000720b */ /* 0x008fe40003fcd000 */
[----:B------:R-:W-:Y:S02]  /*0530*/  LOP3.LUT P3, RZ, R33, 0xff, RZ, 0xc0, !PT ;  /* 0x000000ff21ff7812 */ /* 0x000fe4000786c0ff */
[----:B------:R-:W-:-:S02]  /*0540*/  ISETP.LT.AND.EX P0, PT, R12, R11, PT, P0 ;  /* 0x0000000b0c00720c */ /* 0x000fc40003f01300 */
[----:B------:R-:W-:Y:S02]  /*0550*/  FSETP.NEU.AND P4, PT, R32, R31, P3 ;  /* 0x0000001f2000720b */ /* 0x000fe40001f8d000 */
[CC--:B0-----:R-:W-:Y:S02]  /*0560*/  SEL R9, R29.reuse, R10.reuse, P0 ;  /* 0x0000000a1d097207 */ /* 0x0c1fe40000000000 */
[CC--:B------:R-:W-:Y:S02]  /*0570*/  SEL R8, R12.reuse, R11.reuse, P0 ;  /* 0x0000000b0c087207 */ /* 0x0c0fe40000000000 */
[----:B------:R-:W-:Y:S02]  /*0580*/  @!P2 SEL R9, R29, R10, !P5 ;  /* 0x0000000a1d09a207 */ /* 0x000fe40006800000 */
[----:B------:R-:W-:Y:S02]  /*0590*/  @!P2 SEL R8, R12, R11, !P5 ;  /* 0x0000000b0c08a207 */ /* 0x000fe40006800000 */
[----:B------:R-:W-:-:S02]  /*05a0*/  @!P3 SEL R33, RZ, 0x1, !P6 ;  /* 0x00000001ff21b807 */ /* 0x000fc40007000000 */
[----:B-1----:R-:W-:Y:S02]  /*05b0*/  IADD3 R6, P0, PT, R29, 0x100, RZ ;  /* 0x000001001d067810 */ /* 0x002fe40007f1e0ff */
[----:B------:R-:W-:Y:S02]  /*05c0*/  SEL R33, R33, 0x1, !P4 ;  /* 0x0000000121217807 */ /* 0x000fe40006000000 */
[----:B----4-:R-:W-:Y:S01]  /*05d0*/  FSETP.NEU.AND P6, PT, R28, R25, PT ;  /* 0x000000191c00720b */ /* 0x010fe20003fcd000 */
[----:B------:R-:W-:Y:S01]  /*05e0*/  IMAD.X R7, RZ, RZ, R12, P0 ;  /* 0x000000ffff077224 */ /* 0x000fe200000e060c */
[----:B------:R-:W-:Y:S02]  /*05f0*/  LOP3.LUT P2, RZ, R33, 0xff, RZ, 0xc0, !PT ;  /* 0x000000ff21ff7812 */ /* 0x000fe4000784c0ff */
[----:B------:R-:W-:Y:S02]  /*0600*/  ISETP.LT.U32.AND P0, PT, R6, R9, PT ;  /* 0x000000090600720c */ /* 0x000fe40003f01070 */
[----:B------:R-:W-:-:S02]  /*0610*/  FSETP.NEU.AND P5, PT, R28, R25, P2 ;  /* 0x000000191c00720b */ /* 0x000fc400017ad000 */
[----:B------:R-:W-:-:S04]  /*0620*/  ISETP.LT.AND.EX P0, PT, R7, R8, PT, P0 ;  /* 0x000000080700720c */ /* 0x000fc80003f01300 */
[CC--:B------:R-:W-:Y:S02]  /*0630*/  SEL R11, R6.reuse, R9.reuse, P0 ;  /* 0x00000009060b7207 */ /* 0x0c0fe40000000000 */
[-C--:B------:R-:W-:Y:S02]  /*0640*/  SEL R10, R7, R8.reuse, P0 ;  /* 0x00000008070a7207 */ /* 0x080fe40000000000 */
[----:B------:R-:W-:Y:S02]  /*0650*/  @!P2 SEL R33, RZ, 0x1, !P6 ;  /* 0x00000001ff21a807 */ /* 0x000fe40007000000 */
[----:B------:R-:W-:Y:S02]  /*0660*/  @!P4 SEL R11, R6, R9, !P3 ;  /* 0x00000009060bc207 */ /* 0x000fe40005800000 */
[----:B------:R-:W-:Y:S02]  /*0670*/  SEL R33, R33, 0x1, !P5 ;  /* 0x0000000121217807 */ /* 0x000fe40006800000 */
[----:B------:R-:W-:-:S02]  /*0680*/  @!P4 SEL R10, R7, R8, !P3 ;  /* 0x00000008070ac207 */ /* 0x000fc40005800000 */
[----:B------:R-:W-:Y:S02]  /*0690*/  LOP3.LUT P3, RZ, R33, 0xff, RZ, 0xc0, !PT ;  /* 0x000000ff21ff7812 */ /* 0x000fe4000786c0ff */
[----:B------:R-:W-:Y:S02]  /*06a0*/  IADD3 R6, P0, PT, R29, 0x200, RZ ;  /* 0x000002001d067810 */ /* 0x000fe40007f1e0ff */
[CC--:B-----5:R-:W-:Y:S02]  /*06b0*/  FSETP.NEU.AND P6, PT, R26.reuse, R19.reuse, PT ;  /* 0x000000131a00720b */ /* 0x0e0fe40003fcd000 */
[----:B------:R-:W-:Y:S01]  /*06c0*/  FSETP.NEU.AND P4, PT, R26, R19, P3 ;  /* 0x000000131a00720b */ /* 0x000fe20001f8d000 */
[----:B------:R-:W-:Y:S01]  /*06d0*/  IMAD.X R7, RZ, RZ, R12, P0 ;  /* 0x000000ffff077224 */ /* 0x000fe200000e060c */
[----:B------:R-:W-:-:S04]  /*06e0*/  ISETP.LT.U32.AND P0, PT, R6, R11, PT ;  /* 0x0000000b0600720c */ /* 0x000fc80003f01070 */
[-C--:B------:R-:W-:Y:S02]  /*06f0*/  ISETP.LT.AND.EX P0, PT, R7, R10.reuse, PT, P0 ;  /* 0x0000000a0700720c */ /* 0x080fe40003f01300 */
[----:B------:R-:W-:Y:S02]  /*0700*/  @!P3 SEL R33, RZ, 0x1, !P6 ;  /* 0x00000001ff21b807 */ /* 0x000fe40007000000 */
[CC--:B------:R-:W-:Y:S02]  /*0710*/  SEL R9, R6.reuse, R11.reuse, P0 ;  /* 0x0000000b06097207 */ /* 0x0c0fe40000000000 */
[----:B------:R-:W-:Y:S02]  /*0720*/  SEL R33, R33, 0x1, !P4 ;  /* 0x0000000121217807 */ /* 0x000fe40006000000 */
[----:B------:R-:W-:Y:S02]  /*0730*/  @!P5 SEL R9, R6, R11, !P2 ;  /* 0x0000000b0609d207 */ /* 0x000fe40005000000 */
[----:B------:R-:W-:-:S02]  /*0740*/  SEL R8, R7, R10, P0 ;  /* 0x0000000a07087207 */ /* 0x000fc40000000000 */
[----:B------:R-:W-:Y:S02]  /*0750*/  IADD3 R6, P0, PT, R29, 0x300, RZ ;  /* 0x000003001d067810 */ /* 0x000fe40007f1e0ff */
[----:B------:R-:W-:Y:S02]  /*0760*/  @!P5 SEL R8, R7, R10, !P2 ;  /* 0x0000000a0708d207 */ /* 0x000fe40005000000 */
[----:B------:R-:W-:Y:S01]  /*0770*/  LOP3.LUT P2, RZ, R33, 0xff, RZ, 0xc0, !PT ;  /* 0x000000ff21ff7812 */ /* 0x000fe2000784c0ff */
[----:B------:R-:W-:Y:S01]  /*0780*/  IMAD.X R7, RZ, RZ, R12, P0 ;  /* 0x000000ffff077224 */ /* 0x000fe200000e060c */
[----:B------:R-:W-:Y:S02]  /*0790*/  ISETP.LT.U32.AND P0, PT, R6, R9, PT ;  /* 0x000000090600720c */ /* 0x000fe40003f01070 */
[----:B------:R-:W-:Y:S02]  /*07a0*/  FSETP.NEU.AND P6, PT, R20, R17, PT ;  /* 0x000000111400720b */ /* 0x000fe40003fcd000 */
[----:B------:R-:W-:-:S02]  /*07b0*/  ISETP.LT.AND.EX P0, PT, R7, R8, PT, P0 ;  /* 0x000000080700720c */ /* 0x000fc40003f01300 */
[----:B------:R-:W-:Y:S02]  /*07c0*/  FSETP.NEU.AND P5, PT, R20, R17, P2 ;  /* 0x000000111400720b */ /* 0x000fe400017ad000 */
[CC--:B------:R-:W-:Y:S02]  /*07d0*/  SEL R11, R6.reuse, R9.reuse, P0 ;  /* 0x00000009060b7207 */ /* 0x0c0fe40000000000 */
[----:B------:R-:W-:Y:S02]  /*07e0*/  @!P4 SEL R11, R6, R9, !P3 ;  /* 0x00000009060bc207 */ /* 0x000fe40005800000 */
[----:B------:R-:W-:Y:S02]  /*07f0*/  @!P2 SEL R33, RZ, 0x1, !P6 ;  /* 0x00000001ff21a807 */ /* 0x000fe40007000000 */
[----:B------:R-:W-:Y:S02]  /*0800*/  SEL R10, R7, R8, P0 ;  /* 0x00000008070a7207 */ /* 0x000fe40000000000 */
[----:B------:R-:W-:-:S02]  /*0810*/  IADD3 R6, P0, PT, R29, 0x400, RZ ;  /* 0x000004001d067810 */ /* 0x000fc40007f1e0ff */
[----:B------:R-:W-:Y:S02]  /*0820*/  SEL R33, R33, 0x1, !P5 ;  /* 0x0000000121217807 */ /* 0x000fe40006800000 */
[----:B------:R-:W-:Y:S01]  /*0830*/  @!P4 SEL R10, R7, R8, !P3 ;  /* 0x00000008070ac207 */ /* 0x000fe20005800000 */
[----:B------:R-:W-:Y:S01]  /*0840*/  IMAD.X R7, RZ, RZ, R12, P0 ;  /* 0x000000ffff077224 */ /* 0x000fe200000e060c */
[----:B------:R-:W-:Y:S02]  /*0850*/  ISETP.LT.U32.AND P0, PT, R6, R11, PT ;  /* 0x0000000b0600720c */ /* 0x000fe40003f01070 */
[----:B------:R-:W-:Y:S02]  /*0860*/  LOP3.LUT P3, RZ, R33, 0xff, RZ, 0xc0, !PT ;  /* 0x000000ff21ff7812 */ /* 0x000fe4000786c0ff */
[----:B------:R-:W-:Y:S02]  /*0870*/  ISETP.LT.AND.EX P0, PT, R7, R10, PT, P0 ;  /* 0x0000000a0700720c */ /* 0x000fe40003f01300 */
[----:B------:R-:W-:-:S02]  /*0880*/  FSETP.NEU.AND P4, PT, R23, R24, P3 ;  /* 0x000000181700720b */ /* 0x000fc40001f8d000 */
[CC--:B------:R-:W-:Y:S02]  /*0890*/  SEL R9, R6.reuse, R11.reuse, P0 ;  /* 0x0000000b06097207 */ /* 0x0c0fe40000000000 */
[----:B------:R-:W-:Y:S02]  /*08a0*/  SEL R8, R7, R10, P0 ;  /* 0x0000000a07087207 */ /* 0x000fe40000000000 */
[----:B------:R-:W-:Y:S02]  /*08b0*/  FSETP.NEU.AND P0, PT, R23, R24, PT ;  /* 0x000000181700720b */ /* 0x000fe40003f0d000 */
[----:B------:R-:W-:Y:S02]  /*08c0*/  @!P5 SEL R9, R6, R11, !P2 ;  /* 0x0000000b0609d207 */ /* 0x000fe40005000000 */
[----:B------:R-:W-:Y:S02]  /*08d0*/  IADD3 R6, P6, PT, R29, 0x500, RZ ;  /* 0x000005001d067810 */ /* 0x000fe40007fde0ff */
[----:B------:R-:W-:-:S02]  /*08e0*/  @!P3 SEL R33, RZ, 0x1, !P0 ;  /* 0x00000001ff21b807 */ /* 0x000fc40004000000 */
[----:B------:R-:W-:Y:S01]  /*08f0*/  @!P5 SEL R8, R7, R10, !P2 ;  /* 0x0000000a0708d207 */ /* 0x000fe20005000000 */
[----:B------:R-:W-:Y:S01]  /*0900*/  IMAD.X R7, RZ, RZ, R12, P6 ;  /* 0x000000ffff077224 */ /* 0x000fe200030e060c */
[CC--:B------:R-:W-:Y:S02]  /*0910*/  ISETP.LT.U32.AND P0, PT, R6.reuse, R9.reuse, PT ;  /* 0x000000090600720c */ /* 0x0c0fe40003f01070 */
[----:B------:R-:W-:Y:S02]  /*0920*/  SEL R33, R33, 0x1, !P4 ;  /* 0x0000000121217807 */ /* 0x000fe40006000000 */
[----:B------:R-:W-:Y:S02]  /*0930*/  ISETP.LT.AND.EX P0, PT, R7, R8, PT, P0 ;  /* 0x000000080700720c */ /* 0x000fe40003f01300 */
[----:B------:R-:W-:Y:S02]  /*0940*/  LOP3.LUT P2, RZ, R33, 0xff, RZ, 0xc0, !PT ;  /* 0x000000ff21ff7812 */ /* 0x000fe4000784c0ff */
[----:B------:R-:W-:-:S02]  /*0950*/  SEL R11, R6, R9, P0 ;  /* 0x00000009060b7207 */ /* 0x000fc40000000000 */
[-C--:B------:R-:W-:Y:S02]  /*0960*/  SEL R10, R7, R8.reuse, P0 ;  /* 0x00000008070a7207 */ /* 0x080fe40000000000 */
[----:B------:R-:W-:Y:S02]  /*0970*/  @!P4 SEL R11, R6, R9, !P3 ;  /* 0x00000009060bc207 */ /* 0x000fe40005800000 */
[----:B------:R-:W-:Y:S02]  /*0980*/  IADD3 R6, P0, PT, R29, 0x600, RZ ;  /* 0x000006001d067810 */ /* 0x000fe40007f1e0ff */
[----:B------:R-:W-:Y:S02]  /*0990*/  @!P4 SEL R10, R7, R8, !P3 ;  /* 0x00000008070ac207 */ /* 0x000fe40005800000 */
[CC--:B------:R-:W-:Y:S01]  /*09a0*/  FSETP.NEU.AND P4, PT, R21.reuse, R22.reuse, P2 ;  /* 0x000000161500720b */ /* 0x0c0fe2000178d000 */
[----:B------:R-:W-:Y:S01]  /*09b0*/  IMAD.X R9, RZ, RZ, R12, P0 ;  /* 0x000000ffff097224 */ /* 0x000fe200000e060c */
[----:B------:R-:W-:-:S02]  /*09c0*/  FSETP.NEU.AND P3, PT, R21, R22, PT ;  /* 0x000000161500720b */ /* 0x000fc40003f6d000 */
[CC--:B------:R-:W-:Y:S02]  /*09d0*/  ISETP.LT.U32.AND P0, PT, R6.reuse, R11.reuse, PT ;  /* 0x0000000b0600720c */ /* 0x0c0fe40003f01070 */
[----:B------:R-:W-:Y:S02]  /*09e0*/  @!P2 SEL R33, RZ, 0x1, !P3 ;  /* 0x00000001ff21a807 */ /* 0x000fe40005800000 */
[----:B------:R-:W-:Y:S02]  /*09f0*/  ISETP.LT.AND.EX P0, PT, R9, R10, PT, P0 ;  /* 0x0000000a0900720c */ /* 0x000fe40003f01300 */
[----:B------:R-:W-:Y:S02]  /*0a00*/  SEL R33, R33, 0x1, !P4 ;  /* 0x0000000121217807 */ /* 0x000fe40006000000 */
[----:B------:R-:W-:Y:S02]  /*0a10*/  IADD3 R29, P5, PT, R29, 0x700, RZ ;  /* 0x000007001d1d7810 */ /* 0x000fe40007fbe0ff */
[----:B------:R-:W-:-:S02]  /*0a20*/  SEL R8, R6, R11, P0 ;  /* 0x0000000b06087207 */ /* 0x000fc40000000000 */
[----:B------:R-:W-:Y:S02]  /*0a30*/  LOP3.LUT P3, RZ, R33, 0xff, RZ, 0xc0, !PT ;  /* 0x000000ff21ff7812 */ /* 0x000fe4000786c0ff */
[----:B------:R-:W-:Y:S01]  /*0a40*/  @!P4 SEL R8, R6, R11, !P2 ;  /* 0x0000000b0608c207 */ /* 0x000fe20005000000 */
[----:B------:R-:W-:Y:S01]  /*0a50*/  IMAD.X R6, RZ, RZ, R12, P5 ;  /* 0x000000ffff067224 */ /* 0x000fe200028e060c */
[CC--:B------:R-:W-:Y:S02]  /*0a60*/  SEL R7, R9.reuse, R10.reuse, P0 ;  /* 0x0000000a09077207 */ /* 0x0c0fe40000000000 */
[----:B------:R-:W-:Y:S02]  /*0a70*/  ISETP.NE.AND P5, PT, R18, RZ, PT ;  /* 0x000000ff1200720c */ /* 0x000fe40003fa5270 */
[----:B------:R-:W-:Y:S02]  /*0a80*/  @!P4 SEL R7, R9, R10, !P2 ;  /* 0x0000000a0907c207 */ /* 0x000fe40005000000 */
[----:B------:R-:W-:-:S02]  /*0a90*/  FSETP.NEU.AND P4, PT, R27, R30, P3 ;  /* 0x0000001e1b00720b */ /* 0x000fc40001f8d000 */
[----:B------:R-:W-:Y:S02]  /*0aa0*/  ISETP.LT.U32.AND P0, PT, R29, R8, PT ;  /* 0x000000081d00720c */ /* 0x000fe40003f01070 */
[----:B------:R-:W-:Y:S02]  /*0ab0*/  FSETP.NEU.AND P2, PT, R27, R30, PT ;  /* 0x0000001e1b00720b */ /* 0x000fe40003f4d000 */
[CC--:B------:R-:W-:Y:S02]  /*0ac0*/  ISETP.LT.AND.EX P0, PT, R6.reuse, R7.reuse, PT, P0 ;  /* 0x000000070600720c */ /* 0x0c0fe40003f01300 */
[----:B------:R-:W-:Y:S02]  /*0ad0*/  @!P3 SEL R33, RZ, 0x1, !P2 ;  /* 0x00000001ff21b807 */ /* 0x000fe40005000000 */
[----:B------:R-:W-:Y:S02]  /*0ae0*/  SEL R10, R29, R8, P0 ;  /* 0x000000081d0a7207 */ /* 0x000fe40000000000 */
[----:B------:R-:W-:-:S02]  /*0af0*/  SEL R11, R6, R7, P0 ;  /* 0x00000007060b7207 */ /* 0x000fc40000000000 */
[----:B------:R-:W-:Y:S02]  /*0b00*/  SEL R12, R33, 0x1, !P4 ;  /* 0x00000001210c7807 */ /* 0x000fe40006000000 */
[----:B------:R-:W-:Y:S02]  /*0b10*/  @!P4 SEL R10, R29, R8, !P3 ;  /* 0x000000081d0ac207 */ /* 0x000fe40005800000 */
[----:B------:R-:W-:Y:S01]  /*0b20*/  @!P4 SEL R11, R6, R7, !P3 ;  /* 0x00000007060bc207 */ /* 0x000fe20005800000 */
[----:B------:R-:W-:Y:S06]  /*0b30*/  @P5 BRA `(.L_x_329) ;  /* 0xfffffff800045947 */ /* 0x000fec000383ffff */
.L_x_328:
[----:B------:R-:W-:Y:S05]  /*0b40*/  BSYNC.RECONVERGENT B2 ;  /* 0x0000000000027941 */ /* 0x000fea0003800200 */
.L_x_327:
[----:B------:R-:W-:Y:S05]  /*0b50*/  @!P1 BRA `(.L_x_326) ;  /* 0x0000000800309947 */ /* 0x000fea0003800000 */
[----:B------:R-:W-:Y:S01]  /*0b60*/  ISETP.GE.U32.AND P0, PT, R35, 0x4, PT ;  /* 0x000000042300780c */ /* 0x000fe20003f06070 */
[----:B------:R-:W-:Y:S01]  /*0b70*/  BSSY.RECONVERGENT B2, `(.L_x_330) ;  /* 0x0000048000027945 */ /* 0x000fe20003800200 */
[----:B------:R-:W-:-:S11]  /*0b80*/  LOP3.LUT P1, R16, R16, 0x3, RZ, 0xc0, !PT ;  /* 0x0000000310107812 */ /* 0x000fd6000782c0ff */
[----:B------:R-:W-:Y:S05]  /*0b90*/  @!P0 BRA `(.L_x_331) ;  /* 0x0000000400148947 */ /* 0x000fea0003800000 */
[----:B------:R-:W0:Y:S01]  /*0ba0*/  LDC.64 R4, c[0x0][0x380] ;  /* 0x0000e000ff047b82 */ /* 0x000e220000000a00 */
[----:B------:R-:W2:Y:S07]  /*0bb0*/  LDCU.64 UR10, c[0x0][0x3a0] ;  /* 0x00007400ff0a77ac */ /* 0x000eae0008000a00 */
[----:B------:R-:W3:Y:S01]  /*0bc0*/  LDC.64 R6, c[0x0][0x388] ;  /* 0x0000e200ff067b82 */ /* 0x000ee20000000a00 */
[----:B0-----:R-:W-:-:S05]  /*0bd0*/  IMAD.WIDE.U32 R4, R15, 0x4, R4 ;  /* 0x000000040f047825 */ /* 0x001fca00078e0004 */
[----:B------:R-:W4:Y:S01]  /*0be0*/  LDG.E R3, desc[UR8][R4.64] ;  /* 0x0000000804037981 */ /* 0x000f22000c1e1900 */
[----:B---3--:R-:W-:-:S03]  /*0bf0*/  IMAD.WIDE.U32 R6, R15, 0x4, R6 ;  /* 0x000000040f067825 */ /* 0x008fc600078e0006 */
[----:B------:R-:W3:Y:S04]  /*0c00*/  LDG.E R9, desc[UR8][R4.64+0x400] ;  /* 0x0004000804097981 */ /* 0x000ee8000c1e1900 */
[----:B------:R-:W4:Y:S04]  /*0c10*/  LDG.E R8, desc[UR8][R6.64] ;  /* 0x0000000806087981 */ /* 0x000f28000c1e1900 */
[----:B------:R-:W3:Y:S04]  /*0c20*/  LDG.E R18, desc[UR8][R6.64+0x400] ;  /* 0x0004000806127981 */ /* 0x000ee8000c1e1900 */
[----:B------:R-:W5:Y:S04]  /*0c30*/  LDG.E R17, desc[UR8][R4.64+0x800] ;  /* 0x0008000804117981 */ /* 0x000f68000c1e1900 */
[----:B------:R-:W5:Y:S04]  /*0c40*/  LDG.E R20, desc[UR8][R6.64+0x800] ;  /* 0x0008000806147981 */ /* 0x000f68000c1e1900 */
[----:B------:R-:W5:Y:S04]  /*0c50*/  LDG.E R2, desc[UR8][R4.64+0xc00] ;  /* 0x000c000804027981 */ /* 0x000f68000c1e1900 */
[----:B------:R0:W5:Y:S01]  /*0c60*/  LDG.E R19, desc[UR8][R6.64+0xc00] ;  /* 0x000c000806137981 */ /* 0x000162000c1e1900 */
[----:B------:R-:W-:-:S02]  /*0c70*/  LOP3.LUT P3, RZ, R12, 0xff, RZ, 0xc0, !PT ;  /* 0x000000ff0cff7812 */ /* 0x000fc4000786c0ff */
[----:B--2---:R-:W-:Y:S02]  /*0c80*/  IADD3 R21, P2, PT, R15, UR10, RZ ;  /* 0x0000000a0f157c10 */ /* 0x004fe4000ff5e0ff */
[CC--:B----4-:R-:W-:Y:S02]  /*0c90*/  FSETP.NEU.AND P0, PT, R3.reuse, R8.reuse, PT ;  /* 0x000000080300720b */ /* 0x0d0fe40003f0d000 */
[----:B------:R-:W-:-:S07]  /*0ca0*/  FSETP.NEU.AND P4, PT, R3, R8, P3 ;  /* 0x000000080300720b */ /* 0x000fce0001f8d000 */
[----:B------:R-:W-:Y:S01]  /*0cb0*/  @!P3 SEL R12, RZ, 0x1, !P0 ;  /* 0x00000001ff0cb807 */ /* 0x000fe20004000000 */
[----:B------:R-:W-:-:S03]  /*0cc0*/  IMAD.X R8, RZ, RZ, UR11, P2 ;  /* 0x0000000bff087e24 */ /* 0x000fc600090e06ff */
[----:B------:R-:W-:Y:S02]  /*0cd0*/  SEL R12, R12, 0x1, !P4 ;  /* 0x000000010c0c7807 */ /* 0x000fe40006000000 */
[----:B------:R-:W-:Y:S02]  /*0ce0*/  ISETP.LT.U32.AND P0, PT, R21, R10, PT ;  /* 0x0000000a1500720c */ /* 0x000fe40003f01070 */
[----:B------:R-:W-:Y:S02]  /*0cf0*/  LOP3.LUT P2, RZ, R12, 0xff, RZ, 0xc0, !PT ;  /* 0x000000ff0cff7812 */ /* 0x000fe4000784c0ff */
[----:B------:R-:W-:Y:S01]  /*0d00*/  ISETP.LT.AND.EX P0, PT, R8, R11, PT, P0 ;  /* 0x0000000b0800720c */ /* 0x000fe20003f01300 */
[----:B------:R-:W-:-:S03]  /*0d10*/  VIADD R3, R15, 0x100 ;  /* 0x000001000f037836 */ /* 0x000fc60000000000 */
[----:B0-----:R-:W-:Y:S02]  /*0d20*/  SEL R7, R21, R10, P0 ;  /* 0x0000000a15077207 */ /* 0x001fe40000000000 */
[CC--:B------:R-:W-:Y:S02]  /*0d30*/  SEL R6, R8.reuse, R11.reuse, P0 ;  /* 0x0000000b08067207 */ /* 0x0c0fe40000000000 */
[----:B---3--:R-:W-:Y:S02]  /*0d40*/  FSETP.NEU.AND P0, PT, R9, R18, PT ;  /* 0x000000120900720b */ /* 0x008fe40003f0d000 */
[----:B------:R-:W-:Y:S02]  /*0d50*/  @!P4 SEL R7, R21, R10, !P3 ;  /* 0x0000000a1507c207 */ /* 0x000fe40005800000 */
[----:B------:R-:W-:Y:S02]  /*0d60*/  @!P4 SEL R6, R8, R11, !P3 ;  /* 0x0000000b0806c207 */ /* 0x000fe40005800000 */
[----:B------:R-:W-:-:S02]  /*0d70*/  FSETP.NEU.AND P4, PT, R9, R18, P2 ;  /* 0x000000120900720b */ /* 0x000fc4000178d000 */
[----:B------:R-:W-:Y:S02]  /*0d80*/  @!P2 SEL R12, RZ, 0x1, !P0 ;  /* 0x00000001ff0ca807 */ /* 0x000fe40004000000 */
[----:B------:R-:W-:Y:S02]  /*0d90*/  IADD3 R4, P5, PT, R3, UR10, RZ ;  /* 0x0000000a03047c10 */ /* 0x000fe4000ffbe0ff */
[----:B------:R-:W-:Y:S02]  /*0da0*/  SEL R12, R12, 0x1, !P4 ;  /* 0x000000010c0c7807 */ /* 0x000fe40006000000 */
[----:B------:R-:W-:Y:S01]  /*0db0*/  ISETP.LT.U32.AND P0, PT, R4, R7, PT ;  /* 0x000000070400720c */ /* 0x000fe20003f01070 */
[----:B------:R-:W-:Y:S01]  /*0dc0*/  IMAD.X R5, RZ, RZ, UR11, P5 ;  /* 0x0000000bff057e24 */ /* 0x000fe2000a8e06ff */
[----:B------:R-:W-:Y:S01]  /*0dd0*/  LOP3.LUT P3, RZ, R12, 0xff, RZ, 0xc0, !PT ;  /* 0x000000ff0cff7812 */ /* 0x000fe2000786c0ff */
[----:B------:R-:W-:-:S03]  /*0de0*/  VIADD R3, R15, 0x200 ;  /* 0x000002000f037836 */ /* 0x000fc60000000000 */
[----:B------:R-:W-:-:S04]  /*0df0*/  ISETP.LT.AND.EX P0, PT, R5, R6, PT, P0 ;  /* 0x000000060500720c */ /* 0x000fc80003f01300 */
[CC--:B------:R-:W-:Y:S02]  /*0e00*/  SEL R9, R4.reuse, R7.reuse, P0 ;  /* 0x0000000704097207 */ /* 0x0c0fe40000000000 */
[CC--:B------:R-:W-:Y:S02]  /*0e10*/  SEL R8, R5.reuse, R6.reuse, P0 ;  /* 0x0000000605087207 */ /* 0x0c0fe40000000000 */
[----:B------:R-:W-:Y:S02]  /*0e20*/  @!P4 SEL R9, R4, R7, !P2 ;  /* 0x000000070409c207 */ /* 0x000fe40005000000 */
[----:B------:R-:W-:Y:S02]  /*0e30*/  @!P4 SEL R8, R5, R6, !P2 ;  /* 0x000000060508c207 */ /* 0x000fe40005000000 */
[----:B------:R-:W-:Y:S02]  /*0e40*/  IADD3 R4, P0, PT, R3, UR10, RZ ;  /* 0x0000000a03047c10 */ /* 0x000fe4000ff1e0ff */
[----:B-----5:R-:W-:-:S02]  /*0e50*/  FSETP.NEU.AND P2, PT, R17, R20, PT ;  /* 0x000000141100720b */ /* 0x020fc40003f4d000 */
[----:B------:R-:W-:Y:S01]  /*0e60*/  FSETP.NEU.AND P4, PT, R17, R20, P3 ;  /* 0x000000141100720b */ /* 0x000fe20001f8d000 */
[----:B------:R-:W-:Y:S01]  /*0e70*/  IMAD.X R7, RZ, RZ, UR11, P0 ;  /* 0x0000000bff077e24 */ /* 0x000fe200080e06ff */
[----:B------:R-:W-:Y:S02]  /*0e80*/  @!P3 SEL R12, RZ, 0x1, !P2 ;  /* 0x00000001ff0cb807 */ /* 0x000fe40005000000 */
[----:B------:R-:W-:Y:S01]  /*0e90*/  ISETP.LT.U32.AND P0, PT, R4, R9, PT ;  /* 0x000000090400720c */ /* 0x000fe20003f01070 */
[----:B------:R-:W-:Y:S01]  /*0ea0*/  VIADD R3, R15, 0x300 ;  /* 0x000003000f037836 */ /* 0x000fe20000000000 */
[----:B------:R-:W-:Y:S02]  /*0eb0*/  SEL R12, R12, 0x1, !P4 ;  /* 0x000000010c0c7807 */ /* 0x000fe40006000000 */
[----:B------:R-:W-:Y:S02]  /*0ec0*/  ISETP.LT.AND.EX P0, PT, R7, R8, PT, P0 ;  /* 0x000000080700720c */ /* 0x000fe40003f01300 */
[----:B------:R-:W-:-:S02]  /*0ed0*/  LOP3.LUT P2, RZ, R12, 0xff, RZ, 0xc0, !PT ;  /* 0x000000ff0cff7812 */ /* 0x000fc4000784c0ff */
[----:B------:R-:W-:Y:S02]  /*0ee0*/  IADD3 R3, P5, PT, R3, UR10, RZ ;  /* 0x0000000a03037c10 */ /* 0x000fe4000ffbe0ff */
[CC--:B------:R-:W-:Y:S02]  /*0ef0*/  SEL R6, R4.reuse, R9.reuse, P0 ;  /* 0x0000000904067207 */ /* 0x0c0fe40000000000 */
[CC--:B------:R-:W-:Y:S02]  /*0f00*/  SEL R5, R7.reuse, R8.reuse, P0 ;  /* 0x0000000807057207 */ /* 0x0c0fe40000000000 */
[----:B------:R-:W-:Y:S02]  /*0f10*/  @!P4 SEL R6, R4, R9, !P3 ;  /* 0x000000090406c207 */ /* 0x000fe40005800000 */
[----:B------:R-:W-:Y:S02]  /*0f20*/  @!P4 SEL R5, R7, R8, !P3 ;  /* 0x000000080705c207 */ /* 0x000fe40005800000 */
[----:B------:R-:W-:Y:S01]  /*0f30*/  FSETP.NEU.AND P4, PT, R2, R19, P2 ;  /* 0x000000130200720b */ /* 0x000fe2000178d000 */
[----:B------:R-:W-:Y:S01]  /*0f40*/  IMAD.X R4, RZ, RZ, UR11, P5 ;  /* 0x0000000bff047e24 */ /* 0x000fe2000a8e06ff */
        /* <DEDUP_REMOVED lines=9> */
[----:B------:R-:W-:-:S07]  /*0fe0*/  @!P4 SEL R11, R4, R5, !P2 ;  /* 0x00000005040bc207 */ /* 0x000fce0005000000 */
.L_x_331:
[----:B------:R-:W-:Y:S05]  /*0ff0*/  BSYNC.RECONVERGENT B2 ;  /* 0x0000000000027941 */ /* 0x000fea0003800200 */
.L_x_330:
[----:B------:R-:W-:Y:S05]  /*1000*/  @!P1 BRA `(.L_x_326) ;  /* 0x0000000400049947 */ /* 0x000fea0003800000 */
[----:B------:R-:W-:Y:S01]  /*1010*/  ISETP.NE.AND P0, PT, R16, 0x1, PT ;  /* 0x000000011000780c */ /* 0x000fe20003f05270 */
[----:B------:R-:W-:Y:S01]  /*1020*/  BSSY.RECONVERGENT B2, `(.L_x_332) ;  /* 0x0000028000027945 */ /* 0x000fe20003800200 */
[----:B------:R-:W-:-:S11]  /*1030*/  LOP3.LUT P1, RZ, R14, 0x100, RZ, 0xc0, !PT ;  /* 0x000001000eff7812 */ /* 0x000fd6000782c0ff */
        /* <DEDUP_REMOVED lines=9> */
[----:B------:R0:W3:Y:S01]  /*10d0*/  LDG.E R17, desc[UR8][R4.64+0x400] ;  /* 0x0004000804117981 */ /* 0x0000e2000c1e1900 */
[----:B------:R-:W-:Y:S02]  /*10e0*/  LOP3.LUT P2, RZ, R12, 0xff, RZ, 0xc0, !PT ;  /* 0x000000ff0cff7812 */ /* 0x000fe4000784c0ff */
[C---:B--2---:R-:W-:Y:S01]  /*10f0*/  IADD3 R7, P4, PT, R15.reuse, UR10, RZ ;  /* 0x0000000a0f077c10 */ /* 0x044fe2000ff9e0ff */
[----:B------:R-:W-:-:S03]  /*1100*/  VIADD R8, R15, 0x100 ;  /* 0x000001000f087836 */ /* 0x000fc60000000000 */
[----:B------:R-:W-:Y:S01]  /*1110*/  ISETP.LT.U32.AND P0, PT, R7, R10, PT ;  /* 0x0000000a0700720c */ /* 0x000fe20003f01070 */
[----:B------:R-:W-:Y:S01]  /*1120*/  VIADD R15, R15, 0x200 ;  /* 0x000002000f0f7836 */ /* 0x000fe20000000000 */
[CC--:B----4-:R-:W-:Y:S02]  /*1130*/  FSETP.NEU.AND P5, PT, R6.reuse, R9.reuse, PT ;  /* 0x000000090600720b */ /* 0x0d0fe40003fad000 */
[----:B------:R-:W-:Y:S01]  /*1140*/  FSETP.NEU.AND P3, PT, R6, R9, P2 ;  /* 0x000000090600720b */ /* 0x000fe2000176d000 */
[----:B------:R-:W-:Y:S02]  /*1150*/  IMAD.X R6, RZ, RZ, UR11, P4 ;  /* 0x0000000bff067e24 */ /* 0x000fe4000a0e06ff */
[----:B------:R-:W-:-:S04]  /*1160*/  @!P2 SEL R12, RZ, 0x1, !P5 ;  /* 0x00000001ff0ca807 */ /* 0x000fc80006800000 */
[----:B------:R-:W-:Y:S02]  /*1170*/  SEL R12, R12, 0x1, !P3 ;  /* 0x000000010c0c7807 */ /* 0x000fe40005800000 */
[-C--:B------:R-:W-:Y:S02]  /*1180*/  ISETP.LT.AND.EX P0, PT, R6, R11.reuse, PT, P0 ;  /* 0x0000000b0600720c */ /* 0x080fe40003f01300 */
[----:B------:R-:W-:Y:S02]  /*1190*/  LOP3.LUT P4, RZ, R12, 0xff, RZ, 0xc0, !PT ;  /* 0x000000ff0cff7812 */ /* 0x000fe4000788c0ff */
[----:B0-----:R-:W-:Y:S02]  /*11a0*/  IADD3 R5, P5, PT, R8, UR10, RZ ;  /* 0x0000000a08057c10 */ /* 0x001fe4000ffbe0ff */
[----:B------:R-:W-:Y:S02]  /*11b0*/  SEL R2, R7, R10, P0 ;  /* 0x0000000a07027207 */ /* 0x000fe40000000000 */
[----:B------:R-:W-:-:S02]  /*11c0*/  SEL R3, R6, R11, P0 ;  /* 0x0000000b06037207 */ /* 0x000fc40000000000 */
[----:B------:R-:W-:Y:S02]  /*11d0*/  @!P3 SEL R2, R7, R10, !P2 ;  /* 0x0000000a0702b207 */ /* 0x000fe40005000000 */
[----:B------:R-:W-:Y:S02]  /*11e0*/  @!P3 SEL R3, R6, R11, !P2 ;  /* 0x0000000b0603b207 */ /* 0x000fe40005000000 */
[CC--:B---3--:R-:W-:Y:S01]  /*11f0*/  FSETP.NEU.AND P3, PT, R14.reuse, R17.reuse, P4 ;  /* 0x000000110e00720b */ /* 0x0c8fe2000276d000 */
[----:B------:R-:W-:Y:S01]  /*1200*/  IMAD.X R4, RZ, RZ, UR11, P5 ;  /* 0x0000000bff047e24 */ /* 0x000fe2000a8e06ff */
[----:B------:R-:W-:Y:S02]  /*1210*/  ISETP.LT.U32.AND P0, PT, R5, R2, PT ;  /* 0x000000020500720c */ /* 0x000fe40003f01070 */
[----:B------:R-:W-:Y:S02]  /*1220*/  FSETP.NEU.AND P2, PT, R14, R17, PT ;  /* 0x000000110e00720b */ /* 0x000fe40003f4d000 */
[----:B------:R-:W-:-:S02]  /*1230*/  ISETP.LT.AND.EX P0, PT, R4, R3, PT, P0 ;  /* 0x000000030400720c */ /* 0x000fc40003f01300 */
[----:B------:R-:W-:Y:S02]  /*1240*/  @!P4 SEL R12, RZ, 0x1, !P2 ;  /* 0x00000001ff0cc807 */ /* 0x000fe40005000000 */
[CC--:B------:R-:W-:Y:S02]  /*1250*/  SEL R10, R5.reuse, R2.reuse, P0 ;  /* 0x00000002050a7207 */ /* 0x0c0fe40000000000 */
[-C--:B------:R-:W-:Y:S02]  /*1260*/  SEL R11, R4, R3.reuse, P0 ;  /* 0x00000003040b7207 */ /* 0x080fe40000000000 */
[----:B------:R-:W-:Y:S02]  /*1270*/  SEL R12, R12, 0x1, !P3 ;  /* 0x000000010c0c7807 */ /* 0x000fe40005800000 */
[----:B------:R-:W-:Y:S02]  /*1280*/  @!P3 SEL R10, R5, R2, !P4 ;  /* 0x00000002050ab207 */ /* 0x000fe40006000000 */
[----:B------:R-:W-:-:S07]  /*1290*/  @!P3 SEL R11, R4, R3, !P4 ;  /* 0x00000003040bb207 */ /* 0x000fce0006000000 */
.L_x_333:
[----:B------:R-:W-:Y:S05]  /*12a0*/  BSYNC.RECONVERGENT B2 ;  /* 0x0000000000027941 */ /* 0x000fea0003800200 */
.L_x_332:
[----:B------:R-:W-:Y:S05]  /*12b0*/  @P1 BRA `(.L_x_326) ;  /* 0x0000000000581947 */ /* 0x000fea0003800000 */
[----:B------:R-:W0:Y:S01]  /*12c0*/  LDC.64 R2, c[0x0][0x380] ;  /* 0x0000e000ff027b82 */ /* 0x000e220000000a00 */
[----:B------:R-:W2:Y:S07]  /*12d0*/  LDCU.64 UR10, c[0x0][0x3a0] ;  /* 0x00007400ff0a77ac */ /* 0x000eae0008000a00 */
[----:B------:R-:W3:Y:S01]  /*12e0*/  LDC.64 R4, c[0x0][0x388] ;  /* 0x0000e200ff047b82 */ /* 0x000ee20000000a00 */
[----:B0-----:R-:W-:-:S06]  /*12f0*/  IMAD.WIDE.U32 R2, R15, 0x4, R2 ;  /* 0x000000040f027825 */ /* 0x001fcc00078e0002 */
[----:B------:R-:W4:Y:S01]  /*1300*/  LDG.E R2, desc[UR8][R2.64] ;  /* 0x0000000802027981 */ /* 0x000f22000c1e1900 */
[----:B---3--:R-:W-:-:S06]  /*1310*/  IMAD.WIDE.U32 R4, R15, 0x4, R4 ;  /* 0x000000040f047825 */ /* 0x008fcc00078e0004 */
[----:B------:R-:W4:Y:S01]  /*1320*/  LDG.E R5, desc[UR8][R4.64] ;  /* 0x0000000804057981 */ /* 0x000f22000c1e1900 */
[----:B------:R-:W-:Y:S02]  /*1330*/  LOP3.LUT P3, RZ, R12, 0xff, RZ, 0xc0, !PT ;  /* 0x000000ff0cff7812 */ /* 0x000fe4000786c0ff */
[----:B--2---:R-:W-:-:S05]  /*1340*/  IADD3 R7, P0, PT, R15, UR10, RZ ;  /* 0x0000000a0f077c10 */ /* 0x004fca000ff1e0ff */
[----:B------:R-:W-:Y:S01]  /*1350*/  IMAD.X R8, RZ, RZ, UR11, P0 ;  /* 0x0000000bff087e24 */ /* 0x000fe200080e06ff */
[----:B------:R-:W-:-:S04]  /*1360*/  ISETP.LT.U32.AND P0, PT, R7, R10, PT ;  /* 0x0000000a0700720c */ /* 0x000fc80003f01070 */
[----:B------:R-:W-:-:S04]  /*1370*/  ISETP.LT.AND.EX P0, PT, R8, R11, PT, P0 ;  /* 0x0000000b0800720c */ /* 0x000fc80003f01300 */
[----:B------:R-:W-:Y:S02]  /*1380*/  SEL R6, R7, R10, P0 ;  /* 0x0000000a07067207 */ /* 0x000fe40000000000 */
[CC--:B----4-:R-:W-:Y:S02]  /*1390*/  FSETP.NEU.AND P2, PT, R2.reuse, R5.reuse, P3 ;  /* 0x000000050200720b */ /* 0x0d0fe40001f4d000 */
[----:B------:R-:W-:Y:S02]  /*13a0*/  FSETP.NEU.AND P1, PT, R2, R5, PT ;  /* 0x000000050200720b */ /* 0x000fe40003f2d000 */
[----:B------:R-:W-:Y:S02]  /*13b0*/  SEL R2, R8, R11, P0 ;  /* 0x0000000b08027207 */ /* 0x000fe40000000000 */
[----:B------:R-:W-:-:S07]  /*13c0*/  @!P3 SEL R12, RZ, 0x1, !P1 ;  /* 0x00000001ff0cb807 */ /* 0x000fce0004800000 */
[----:B------:R-:W-:Y:S02]  /*13d0*/  @!P2 SEL R6, R7, R10, !P3 ;  /* 0x0000000a0706a207 */ /* 0x000fe40005800000 */
[----:B------:R-:W-:Y:S02]  /*13e0*/  @!P2 SEL R2, R8, R11, !P3 ;  /* 0x0000000b0802a207 */ /* 0x000fe40005800000 */
[----:B------:R-:W-:Y:S01]  /*13f0*/  SEL R12, R12, 0x1, !P2 ;  /* 0x000000010c0c7807 */ /* 0x000fe20005000000 */
[----:B------:R-:W-:Y:S02]  /*1400*/  IMAD.MOV.U32 R10, RZ, RZ, R6 ;  /* 0x000000ffff0a7224 */ /* 0x000fe400078e0006 */
[----:B------:R-:W-:-:S07]  /*1410*/  IMAD.MOV.U32 R11, RZ, RZ, R2 ;  /* 0x000000ffff0b7224 */ /* 0x000fce00078e0002 */
.L_x_326:
[----:B------:R-:W-:Y:S05]  /*1420*/  BSYNC.RECONVERGENT B1 ;  /* 0x0000000000017941 */ /* 0x000fea0003800200 */
.L_x_325:
[----:B------:R-:W-:-:S04]  /*1430*/  UISETP.GE.U32.AND UP0, UPT, UR4, 0x100, UPT ;  /* 0x000001000400788c */ /* 0x000fc8000bf06070 */
[----:B------:R-:W-:-:S09]  /*1440*/  UISETP.GE.U32.AND.EX UP0, UPT, UR5, URZ, UPT, UP0 ;  /* 0x000000ff0500728c */ /* 0x000fd2000bf06100 */
[----:B------:R-:W-:Y:S05]  /*1450*/  BRA.U !UP0, `(.L_x_334) ;  /* 0x0000000d083c7547 */ /* 0x000fea000b800000 */
[----:B------:R-:W0:Y:S01]  /*1460*/  S2R R6, SR_LANEID ;  /* 0x0000000000067919 */ /* 0x000e220000000000 */
[----:B------:R-:W-:Y:S01]  /*1470*/  LOP3.LUT R2, R12, 0xff, RZ, 0xc0, !PT ;  /* 0x000000ff0c027812 */ /* 0x000fe200078ec0ff */
[----:B------:R-:W-:Y:S01]  /*1480*/  BSSY.RECONVERGENT B1, `(.L_x_335) ;  /* 0x0000016000017945 */ /* 0x000fe20003800200 */
[----:B------:R2:W3:Y:S04]  /*1490*/  SHFL.DOWN PT, R5, R10, 0x1, 0x1f ;  /* 0x08201f000a057f89 */ /* 0x0004e800000e0000 */
[----:B------:R2:W4:Y:S04]  /*14a0*/  SHFL.DOWN PT, R4, R11, 0x1, 0x1f ;  /* 0x08201f000b047f89 */ /* 0x00052800000e0000 */
[----:B------:R2:W1:Y:S01]  /*14b0*/  SHFL.DOWN PT, R3, R2, 0x1, 0x1f ;  /* 0x08201f0002037f89 */ /* 0x00046200000e0000 */
        /* <DEDUP_REMOVED lines=18> */
.L_x_336:
[----:B------:R-:W-:Y:S05]  /*15e0*/  BSYNC.RECONVERGENT B1 ;  /* 0x0000000000017941 */ /* 0x000fea0003800200 */
.L_x_335:
        /* <DEDUP_REMOVED lines=23> */
.L_x_338:
[----:B------:R-:W-:Y:S05]  /*1760*/  BSYNC.RECONVERGENT B1 ;  /* 0x0000000000017941 */ /* 0x000fea0003800200 */
.L_x_337:
        /* <DEDUP_REMOVED lines=20> */
.L_x_340:
[----:B------:R-:W-:Y:S05]  /*18b0*/  BSYNC.RECONVERGENT B1 ;  /* 0x0000000000017941 */ /* 0x000fea0003800200 */
.L_x_339:
        /* <DEDUP_REMOVED lines=20> */
.L_x_342:
[----:B------:R-:W-:Y:S05]  /*1a00*/  BSYNC.RECONVERGENT B1 ;  /* 0x0000000000017941 */ /* 0x000fea0003800200 */
.L_x_341:
        /* <DEDUP_REMOVED lines=20> */
.L_x_344:
[----:B------:R-:W-:Y:S05]  /*1b50*/  BSYNC.RECONVERGENT B1 ;  /* 0x0000000000017941 */ /* 0x000fea0003800200 */
.L_x_343:
        /* <DEDUP_REMOVED lines=10> */
.L_x_346:
[----:B------:R-:W-:Y:S05]  /*1c00*/  BSYNC.RECONVERGENT B1 ;  /* 0x0000000000017941 */ /* 0x000fea0003800200 */
.L_x_345:
        /* <DEDUP_REMOVED lines=8> */
[----:B--2-4-:R-:W2:Y:S04]  /*1c90*/  LDS.64 R4, [UR6+0x20] ;  /* 0x00002006ff047984 */ /* 0x014ea80008000a00 */
[----:B------:R-:W4:Y:S04]  /*1ca0*/  LDS.U8 R16, [UR6+0x28] ;  /* 0x00002806ff107984 */ /* 0x000f280008000000 */
[----:B------:R-:W1:Y:S04]  /*1cb0*/  LDS.64 R8, [UR6+0x30] ;  /* 0x00003006ff087984 */ /* 0x000e680008000a00 */
[----:B------:R-:W1:Y:S04]  /*1cc0*/  LDS.U8 R17, [UR6+0x38] ;  /* 0x00003806ff117984 */ /* 0x000e680008000000 */
[----:B------:R-:W1:Y:S04]  /*1cd0*/  LDS.64 R6, [UR6+0x40] ;  /* 0x00004006ff067984 */ /* 0x000e680008000a00 */
[----:B------:R-:W1:Y:S04]  /*1ce0*/  LDS.U8 R18, [UR6+0x48] ;  /* 0x00004806ff127984 */ /* 0x000e680008000000 */
[----:B0-----:R-:W0:Y:S01]  /*1cf0*/  LDS.64 R2, [UR6+0x50] ;  /* 0x00005006ff027984 */ /* 0x001e220008000a00 */
[----:B-----5:R-:W-:-:S02]  /*1d00*/  ISETP.NE.AND P2, PT, R14, RZ, PT ;  /* 0x000000ff0e00720c */ /* 0x020fc40003f45270 */
[----:B--2---:R-:W-:Y:S02]  /*1d10*/  ISETP.LT.U32.AND P0, PT, R4, R10, PT ;  /* 0x0000000a0400720c */ /* 0x004fe40003f01070 */
[----:B------:R-:W-:Y:S02]  /*1d20*/  @P4 SEL R14, R12, 0x1, !P2 ;  /* 0x000000010c0e4807 */ /* 0x000fe40005000000 */
[----:B------:R-:W-:Y:S01]  /*1d30*/  ISETP.LT.AND.EX P0, PT, R5, R11, PT, P0 ;  /* 0x0000000b0500720c */ /* 0x000fe20003f01300 */
[----:B------:R-:W-:Y:S01]  /*1d40*/  LDS.U8 R12, [UR6+0x78] ;  /* 0x00007806ff0c7984 */ /* 0x000fe20008000000 */
[----:B------:R-:W-:Y:S02]  /*1d50*/  LOP3.LUT P3, RZ, R14, 0xff, RZ, 0xc0, !PT ;  /* 0x000000ff0eff7812 */ /* 0x000fe4000786c0ff */
[----:B----4-:R-:W-:-:S03]  /*1d60*/  ISETP.NE.AND P5, PT, R16, RZ, PT ;  /* 0x000000ff1000720c */ /* 0x010fc60003fa5270 */
[C---:B-1-3--:R-:W-:Y:S02]  /*1d70*/  @P2 SEL R10, R4.reuse, R10, P0 ;  /* 0x0000000a040a2207 */ /* 0x04afe40000000000 */
[C---:B------:R-:W-:Y:S02]  /*1d80*/  @P2 SEL R11, R5.reuse, R11, P0 ;  /* 0x0000000b050b2207 */ /* 0x040fe40000000000 */
[----:B------:R-:W-:Y:S02]  /*1d90*/  SEL R13, R4, R10, !P4 ;  /* 0x0000000a040d7207 */ /* 0x000fe40006000000 */
[----:B------:R-:W-:Y:S01]  /*1da0*/  SEL R15, R5, R11, !P4 ;  /* 0x0000000b050f7207 */ /* 0x000fe20006000000 */
[----:B------:R-:W1:Y:S01]  /*1db0*/  LDS.U8 R10, [UR6+0x58] ;  /* 0x00005806ff0a7984 */ /* 0x000e620008000000 */
[----:B------:R-:W-:Y:S02]  /*1dc0*/  ISETP.LT.U32.AND P0, PT, R8, R13, PT ;  /* 0x0000000d0800720c */ /* 0x000fe40003f01070 */
[----:B------:R-:W-:Y:S01]  /*1dd0*/  @P3 SEL R16, R14, 0x1, !P5 ;  /* 0x000000010e103807 */ /* 0x000fe20006800000 */
[----:B------:R-:W2:Y:S01]  /*1de0*/  LDS.64 R4, [UR6+0x60] ;  /* 0x00006006ff047984 */ /* 0x000ea20008000a00 */
[----:B------:R-:W-:-:S02]  /*1df0*/  ISETP.LT.AND.EX P0, PT, R9, R15, PT, P0 ;  /* 0x0000000f0900720c */ /* 0x000fc40003f01300 */
[----:B------:R-:W-:Y:S01]  /*1e00*/  LOP3.LUT P2, RZ, R16, 0xff, RZ, 0xc0, !PT ;  /* 0x000000ff10ff7812 */ /* 0x000fe2000784c0ff */
[----:B------:R-:W3:Y:S01]  /*1e10*/  LDS.U8 R14, [UR6+0x68] ;  /* 0x00006806ff0e7984 */ /* 0x000ee20008000000 */
[C---:B------:R-:W-:Y:S02]  /*1e20*/  @P5 SEL R13, R8.reuse, R13, P0 ;  /* 0x0000000d080d5207 */ /* 0x040fe40000000000 */
[----:B------:R-:W-:Y:S02]  /*1e30*/  ISETP.NE.AND P4, PT, R17, RZ, PT ;  /* 0x000000ff1100720c */ /* 0x000fe40003f85270 */
[C---:B------:R-:W-:Y:S02]  /*1e40*/  @P5 SEL R15, R9.reuse, R15, P0 ;  /* 0x0000000f090f5207 */ /* 0x040fe40000000000 */
[----:B------:R-:W-:Y:S02]  /*1e50*/  SEL R11, R8, R13, !P3 ;  /* 0x0000000d080b7207 */ /* 0x000fe40005800000 */
[----:B------:R-:W-:-:S02]  /*1e60*/  SEL R13, R9, R15, !P3 ;  /* 0x0000000f090d7207 */ /* 0x000fc40005800000 */
[----:B------:R-:W-:Y:S01]  /*1e70*/  ISETP.LT.U32.AND P0, PT, R6, R11, PT ;  /* 0x0000000b0600720c */ /* 0x000fe20003f01070 */
[----:B------:R-:W4:Y:S01]  /*1e80*/  LDS.64 R8, [UR6+0x70] ;  /* 0x00007006ff087984 */ /* 0x000f220008000a00 */
[----:B------:R-:W-:Y:S02]  /*1e90*/  @P2 SEL R17, R16, 0x1, !P4 ;  /* 0x0000000110112807 */ /* 0x000fe40006000000 */
[----:B------:R-:W-:Y:S02]  /*1ea0*/  ISETP.LT.AND.EX P0, PT, R7, R13, PT, P0 ;  /* 0x0000000d0700720c */ /* 0x000fe40003f01300 */
[----:B------:R-:W-:Y:S02]  /*1eb0*/  ISETP.NE.AND P3, PT, R18, RZ, PT ;  /* 0x000000ff1200720c */ /* 0x000fe40003f65270 */
[----:B------:R-:W-:Y:S02]  /*1ec0*/  @P4 SEL R11, R6, R11, P0 ;  /* 0x0000000b060b4207 */ /* 0x000fe40000000000 */
[----:B------:R-:W-:-:S02]  /*1ed0*/  LOP3.LUT P5, RZ, R17, 0xff, RZ, 0xc0, !PT ;  /* 0x000000ff11ff7812 */ /* 0x000fc400078ac0ff */
[C---:B------:R-:W-:Y:S02]  /*1ee0*/  @P4 SEL R13, R7.reuse, R13, P0 ;  /* 0x0000000d070d4207 */ /* 0x040fe40000000000 */
[----:B------:R-:W-:Y:S02]  /*1ef0*/  SEL R11, R6, R11, !P2 ;  /* 0x0000000b060b7207 */ /* 0x000fe40005000000 */
[----:B------:R-:W-:Y:S02]  /*1f00*/  SEL R13, R7, R13, !P2 ;  /* 0x0000000d070d7207 */ /* 0x000fe40005000000 */
[----:B0-----:R-:W-:Y:S01]  /*1f10*/  ISETP.LT.U32.AND P0, PT, R2, R11, PT ;  /* 0x0000000b0200720c */ /* 0x001fe20003f01070 */
[----:B------:R-:W0:Y:S01]  /*1f20*/  LDS.64 R6, [UR6+0x80] ;  /* 0x00008006ff067984 */ /* 0x000e220008000a00 */
[----:B-1----:R-:W-:Y:S02]  /*1f30*/  ISETP.NE.AND P2, PT, R10, RZ, PT ;  /* 0x000000ff0a00720c */ /* 0x002fe40003f45270 */
[----:B------:R-:W-:-:S02]  /*1f40*/  ISETP.LT.AND.EX P0, PT, R3, R13, PT, P0 ;  /* 0x0000000d0300720c */ /* 0x000fc40003f01300 */
[----:B------:R-:W-:Y:S02]  /*1f50*/  @P5 SEL R18, R17, 0x1, !P3 ;  /* 0x0000000111125807 */ /* 0x000fe40005800000 */
[C---:B------:R-:W-:Y:S02]  /*1f60*/  @P3 SEL R11, R2.reuse, R11, P0 ;  /* 0x0000000b020b3207 */ /* 0x040fe40000000000 */
[C---:B------:R-:W-:Y:S02]  /*1f70*/  @P3 SEL R13, R3.reuse, R13, P0 ;  /* 0x0000000d030d3207 */ /* 0x040fe40000000000 */
[----:B------:R-:W-:Y:S02]  /*1f80*/  SEL R11, R2, R11, !P5 ;  /* 0x0000000b020b7207 */ /* 0x000fe40006800000 */
[----:B------:R-:W-:Y:S02]  /*1f90*/  LOP3.LUT P4, RZ, R18, 0xff, RZ, 0xc0, !PT ;  /* 0x000000ff12ff7812 */ /* 0x000fe4000788c0ff */
[----:B------:R-:W-:-:S02]  /*1fa0*/  SEL R13, R3, R13, !P5 ;  /* 0x0000000d030d7207 */ /* 0x000fc40006800000 */
[----:B--2---:R-:W-:Y:S02]  /*1fb0*/  ISETP.LT.U32.AND P0, PT, R4, R11, PT ;  /* 0x0000000b0400720c */ /* 0x004fe40003f01070 */
[----:B---3--:R-:W-:Y:S02]  /*1fc0*/  ISETP.NE.AND P3, PT, R14, RZ, PT ;  /* 0x000000ff0e00720c */ /* 0x008fe40003f65270 */
[----:B------:R-:W-:-:S04]  /*1fd0*/  ISETP.LT.AND.EX P0, PT, R5, R13, PT, P0 ;  /* 0x0000000d0500720c */ /* 0x000fc80003f01300 */
[----:B------:R-:W-:Y:S02]  /*1fe0*/  @P2 SEL R11, R4, R11, P0 ;  /* 0x0000000b040b2207 */ /* 0x000fe40000000000 */
[----:B------:R-:W-:Y:S02]  /*1ff0*/  @P4 SEL R10, R18, 0x1, !P2 ;  /* 0x00000001120a4807 */ /* 0x000fe40005000000 */
[C---:B------:R-:W-:Y:S02]  /*2000*/  @P2 SEL R13, R5.reuse, R13, P0 ;  /* 0x0000000d050d2207 */ /* 0x040fe40000000000 */
[----:B------:R-:W-:Y:S02]  /*2010*/  SEL R3, R4, R11, !P4 ;  /* 0x0000000b04037207 */ /* 0x000fe40006000000 */
[----:B------:R-:W-:Y:S02]  /*2020*/  LOP3.LUT P5, RZ, R10, 0xff, RZ, 0xc0, !PT ;  /* 0x000000ff0aff7812 */ /* 0x000fe400078ac0ff */
[----:B------:R-:W-:-:S02]  /*2030*/  SEL R5, R5, R13, !P4 ;  /* 0x0000000d05057207 */ /* 0x000fc40006000000 */
[----:B----4-:R-:W-:Y:S02]  /*2040*/  ISETP.LT.U32.AND P0, PT, R8, R3, PT ;  /* 0x000000030800720c */ /* 0x010fe40003f01070 */
[----:B------:R-:W-:Y:S02]  /*2050*/  ISETP.NE.AND P4, PT, R12, RZ, PT ;  /* 0x000000ff0c00720c */ /* 0x000fe40003f85270 */
[----:B------:R-:W-:-:S04]  /*2060*/  ISETP.LT.AND.EX P0, PT, R9, R5, PT, P0 ;  /* 0x000000050900720c */ /* 0x000fc80003f01300 */
[----:B------:R-:W-:Y:S02]  /*2070*/  @P3 SEL R3, R8, R3, P0 ;  /* 0x0000000308033207 */ /* 0x000fe40000000000 */
[----:B------:R-:W-:Y:S02]  /*2080*/  @P5 SEL R14, R10, 0x1, !P3 ;  /* 0x000000010a0e5807 */ /* 0x000fe40005800000 */
[C---:B------:R-:W-:Y:S02]  /*2090*/  @P3 SEL R5, R9.reuse, R5, P0 ;  /* 0x0000000509053207 */ /* 0x040fe40000000000 */
[----:B------:R-:W-:Y:S02]  /*20a0*/  SEL R3, R8, R3, !P5 ;  /* 0x0000000308037207 */ /* 0x000fe40006800000 */
[----:B------:R-:W-:Y:S02]  /*20b0*/  LOP3.LUT P2, RZ, R14, 0xff, RZ, 0xc0, !PT ;  /* 0x000000ff0eff7812 */ /* 0x000fe4000784c0ff */
[----:B------:R-:W-:-:S02]  /*20c0*/  SEL R9, R9, R5, !P5 ;  /* 0x0000000509097207 */ /* 0x000fc40006800000 */
[----:B0-----:R-:W-:-:S04]  /*20d0*/  ISETP.LT.U32.AND P0, PT, R6, R3, PT ;  /* 0x000000030600720c */ /* 0x001fc80003f01070 */
[----:B------:R-:W-:-:S04]  /*20e0*/  ISETP.LT.AND.EX P0, PT, R7, R9, PT, P0 ;  /* 0x000000090700720c */ /* 0x000fc80003f01300 */
[----:B------:R-:W-:Y:S02]  /*20f0*/  @P4 SEL R3, R6, R3, P0 ;  /* 0x0000000306034207 */ /* 0x000fe40000000000 */
[C---:B------:R-:W-:Y:S02]  /*2100*/  @P4 SEL R9, R7.reuse, R9, P0 ;  /* 0x0000000907094207 */ /* 0x040fe40000000000 */
[----:B------:R-:W-:Y:S02]  /*2110*/  @P2 SEL R12, R14, 0x1, !P4 ;  /* 0x000000010e0c2807 */ /* 0x000fe40006000000 */
[----:B------:R-:W-:Y:S02]  /*2120*/  SEL R10, R6, R3, !P2 ;  /* 0x00000003060a7207 */ /* 0x000fe40005000000 */
[----:B------:R-:W-:Y:S01]  /*2130*/  SEL R11, R7, R9, !P2 ;  /* 0x00000009070b7207 */ /* 0x000fe20005000000 */
[----:B------:R-:W-:Y:S06]  /*2140*/  BRA `(.L_x_347) ;  /* 0x0000003800347947 */ /* 0x000fec0003800000 */
.L_x_334:
[----:B------:R-:W0:Y:S01]  /*2150*/  S2R R9, SR_LANEID ;  /* 0x0000000000097919 */ /* 0x000e220000000000 */
[----:B------:R-:W-:Y:S01]  /*2160*/  LOP3.LUT R2, R13, 0x3e0, RZ, 0xc0, !PT ;  /* 0x000003e00d027812 */ /* 0x000fe200078ec0ff */
[----:B------:R-:W-:Y:S04]  /*2170*/  BSSY.RECONVERGENT B1, `(.L_x_348) ;  /* 0x0000022000017945 */ /* 0x000fe80003800200 */
[----:B------:R-:W-:Y:S01]  /*2180*/  VIADD R3, R2, 0x20 ;  /* 0x0000002002037836 */ /* 0x000fe20000000000 */
[----:B------:R-:W-:-:S04]  /*2190*/  LOP3.LUT R2, RZ, R2, RZ, 0x33, !PT ;  /* 0x00000002ff027212 */ /* 0x000fc800078e33ff */
[----:B------:R-:W-:Y:S01]  /*21a0*/  ISETP.GT.U32.AND P0, PT, R3, UR4, PT ;  /* 0x0000000403007c0c */ /* 0x000fe2000bf04070 */
[----:B------:R-:W-:-:S05]  /*21b0*/  VIADD R2, R2, UR4 ;  /* 0x0000000402027c36 */ /* 0x000fca0008000000 */
[----:B------:R-:W-:-:S05]  /*21c0*/  SEL R2, R2, 0x1f, P0 ;  /* 0x0000001f02027807 */ /* 0x000fca0000000000 */
[----:B------:R2:W3:Y:S01]  /*21d0*/  SHFL.DOWN PT, R4, R11, 0x1, R2 ;  /* 0x082000000b047989 */ /* 0x0004e200000e0002 */
        /* <DEDUP_REMOVED lines=22> */
[----:B--2---:R-:W-:-:S02]  /*2340*/  @!P0 SEL R10, R7, R10, P4 ;  /* 0x0000000a070a8207 */ /* 0x004fc40002000000 */
[C---:B------:R-:W-:Y:S02]  /*2350*/  @!P0 SEL R11, R4.reuse, R11, P4 ;  /* 0x0000000b040b8207 */ /* 0x040fe40002000000 */
[----:B------:R-:W-:Y:S02]  /*2360*/  @P0 PRMT R12, R3, 0x7610, R12 ;  /* 0x00007610030c0816 */ /* 0x000fe4000000000c */
[----:B------:R-:W-:Y:S02]  /*2370*/  @P0 SEL R10, R7, R10, !P6 ;  /* 0x0000000a070a0207 */ /* 0x000fe40007000000 */
[----:B------:R-:W-:-:S07]  /*2380*/  @P0 SEL R11, R4, R11, !P6 ;  /* 0x0000000b040b0207 */ /* 0x000fce0007000000 */
.L_x_349:
[----:B------:R-:W-:Y:S05]  /*2390*/  BSYNC.RECONVERGENT B1 ;  /* 0x0000000000017941 */ /* 0x000fea0003800200 */
.L_x_348:
        /* <DEDUP_REMOVED lines=8> */
[----:B------:R-:W-:Y:S01]  /*2420*/  IMAD.MOV.U32 R7, RZ, RZ, 0x1 ;  /* 0x00000001ff077424 */ /* 0x000fe200078e00ff */
[----:B------:R-:W-:-:S04]  /*2430*/  LOP3.LUT P5, R6, R12, 0xff, RZ, 0xc0, !PT ;  /* 0x000000ff0c067812 */ /* 0x000fc800078ac0ff */
[----:B------:R-:W-:-:S13]  /*2440*/  PLOP3.LUT P0, PT, P5, P0, PT, 0x2f, 0xf2 ;  /* 0x0000000000f2781c */ /* 0x000fda0002f00577 */
[----:B------:R-:W-:Y:S02]  /*2450*/  @!P0 ISETP.LT.U32.AND P5, PT, R5, R10, PT ;  /* 0x0000000a0500820c */ /* 0x000fe40003fa1070 */
[----:B------:R-:W-:Y:S02]  /*2460*/  @P0 ISETP.NE.AND P6, PT, R6, RZ, PT ;  /* 0x000000ff0600020c */ /* 0x000fe40003fc5270 */
[----:B------:R-:W-:Y:S02]  /*2470*/  @!P0 PRMT R12, R7, 0x7610, R12 ;  /* 0x00007610070c8816 */ /* 0x000fe4000000000c */
[----:B----4-:R-:W-:Y:S02]  /*2480*/  @!P0 ISETP.LT.AND.EX P5, PT, R4, R11, PT, P5 ;  /* 0x0000000b0400820c */ /* 0x010fe40003fa1350 */
[----:B------:R-:W-:Y:S02]  /*2490*/  @P0 SEL R3, R3, R12, !P6 ;  /* 0x0000000c03030207 */ /* 0x000fe40007000000 */
[----:B--23--:R-:W-:-:S02]  /*24a0*/  @!P0 SEL R10, R5, R10, P5 ;  /* 0x0000000a050a8207 */ /* 0x00cfc40002800000 */
[C---:B------:R-:W-:Y:S02]  /*24b0*/  @!P0 SEL R11, R4.reuse, R11, P5 ;  /* 0x0000000b040b8207 */ /* 0x040fe40002800000 */
[----:B------:R-:W-:Y:S02]  /*24c0*/  @P0 PRMT R12, R3, 0x7610, R12 ;  /* 0x00007610030c0816 */ /* 0x000fe4000000000c */
[----:B------:R-:W-:Y:S02]  /*24d0*/  @P0 SEL R10, R5, R10, !P6 ;  /* 0x0000000a050a0207 */ /* 0x000fe40007000000 */
[----:B------:R-:W-:-:S07]  /*24e0*/  @P0 SEL R11, R4, R11, !P6 ;  /* 0x0000000b040b0207 */ /* 0x000fce0007000000 */
.L_x_351:
[----:B------:R-:W-:Y:S05]  /*24f0*/  BSYNC.RECONVERGENT B1 ;  /* 0x0000000000017941 */ /* 0x000fea0003800200 */
.L_x_350:
[----:B0-----:R-:W-:Y:S01]  /*2500*/  LOP3.LUT R3, R12, 0xff, RZ, 0xc0, !PT ;  /* 0x000000ff0c037812 */ /* 0x001fe200078ec0ff */
[----:B------:R0:W0:Y:S01]  /*2510*/  SHFL.DOWN PT, R5, R10, 0x4, R2 ;  /* 0x088000000a057989 */ /* 0x00002200000e0002 */
[----:B------:R-:W-:Y:S03]  /*2520*/  BSSY.RECONVERGENT B1, `(.L_x_352) ;  /* 0x0000012000017945 */ /* 0x000fe60003800200 */
[----:B----4-:R4:W0:Y:S04]  /*2530*/  SHFL.DOWN PT, R4, R11, 0x4, R2 ;  /* 0x088000000b047989 */ /* 0x01082800000e0002 */
        /* <DEDUP_REMOVED lines=11> */
[----:B--23--:R-:W-:-:S02]  /*25f0*/  @!P0 SEL R10, R5, R10, P3 ;  /* 0x0000000a050a8207 */ /* 0x00cfc40001800000 */
[C---:B----4-:R-:W-:Y:S02]  /*2600*/  @!P0 SEL R11, R4.reuse, R11, P3 ;  /* 0x0000000b040b8207 */ /* 0x050fe40001800000 */
[----:B------:R-:W-:Y:S02]  /*2610*/  @P0 PRMT R12, R3, 0x7610, R12 ;  /* 0x00007610030c0816 */ /* 0x000fe4000000000c */
[----:B------:R-:W-:Y:S02]  /*2620*/  @P0 SEL R10, R5, R10, !P5 ;  /* 0x0000000a050a0207 */ /* 0x000fe40006800000 */
[----:B------:R-:W-:-:S07]  /*2630*/  @P0 SEL R11, R4, R11, !P5 ;  /* 0x0000000b040b0207 */ /* 0x000fce0006800000 */
.L_x_353:
[----:B------:R-:W-:Y:S05]  /*2640*/  BSYNC.RECONVERGENT B1 ;  /* 0x0000000000017941 */ /* 0x000fea0003800200 */
.L_x_352:
        /* <DEDUP_REMOVED lines=20> */
.L_x_355:
[----:B------:R-:W-:Y:S05]  /*2790*/  BSYNC.RECONVERGENT B1 ;  /* 0x0000000000017941 */ /* 0x000fea0003800200 */
.L_x_354:
        /* <DEDUP_REMOVED lines=8> */
[----:B--234-:R-:W-:-:S04]  /*2820*/  LOP3.LUT P2, R2, R12, 0xff, RZ, 0xc0, !PT ;  /* 0x000000ff0c027812 */ /* 0x01cfc8000784c0ff */
        /* <DEDUP_REMOVED lines=11> */
.L_x_357:
[----:B------:R-:W-:Y:S05]  /*28e0*/  BSYNC.RECONVERGENT B1 ;  /* 0x0000000000017941 */ /* 0x000fea0003800200 */
.L_x_356:
[----:B------:R-:W-:Y:S04]  /*28f0*/  BSSY.RECONVERGENT B1, `(.L_x_358) ;  /* 0x000000a000017945 */ /* 0x000fe80003800200 */
[----:B------:R-:W-:Y:S05]  /*2900*/  @P1 BRA `(.L_x_359) ;  /* 0x0000000000201947 */ /* 0x000fea0003800000 */
[----:B0-----:R-:W0:Y:S01]  /*2910*/  S2R R4, SR_CgaCtaId ;  /* 0x0000000000047919 */ /* 0x001e220000008800 */
[----:B------:R-:W-:Y:S02]  /*2920*/  MOV R3, 0x400 ;  /* 0x0000040000037802 */ /* 0x000fe40000000f00 */
[----:B--234-:R-:W-:-:S04]  /*2930*/  SHF.R.U32.HI R2, RZ, 0x1, R13 ;  /* 0x00000001ff027819 */ /* 0x01cfc8000001160d */
[----:B------:R-:W-:Y:S02]  /*2940*/  LOP3.LUT R2, R2, 0x1f0, RZ, 0xc0, !PT ;  /* 0x000001f002027812 */ /* 0x000fe400078ec0ff */
[----:B0-----:R-:W-:-:S05]  /*2950*/  LEA R3, R4, R3, 0x18 ;  /* 0x0000000304037211 */ /* 0x001fca00078ec0ff */
[----:B------:R-:W-:-:S05]  /*2960*/  IMAD.IADD R3, R2, 0x1, R3 ;  /* 0x0000000102037824 */ /* 0x000fca00078e0203 */
[----:B------:R0:W-:Y:S04]  /*2970*/  STS.64 [R3+0x10], R10 ;  /* 0x0000100a03007388 */ /* 0x0001e80000000a00 */
[----:B------:R0:W-:Y:S02]  /*2980*/  STS.U8 [R3+0x8], R12 ;  /* 0x0000080c03007388 */ /* 0x0001e40000000000 */
.L_x_359:
[----:B------:R-:W-:Y:S05]  /*2990*/  BSYNC.RECONVERGENT B1 ;  /* 0x0000000000017941 */ /* 0x000fea0003800200 */
.L_x_358:
[----:B------:R-:W-:Y:S01]  /*29a0*/  BAR.SYNC.DEFER_BLOCKING 0x0 ;  /* 0x0000000000007b1d */ /* 0x000fe20000010000 */
[----:B------:R-:W-:-:S13]  /*29b0*/  ISETP.NE.AND P1, PT, R13, RZ, PT ;  /* 0x000000ff0d00720c */ /* 0x000fda0003f25270 */
[----:B------:R-:W-:Y:S05]  /*29c0*/  @P1 BRA `(.L_x_347) ;  /* 0x0000003000141947 */ /* 0x000fea0003800000 */
[----:B------:R-:W-:Y:S02]  /*29d0*/  UISETP.GE.U32.AND UP3, UPT, UR4, 0x21, UPT ;  /* 0x000000210400788c */ /* 0x000fe4000bf66070 */
[----:B------:R-:W-:Y:S02]  /*29e0*/  UISETP.GE.U32.AND UP2, UPT, UR4, 0x41, UPT ;  /* 0x000000410400788c */ /* 0x000fe4000bf46070 */
[----:B------:R-:W-:Y:S02]  /*29f0*/  UISETP.GE.U32.AND.EX UP3, UPT, UR5, URZ, UPT, UP3 ;  /* 0x000000ff0500728c */ /* 0x000fe4000bf66130 */
[----:B------:R-:W-:Y:S02]  /*2a00*/  UISETP.GE.U32.AND UP1, UPT, UR4, 0x61, UPT ;  /* 0x000000610400788c */ /* 0x000fe4000bf26070 */
[----:B------:R-:W-:Y:S02]  /*2a10*/  UISETP.GE.U32.AND UP0, UPT, UR4, 0x81, UPT ;  /* 0x000000810400788c */ /* 0x000fe4000bf06070 */
[----:B------:R-:W-:-:S02]  /*2a20*/  UISETP.GE.U32.AND UP6, UPT, UR4, 0xa1, UPT ;  /* 0x000000a10400788c */ /* 0x000fc4000bfc6070 */
[----:B------:R-:W-:Y:S02]  /*2a30*/  UISETP.GE.U32.AND UP4, UPT, UR4, 0xc1, UPT ;  /* 0x000000c10400788c */ /* 0x000fe4000bf86070 */
[----:B------:R-:W-:Y:S02]  /*2a40*/  UISETP.GE.U32.AND UP5, UPT, UR4, 0xe1, UPT ;  /* 0x000000e10400788c */ /* 0x000fe4000bfa6070 */
[----:B------:R-:W-:Y:S02]  /*2a50*/  UISETP.GE.U32.AND.EX UP2, UPT, UR5, URZ, UPT, UP2 ;  /* 0x000000ff0500728c */ /* 0x000fe4000bf46120 */
[----:B------:R-:W-:Y:S02]  /*2a60*/  UISETP.GE.U32.AND.EX UP1, UPT, UR5, URZ, UPT, UP1 ;  /* 0x000000ff0500728c */ /* 0x000fe4000bf26110 */
[----:B------:R-:W-:Y:S02]  /*2a70*/  UISETP.GE.U32.AND.EX UP0, UPT, UR5, URZ, UPT, UP0 ;  /* 0x000000ff0500728c */ /* 0x000fe4000bf06100 */
[----:B------:R-:W-:-:S02]  /*2a80*/  UISETP.GE.U32.AND.EX UP6, UPT, UR5, URZ, UPT, UP6 ;  /* 0x000000ff0500728c */ /* 0x000fc4000bfc6160 */
[----:B------:R-:W-:Y:S02]  /*2a90*/  UISETP.GE.U32.AND.EX UP4, UPT, UR5, URZ, UPT, UP4 ;  /* 0x000000ff0500728c */ /* 0x000fe4000bf86140 */
[----:B------:R-:W-:Y:S01]  /*2aa0*/  UISETP.GE.U32.AND.EX UP5, UPT, UR5, URZ, UPT, UP5 ;  /* 0x000000ff0500728c */ /* 0x000fe2000bfa6150 */
[----:B------:R-:W-:Y:S10]  /*2ab0*/  BRA.U !UP3, `(.L_x_360) ;  /* 0x000000010b3c7547 */ /* 0x000ff4000b800000 */
[----:B------:R-:W5:Y:S01]  /*2ac0*/  S2UR UR7, SR_CgaCtaId ;  /* 0x00000000000779c3 */ /* 0x000f620000008800 */
[----:B------:R-:W-:Y:S01]  /*2ad0*/  UMOV UR6, 0x400 ;  /* 0x0000040000067882 */ /* 0x000fe20000000000 */
[----:B------:R-:W-:Y:S01]  /*2ae0*/  LOP3.LUT P3, RZ, R12, 0xff, RZ, 0xc0, !PT ;  /* 0x000000ff0cff7812 */ /* 0x000fe2000786c0ff */
[----:B-----5:R-:W-:-:S09]  /*2af0*/  ULEA UR6, UR7, UR6, 0x18 ;  /* 0x0000000607067291 */ /* 0x020fd2000f8ec0ff */
[----:B0-----:R-:W0:Y:S04]  /*2b00*/  LDS.U8 R4, [UR6+0x18] ;  /* 0x00001806ff047984 */ /* 0x001e280008000000 */
[----:B--234-:R-:W2:Y:S01]  /*2b10*/  LDS.64 R2, [UR6+0x20] ;  /* 0x00002006ff027984 */ /* 0x01cea20008000a00 */
[----:B0-----:R-:W-:Y:S02]  /*2b20*/  ISETP.NE.AND P2, PT, R4, RZ, PT ;  /* 0x000000ff0400720c */ /* 0x001fe40003f45270 */
[----:B--2---:R-:W-:Y:S02]  /*2b30*/  ISETP.LT.U32.AND P0, PT, R2, R10, PT ;  /* 0x0000000a0200720c */ /* 0x004fe40003f01070 */
[----:B------:R-:W-:Y:S02]  /*2b40*/  @P3 SEL R4, R12, 0x1, !P2 ;  /* 0x000000010c043807 */ /* 0x000fe40005000000 */
[----:B------:R-:W-:-:S02]  /*2b50*/  ISETP.LT.AND.EX P0, PT, R3, R11, PT, P0 ;  /* 0x0000000b0300720c */ /* 0x000fc40003f01300 */
[----:B------:R-:W-:-:S05]  /*2b60*/  PRMT R12, R4, 0x7610, R12 ;  /* 0x00007610040c7816 */ /* 0x000fca000000000c */
[C---:B------:R-:W-:Y:S02]  /*2b70*/  @P2 SEL R10, R2.reuse, R10, P0 ;  /* 0x0000000a020a2207 */ /* 0x040fe40000000000 */
[C---:B------:R-:W-:Y:S02]  /*2b80*/  @P2 SEL R11, R3.reuse, R11, P0 ;  /* 0x0000000b030b2207 */ /* 0x040fe40000000000 */
[----:B------:R-:W-:Y:S02]  /*2b90*/  SEL R10, R2, R10, !P3 ;  /* 0x0000000a020a7207 */ /* 0x000fe40005800000 */
[----:B------:R-:W-:-:S07]  /*2ba0*/  SEL R11, R3, R11, !P3 ;  /* 0x0000000b030b7207 */ /* 0x000fce0005800000 */
.L_x_360:
[----:B------:R-:W-:Y:S05]  /*2bb0*/  BRA.U !UP2, `(.L_x_361) ;  /* 0x000000010a3c7547 */ /* 0x000fea000b800000 */
        /* <DEDUP_REMOVED lines=15> */
.L_x_361:
        /* <DEDUP_REMOVED lines=16> */
.L_x_362:
        /* <DEDUP_REMOVED lines=16> */
.L_x_363:
        /* <DEDUP_REMOVED lines=16> */
.L_x_364:
        /* <DEDUP_REMOVED lines=16> */
.L_x_365:
        /* <DEDUP_REMOVED lines=17> */
.L_x_324:
[----:B------:R-:W0:Y:S01]  /*31c0*/  S2R R6, SR_TID.X ;  /* 0x0000000000067919 */ /* 0x000e220000002100 */
[----:B------:R-:W0:Y:S01]  /*31d0*/  LDC.64 R2, c[0x0][0x380] ;  /* 0x0000e000ff027b82 */ /* 0x000e220000000a00 */
[----:B------:R-:W2:Y:S07]  /*31e0*/  LDCU.64 UR6, c[0x0][0x3a0] ;  /* 0x00007400ff0677ac */ /* 0x000eae0008000a00 */
[----:B------:R-:W3:Y:S01]  /*31f0*/  LDC.64 R4, c[0x0][0x388] ;  /* 0x0000e200ff047b82 */ /* 0x000ee20000000a00 */
[----:B0-----:R-:W-:-:S04]  /*3200*/  IMAD.WIDE.U32 R2, R6, 0x4, R2 ;  /* 0x0000000406027825 */ /* 0x001fc800078e0002 */
[C---:B---3--:R-:W-:Y:S01]  /*3210*/  IMAD.WIDE.U32 R4, R6.reuse, 0x4, R4 ;  /* 0x0000000406047825 */ /* 0x048fe200078e0004 */
[----:B------:R-:W3:Y:S04]  /*3220*/  LDG.E R7, desc[UR8][R2.64] ;  /* 0x0000000802077981 */ /* 0x000ee8000c1e1900 */
[----:B------:R-:W3:Y:S04]  /*3230*/  LDG.E R8, desc[UR8][R4.64] ;  /* 0x0000000804087981 */ /* 0x000ee8000c1e1900 */
[----:B------:R-:W4:Y:S04]  /*3240*/  LDG.E R11, desc[UR8][R2.64+0x800] ;  /* 0x00080008020b7981 */ /* 0x000f28000c1e1900 */
[----:B------:R-:W4:Y:S04]  /*3250*/  LDG.E R12, desc[UR8][R4.64+0x800] ;  /* 0x00080008040c7981 */ /* 0x000f28000c1e1900 */
[----:B------:R-:W5:Y:S04]  /*3260*/  LDG.E R9, desc[UR8][R2.64+0x400] ;  /* 0x0004000802097981 */ /* 0x000f68000c1e1900 */
[----:B------:R-:W5:Y:S04]  /*3270*/  LDG.E R10, desc[UR8][R4.64+0x400] ;  /* 0x00040008040a7981 */ /* 0x000f68000c1e1900 */
[----:B------:R-:W5:Y:S04]  /*3280*/  LDG.E R13, desc[UR8][R2.64+0xc00] ;  /* 0x000c0008020d7981 */ /* 0x000f68000c1e1900 */
[----:B------:R-:W5:Y:S01]  /*3290*/  LDG.E R14, desc[UR8][R4.64+0xc00] ;  /* 0x000c0008040e7981 */ /* 0x000f62000c1e1900 */
[----:B------:R-:W-:Y:S01]  /*32a0*/  VIADD R15, R6, 0x100 ;  /* 0x00000100060f7836 */ /* 0x000fe20000000000 */
[----:B------:R-:W-:-:S04]  /*32b0*/  UIADD3 UR10, UP0, UPT, UR4, -0x400, URZ ;  /* 0xfffffc00040a7890 */ /* 0x000fc8000ff1e0ff */
[----:B------:R-:W-:Y:S02]  /*32c0*/  UIADD3.X UR11, UPT, UPT, UR5, -0x1, URZ, UP0, !UPT ;  /* 0xffffffff050b7890 */ /* 0x000fe400087fe4ff */
[----:B------:R-:W-:-:S04]  /*32d0*/  UISETP.GE.U32.AND UP0, UPT, UR10, 0x400, UPT ;  /* 0x000004000a00788c */ /* 0x000fc8000bf06070 */
[----:B------:R-:W-:Y:S01]  /*32e0*/  UISETP.GE.U32.AND.EX UP0, UPT, UR11, URZ, UPT, UP0 ;  /* 0x000000ff0b00728c */ /* 0x000fe2000bf06100 */
[----:B---3--:R-:W-:Y:S01]  /*32f0*/  FSETP.NEU.AND P0, PT, R7, R8, PT ;  /* 0x000000080700720b */ /* 0x008fe20003f0d000 */
[----:B------:R-:W-:-:S03]  /*3300*/  VIADD R7, R6, 0x200 ;  /* 0x0000020006077836 */ /* 0x000fc60000000000 */
[----:B------:R-:W-:Y:S02]  /*3310*/  SEL R8, R15, R6, !P0 ;  /* 0x000000060f087207 */ /* 0x000fe40004000000 */
[----:B--2---:R-:W-:Y:S02]  /*3320*/  IADD3 R16, P1, PT, R7, UR6, RZ ;  /* 0x0000000607107c10 */ /* 0x004fe4000ff3e0ff */
[----:B------:R-:W-:Y:S02]  /*3330*/  IADD3 R7, P3, PT, R8, UR6, RZ ;  /* 0x0000000608077c10 */ /* 0x000fe4000ff7e0ff */
[----:B----4-:R-:W-:Y:S01]  /*3340*/  FSETP.NEU.AND P2, PT, R11, R12, PT ;  /* 0x0000000c0b00720b */ /* 0x010fe20003f4d000 */
[----:B------:R-:W-:Y:S01]  /*3350*/  IMAD.X R15, RZ, RZ, UR7, P1 ;  /* 0x00000007ff0f7e24 */ /* 0x000fe200088e06ff */
[----:B------:R-:W-:Y:S01]  /*3360*/  ISETP.LT.U32.AND P1, PT, R16, R7, PT ;  /* 0x000000071000720c */ /* 0x000fe20003f21070 */
[----:B------:R-:W-:Y:S01]  /*3370*/  IMAD.X R8, RZ, RZ, UR7, P3 ;  /* 0x00000007ff087e24 */ /* 0x000fe200098e06ff */
[----:B-----5:R-:W-:-:S04]  /*3380*/  FSETP.EQ.AND P0, PT, R9, R10, !P0 ;  /* 0x0000000a0900720b */ /* 0x020fc80004702000 */
[----:B------:R-:W-:Y:S02]  /*3390*/  ISETP.LT.AND.EX P1, PT, R15, R8, PT, P1 ;  /* 0x000000080f00720c */ /* 0x000fe40003f21310 */
[----:B------:R-:W-:-:S03]  /*33a0*/  IADD3 R9, P3, PT, R16, 0x100, RZ ;  /* 0x0000010010097810 */ /* 0x000fc60007f7e0ff */
[C---:B------:R-:W-:Y:S02]  /*33b0*/  @P2 SEL R7, R16.reuse, R7, P1 ;  /* 0x0000000710072207 */ /* 0x040fe40000800000 */
[----:B------:R-:W-:Y:S02]  /*33c0*/  @P2 SEL R8, R15, R8, P1 ;  /* 0x000000080f082207 */ /* 0x000fe40000800000 */
[----:B------:R-:W-:Y:S02]  /*33d0*/  FSETP.NEU.AND P2, PT, R13, R14, PT ;  /* 0x0000000e0d00720b */ /* 0x000fe40003f4d000 */
[----:B------:R-:W-:Y:S02]  /*33e0*/  SEL R10, R16, R7, P0 ;  /* 0x00000007100a7207 */ /* 0x000fe40000000000 */
[----:B------:R-:W-:Y:S01]  /*33f0*/  SEL R7, R15, R8, P0 ;  /* 0x000000080f077207 */ /* 0x000fe20000000000 */
[----:B------:R-:W-:Y:S01]  /*3400*/  IMAD.X R8, RZ, RZ, R15, P3 ;  /* 0x000000ffff087224 */ /* 0x000fe200018e060f */
[----:B------:R-:W-:-:S02]  /*3410*/  ISETP.LT.U32.AND P1, PT, R9, R10, PT ;  /* 0x0000000a0900720c */ /* 0x000fc40003f21070 */
[----:B------:R-:W-:Y:S02]  /*3420*/  FSETP.EQ.AND P0, PT, R11, R12, P0 ;  /* 0x0000000c0b00720b */ /* 0x000fe40000702000 */
[CC--:B------:R-:W-:Y:S02]  /*3430*/  ISETP.LT.AND.EX P1, PT, R8.reuse, R7.reuse, PT, P1 ;  /* 0x000000070800720c */ /* 0x0c0fe40003f21310 */
[----:B------:R-:W-:Y:S02]  /*3440*/  FSETP.NEU.OR P3, PT, R13, R14, !P0 ;  /* 0x0000000e0d00720b */ /* 0x000fe4000476d400 */
[C---:B------:R-:W-:Y:S02]  /*3450*/  @P2 SEL R7, R8.reuse, R7, P1 ;  /* 0x0000000708072207 */ /* 0x040fe40000800000 */
[C---:B------:R-:W-:Y:S02]  /*3460*/  @P2 SEL R10, R9.reuse, R10, P1 ;  /* 0x0000000a090a2207 */ /* 0x040fe40000800000 */
[----:B------:R-:W-:Y:S01]  /*3470*/  SEL R11, R8, R7, P0 ;  /* 0x00000007080b7207 */ /* 0x000fe20000000000 */
[----:B------:R-:W-:Y:S01]  /*3480*/  IMAD.MOV.U32 R7, RZ, RZ, 0x400 ;  /* 0x00000400ff077424 */ /* 0x000fe200078e00ff */
[----:B------:R-:W-:Y:S01]  /*3490*/  SEL R10, R9, R10, P0 ;  /* 0x0000000a090a7207 */ /* 0x000fe20000000000 */
[----:B------:R-:W-:Y:S01]  /*34a0*/  IMAD.MOV.U32 R8, RZ, RZ, RZ ;  /* 0x000000ffff087224 */ /* 0x000fe200078e00ff */
[----:B------:R-:W-:Y:S01]  /*34b0*/  SEL R12, RZ, 0x1, !P3 ;  /* 0x00000001ff0c7807 */ /* 0x000fe20005800000 */
[----:B------:R-:W-:Y:S06]  /*34c0*/  BRA.U !UP0, `(.L_x_366) ;  /* 0x0000000508507547 */ /* 0x000fec000b800000 */
[----:B------:R-:W-:Y:S01]  /*34d0*/  IMAD.MOV.U32 R7, RZ, RZ, 0x400 ;  /* 0x00000400ff077424 */ /* 0x000fe200078e00ff */
[----:B------:R-:W0:Y:S01]  /*34e0*/  LDCU.64 UR6, c[0x0][0x3a0] ;  /* 0x00007400ff0677ac */ /* 0x000e220008000a00 */
[----:B------:R-:W-:Y:S01]  /*34f0*/  IMAD.MOV.U32 R8, RZ, RZ, RZ ;  /* 0x000000ffff087224 */ /* 0x000fe200078e00ff */
[----:B------:R-:W2:Y:S06]  /*3500*/  LDCU.64 UR4, c[0x0][0x3b0] ;  /* 0x00007600ff0477ac */ /* 0x000eac0008000a00 */
.L_x_371:
[C---:B------:R-:W-:Y:S01]  /*3510*/  IMAD.SHL.U32 R15, R7.reuse, 0x4, RZ ;  /* 0x00000004070f7824 */ /* 0x040fe200078e00ff */
[----:B------:R-:W-:-:S04]  /*3520*/  SHF.L.U64.HI R9, R7, 0x2, R8 ;  /* 0x0000000207097819 */ /* 0x000fc80000010208 */
[-C--:B------:R-:W-:Y:S02]  /*3530*/  IADD3 R16, P0, PT, R2, R15.reuse, RZ ;  /* 0x0000000f02107210 */ /* 0x080fe40007f1e0ff */
[----:B------:R-:W-:-:S03]  /*3540*/  IADD3 R14, P1, PT, R4, R15, RZ ;  /* 0x0000000f040e7210 */ /* 0x000fc60007f3e0ff */
[--C-:B------:R-:W-:Y:S02]  /*3550*/  IMAD.X R17, R3, 0x1, R9.reuse, P0 ;  /* 0x0000000103117824 */ /* 0x100fe400000e0609 */
[----:B------:R-:W-:-:S03]  /*3560*/  IMAD.X R15, R5, 0x1, R9, P1 ;  /* 0x00000001050f7824 */ /* 0x000fc600008e0609 */
        /* <DEDUP_REMOVED lines=10> */
[----:B0-----:R-:W-:-:S04]  /*3610*/  IADD3 R13, P0, P1, R7, UR6, R6 ;  /* 0x00000006070d7c10 */ /* 0x001fc8000f91e006 */
[----:B------:R-:W-:-:S07]  /*3620*/  IADD3.X R18, PT, PT, R8, UR7, RZ, P0, P1 ;  /* 0x0000000708127c10 */ /* 0x000fce00087e24ff */
[----:B---3--:R-:W-:Y:S05]  /*3630*/  @!P2 BRA `(.L_x_368) ;  /* 0x000000000020a947 */ /* 0x008fea0003800000 */
        /* <DEDUP_REMOVED lines=8> */
.L_x_368:
[----:B-----5:R-:W-:Y:S01]  /*36c0*/  FSETP.NEU.AND P0, PT, R9, R20, PT ;  /* 0x000000140900720b */ /* 0x020fe20003f0d000 */
[----:B------:R-:W-:Y:S02]  /*36d0*/  IMAD.MOV.U32 R10, RZ, RZ, R13 ;  /* 0x000000ffff0a7224 */ /* 0x000fe400078e000d */
[----:B------:R-:W-:Y:S01]  /*36e0*/  IMAD.MOV.U32 R11, RZ, RZ, R18 ;  /* 0x000000ffff0b7224 */ /* 0x000fe200078e0012 */
[----:B------:R-:W-:-:S09]  /*36f0*/  SEL R12, RZ, 0x1, !P0 ;  /* 0x00000001ff0c7807 */ /* 0x000fd20004000000 */
.L_x_369:
[----:B--2---:R-:W-:Y:S05]  /*3700*/  BSYNC.RECONVERGENT B1 ;  /* 0x0000000000017941 */ /* 0x004fea0003800200 */
.L_x_367:
[----:B------:R-:W-:Y:S01]  /*3710*/  IMAD.MOV.U32 R15, RZ, RZ, R10 ;  /* 0x000000ffff0f7224 */ /* 0x000fe200078e000a */
[----:B------:R-:W-:Y:S01]  /*3720*/  IADD3 R10, P1, PT, R13, 0x100, RZ ;  /* 0x000001000d0a7810 */ /* 0x000fe20007f3e0ff */
[----:B------:R-:W-:Y:S01]  /*3730*/  IMAD.MOV.U32 R14, RZ, RZ, R11 ;  /* 0x000000ffff0e7224 */ /* 0x000fe200078e000b */
[----:B------:R-:W-:Y:S02]  /*3740*/  FSETP.NEU.AND P2, PT, R19, R22, PT ;  /* 0x000000161300720b */ /* 0x000fe40003f4d000 */
[----:B------:R-:W-:Y:S01]  /*3750*/  ISETP.LT.U32.AND P0, PT, R10, R15, PT ;  /* 0x0000000f0a00720c */ /* 0x000fe20003f01070 */
[----:B------:R-:W-:Y:S01]  /*3760*/  IMAD.X R11, RZ, RZ, R18, P1 ;  /* 0x000000ffff0b7224 */ /* 0x000fe200008e0612 */
[----:B------:R-:W-:Y:S02]  /*3770*/  LOP3.LUT P3, RZ, R12, 0xff, RZ, 0xc0, !PT ;  /* 0x000000ff0cff7812 */ /* 0x000fe4000786c0ff */
[----:B------:R-:W-:Y:S02]  /*3780*/  FSETP.NEU.AND P1, PT, R21, R24, PT ;  /* 0x000000181500720b */ /* 0x000fe40003f2d000 */
[----:B------:R-:W-:-:S02]  /*3790*/  ISETP.LT.AND.EX P0, PT, R11, R14, PT, P0 ;  /* 0x0000000e0b00720c */ /* 0x000fc40003f01300 */
[----:B------:R-:W-:-:S03]  /*37a0*/  SEL R12, R12, 0x1, !P2 ;  /* 0x000000010c0c7807 */ /* 0x000fc60005000000 */
[C---:B------:R-:W-:Y:S02]  /*37b0*/  @P2 SEL R15, R10.reuse, R15, P0 ;  /* 0x0000000f0a0f2207 */ /* 0x040fe40000000000 */
[----:B------:R-:W-:Y:S02]  /*37c0*/  @P2 SEL R14, R11, R14, P0 ;  /* 0x0000000e0b0e2207 */ /* 0x000fe40000000000 */
[----:B------:R-:W-:Y:S02]  /*37d0*/  IADD3 R9, P0, PT, R13, 0x200, RZ ;  /* 0x000002000d097810 */ /* 0x000fe40007f1e0ff */
[----:B------:R-:W-:Y:S02]  /*37e0*/  SEL R10, R10, R15, !P3 ;  /* 0x0000000f0a0a7207 */ /* 0x000fe40005800000 */
[----:B------:R-:W-:Y:S01]  /*37f0*/  SEL R11, R11, R14, !P3 ;  /* 0x0000000e0b0b7207 */ /* 0x000fe20005800000 */
[----:B------:R-:W-:Y:S01]  /*3800*/  IMAD.X R14, RZ, RZ, R18, P0 ;  /* 0x000000ffff0e7224 */ /* 0x000fe200000e0612 */
[----:B------:R-:W-:-:S02]  /*3810*/  ISETP.LT.U32.AND P0, PT, R9, R10, PT ;  /* 0x0000000a0900720c */ /* 0x000fc40003f01070 */
[----:B------:R-:W-:Y:S02]  /*3820*/  @!P3 SEL R12, RZ, 0x1, !P2 ;  /* 0x00000001ff0cb807 */ /* 0x000fe40005000000 */
[-C--:B------:R-:W-:Y:S02]  /*3830*/  ISETP.LT.AND.EX P0, PT, R14, R11.reuse, PT, P0 ;  /* 0x0000000b0e00720c */ /* 0x080fe40003f01300 */
[----:B------:R-:W-:Y:S02]  /*3840*/  LOP3.LUT P3, RZ, R12, 0xff, RZ, 0xc0, !PT ;  /* 0x000000ff0cff7812 */ /* 0x000fe4000786c0ff */
[C---:B------:R-:W-:Y:S02]  /*3850*/  @P1 SEL R10, R9.reuse, R10, P0 ;  /* 0x0000000a090a1207 */ /* 0x040fe40000000000 */
[----:B------:R-:W-:Y:S02]  /*3860*/  @P1 SEL R11, R14, R11, P0 ;  /* 0x0000000b0e0b1207 */ /* 0x000fe40000000000 */
[----:B------:R-:W-:-:S02]  /*3870*/  SEL R10, R9, R10, !P3 ;  /* 0x0000000a090a7207 */ /* 0x000fc40005800000 */
[----:B------:R-:W-:Y:S02]  /*3880*/  IADD3 R9, P0, PT, R13, 0x300, RZ ;  /* 0x000003000d097810 */ /* 0x000fe40007f1e0ff */
[----:B------:R-:W-:Y:S02]  /*3890*/  IADD3 R13, P4, PT, -R7, UR4, RZ ;  /* 0x00000004070d7c10 */ /* 0x000fe4000ff9e1ff */
[----:B------:R-:W-:Y:S01]  /*38a0*/  SEL R11, R14, R11, !P3 ;  /* 0x0000000b0e0b7207 */ /* 0x000fe20005800000 */
[----:B------:R-:W-:Y:S01]  /*38b0*/  IMAD.X R14, RZ, RZ, R18, P0 ;  /* 0x000000ffff0e7224 */ /* 0x000fe200000e0612 */
[----:B------:R-:W-:Y:S02]  /*38c0*/  ISETP.GE.U32.AND P0, PT, R13, 0x400, PT ;  /* 0x000004000d00780c */ /* 0x000fe40003f06070 */
[----:B------:R-:W-:Y:S02]  /*38d0*/  IADD3.X R13, PT, PT, ~R8, UR5, RZ, P4, !PT ;  /* 0x00000005080d7c10 */ /* 0x000fe4000a7fe5ff */
[----:B------:R-:W-:-:S02]  /*38e0*/  SEL R12, R12, 0x1, !P1 ;  /* 0x000000010c0c7807 */ /* 0x000fc40004800000 */
[----:B------:R-:W-:Y:S02]  /*38f0*/  FSETP.NEU.AND P2, PT, R23, R26, PT ;  /* 0x0000001a1700720b */ /* 0x000fe40003f4d000 */
[----:B------:R-:W-:Y:S02]  /*3900*/  @!P3 SEL R12, RZ, 0x1, !P1 ;  /* 0x00000001ff0cb807 */ /* 0x000fe40004800000 */
[----:B------:R-:W-:Y:S02]  /*3910*/  ISETP.GE.U32.AND.EX P0, PT, R13, RZ, PT, P0 ;  /* 0x000000ff0d00720c */ /* 0x000fe40003f06100 */
[C---:B------:R-:W-:Y:S02]  /*3920*/  LOP3.LUT P3, RZ, R12.reuse, 0xff, RZ, 0xc0, !PT ;  /* 0x000000ff0cff7812 */ /* 0x040fe4000786c0ff */
[----:B------:R-:W-:Y:S02]  /*3930*/  ISETP.LT.U32.AND P1, PT, R9, R10, PT ;  /* 0x0000000a0900720c */ /* 0x000fe40003f21070 */
[----:B------:R-:W-:-:S02]  /*3940*/  SEL R12, R12, 0x1, !P2 ;  /* 0x000000010c0c7807 */ /* 0x000fc40005000000 */
[----:B------:R-:W-:-:S04]  /*3950*/  ISETP.LT.AND.EX P1, PT, R14, R11, PT, P1 ;  /* 0x0000000b0e00720c */ /* 0x000fc80003f21310 */
[C---:B------:R-:W-:Y:S02]  /*3960*/  @P2 SEL R10, R9.reuse, R10, P1 ;  /* 0x0000000a090a2207 */ /* 0x040fe40000800000 */
[C---:B------:R-:W-:Y:S02]  /*3970*/  @P2 SEL R11, R14.reuse, R11, P1 ;  /* 0x0000000b0e0b2207 */ /* 0x040fe40000800000 */
[----:B------:R-:W-:Y:S02]  /*3980*/  @!P3 SEL R12, RZ, 0x1, !P2 ;  /* 0x00000001ff0cb807 */ /* 0x000fe40005000000 */
[----:B------:R-:W-:Y:S02]  /*3990*/  SEL R10, R9, R10, !P3 ;  /* 0x0000000a090a7207 */ /* 0x000fe40005800000 */
[----:B------:R-:W-:Y:S01]  /*39a0*/  SEL R11, R14, R11, !P3 ;  /* 0x0000000b0e0b7207 */ /* 0x000fe20005800000 */
[----:B------:R-:W-:Y:S06]  /*39b0*/  @!P0 BRA `(.L_x_370) ;  /* 0x0000001000e08947 */ /* 0x000fec0003800000 */
[----:B------:R-:W-:-:S05]  /*39c0*/  IADD3 R7, P0, PT, R7, 0x400, RZ ;  /* 0x0000040007077810 */ /* 0x000fca0007f1e0ff */
[----:B------:R-:W-:Y:S01]  /*39d0*/  IMAD.X R8, RZ, RZ, R8, P0 ;  /* 0x000000ffff087224 */ /* 0x000fe200000e0608 */
[----:B------:R-:W-:-:S04]  /*39e0*/  ISETP.GT.U32.AND P0, PT, R7, UR10, PT ;  /* 0x0000000a07007c0c */ /* 0x000fc8000bf04070 */
[----:B------:R-:W-:-:S13]  /*39f0*/  ISETP.GT.U32.AND.EX P0, PT, R8, UR11, PT, P0 ;  /* 0x0000000b08007c0c */ /* 0x000fda000bf04100 */
[----:B------:R-:W-:Y:S05]  /*3a00*/  @!P0 BRA `(.L_x_371) ;  /* 0xfffffff800c08947 */ /* 0x000fea000383ffff */
.L_x_366:
[C---:B------:R-:W-:Y:S01]  /*3a10*/  IADD3 R3, PT, PT, -R7.reuse, UR4, RZ ;  /* 0x0000000407037c10 */ /* 0x040fe2000fffe1ff */
[----:B------:R-:W0:Y:S01]  /*3a20*/  LDCU.128 UR12, c[0x0][0x380] ;  /* 0x00007000ff0c77ac */ /* 0x000e220008000c00 */
[----:B------:R-:W-:Y:S01]  /*3a30*/  ISETP.GE.U32.AND P1, PT, R7, UR4, PT ;  /* 0x0000000407007c0c */ /* 0x000fe2000bf26070 */
[----:B------:R-:W-:Y:S01]  /*3a40*/  BSSY.RECONVERGENT B1, `(.L_x_370) ;  /* 0x000012f000017945 */ /* 0x000fe20003800200 */
[----:B------:R-:W-:-:S04]  /*3a50*/  ISETP.GE.AND P0, PT, R6, R3, PT ;  /* 0x000000030600720c */ /* 0x000fc80003f06270 */
[----:B------:R-:W-:-:S13]  /*3a60*/  ISETP.GE.U32.OR.EX P0, PT, R8, UR5, P0, P1 ;  /* 0x0000000508007c0c */ /* 0x000fda0008706510 */
[----:B0-----:R-:W-:Y:S05]  /*3a70*/  @P0 BRA `(.L_x_372) ;  /* 0x0000001000ac0947 */ /* 0x001fea0003800000 */
[----:B------:R-:W-:Y:S01]  /*3a80*/  LOP3.LUT R2, RZ, R6, RZ, 0x33, !PT ;  /* 0x00000006ff027212 */ /* 0x000fe200078e33ff */
[----:B------:R-:W-:Y:S01]  /*3a90*/  BSSY.RECONVERGENT B2, `(.L_x_373) ;  /* 0x0000090000027945 */ /* 0x000fe20003800200 */
[----:B------:R-:W-:Y:S02]  /*3aa0*/  IMAD.MOV.U32 R14, RZ, RZ, R6 ;  /* 0x000000ffff0e7224 */ /* 0x000fe400078e0006 */
[----:B------:R-:W-:-:S04]  /*3ab0*/  IADD3 R9, PT, PT, -R7, UR4, R2 ;  /* 0x0000000407097c10 */ /* 0x000fc8000fffe102 */
[C---:B------:R-:W-:Y:S02]  /*3ac0*/  ISETP.GE.U32.AND P0, PT, R9.reuse, 0x700, PT ;  /* 0x000007000900780c */ /* 0x040fe40003f06070 */
[----:B------:R-:W-:-:S04]  /*3ad0*/  LEA.HI R13, R9, 0x1, RZ, 0x18 ;  /* 0x00000001090d7811 */ /* 0x000fc800078fc0ff */
[----:B------:R-:W-:-:S04]  /*3ae0*/  LOP3.LUT R34, R13, 0x7, RZ, 0xc0, !PT ;  /* 0x000000070d227812 */ /* 0x000fc800078ec0ff */
[----:B------:R-:W-:-:S03]  /*3af0*/  ISETP.NE.AND P1, PT, R34, RZ, PT ;  /* 0x000000ff2200720c */ /* 0x000fc60003f25270 */
[----:B------:R-:W-:Y:S10]  /*3b00*/  @!P0 BRA `(.L_x_374) ;  /* 0x0000000800208947 */ /* 0x000ff40003800000 */
[----:B------:R-:W-:Y:S01]  /*3b10*/  LOP3.LUT R16, R13, 0x1fffff8, RZ, 0xc0, !PT ;  /* 0x01fffff80d107812 */ /* 0x000fe200078ec0ff */
[----:B------:R-:W-:-:S04]  /*3b20*/  IMAD.MOV.U32 R14, RZ, RZ, R6 ;  /* 0x000000ffff0e7224 */ /* 0x000fc800078e0006 */
[----:B------:R-:W-:-:S07]  /*3b30*/  IMAD.MOV R16, RZ, RZ, -R16 ;  /* 0x000000ffff107224 */ /* 0x000fce00078e0a10 */
.L_x_375:
        /* <DEDUP_REMOVED lines=26> */
[----:B------:R-:W-:Y:S01]  /*3ce0*/  IADD3 R25, P3, PT, R36, UR6, RZ ;  /* 0x0000000624197c10 */ /* 0x000fe2000ff7e0ff */
[----:B------:R-:W-:Y:S01]  /*3cf0*/  VIADD R14, R14, 0x800 ;  /* 0x000008000e0e7836 */ /* 0x000fe20000000000 */
[----:B------:R-:W-:-:S02]  /*3d00*/  LOP3.LUT P5, RZ, R35, 0xff, RZ, 0xc0, !PT ;  /* 0x000000ff23ff7812 */ /* 0x000fc400078ac0ff */
[----:B------:R-:W-:Y:S02]  /*3d10*/  IADD3.X R12, PT, PT, R31, UR7, RZ, P3, !PT ;  /* 0x000000071f0c7c10 */ /* 0x000fe40009ffe4ff */
        /* <DEDUP_REMOVED lines=16> */
[-C--:B----4-:R-:W-:Y:S01]  /*3e20*/  FSETP.NEU.AND P6, PT, R27, R28.reuse, PT ;  /* 0x0000001c1b00720b */ /* 0x090fe20003fcd000 */
        /* <DEDUP_REMOVED lines=86> */
.L_x_374:
[----:B------:R-:W-:Y:S05]  /*4390*/  BSYNC.RECONVERGENT B2 ;  /* 0x0000000000027941 */ /* 0x000fea0003800200 */
.L_x_373:
[----:B------:R-:W-:Y:S05]  /*43a0*/  @!P1 BRA `(.L_x_372) ;  /* 0x0000000800609947 */ /* 0x000fea0003800000 */
[----:B------:R-:W-:Y:S01]  /*43b0*/  ISETP.GE.U32.AND P0, PT, R34, 0x4, PT ;  /* 0x000000042200780c */ /* 0x000fe20003f06070 */
[----:B------:R-:W-:Y:S01]  /*43c0*/  BSSY.RECONVERGENT B2, `(.L_x_376) ;  /* 0x000004c000027945 */ /* 0x000fe20003800200 */
[----:B------:R-:W-:-:S11]  /*43d0*/  LOP3.LUT P1, R13, R13, 0x3, RZ, 0xc0, !PT ;  /* 0x000000030d0d7812 */ /* 0x000fd6000782c0ff */
[----:B------:R-:W-:Y:S05]  /*43e0*/  @!P0 BRA `(.L_x_377) ;  /* 0x0000000400248947 */ /* 0x000fea0003800000 */
[----:B------:R-:W0:Y:S01]  /*43f0*/  LDCU.128 UR16, c[0x0][0x380] ;  /* 0x00007000ff1077ac */ /* 0x000e220008000c00 */
[----:B------:R-:W-:-:S05]  /*4400*/  IADD3 R23, P0, PT, R14, R7, RZ ;  /* 0x000000070e177210 */ /* 0x000fca0007f1e0ff */
[----:B------:R-:W-:Y:S02]  /*4410*/  IMAD.SHL.U32 R2, R23, 0x4, RZ ;  /* 0x0000000417027824 */ /* 0x000fe400078e00ff */
[----:B------:R-:W-:-:S05]  /*4420*/  IMAD.X R24, RZ, RZ, R8, P0 ;  /* 0x000000ffff187224 */ /* 0x000fca00000e0608 */
        /* <DEDUP_REMOVED lines=14> */
[----:B------:R-:W-:Y:S01]  /*4510*/  IADD3 R23, P2, PT, R23, UR6, RZ ;  /* 0x0000000617177c10 */ /* 0x000fe2000ff5e0ff */
[----:B0-----:R-:W-:-:S05]  /*4520*/  VIADD R2, R14, 0x100 ;  /* 0x000001000e027836 */ /* 0x001fca0000000000 */
[----:B------:R-:W-:Y:S01]  /*4530*/  IADD3 R3, P5, P6, R7, UR6, R2 ;  /* 0x0000000607037c10 */ /* 0x000fe2000febe002 */
[----:B------:R-:W-:Y:S01]  /*4540*/  VIADD R2, R14, 0x200 ;  /* 0x000002000e027836 */ /* 0x000fe20000000000 */
[CC--:B--2---:R-:W-:Y:S02]  /*4550*/  FSETP.NEU.AND P0, PT, R15.reuse, R18.reuse, PT ;  /* 0x000000120f00720b */ /* 0x0c4fe40003f0d000 */
[----:B------:R-:W-:Y:S02]  /*4560*/  FSETP.NEU.AND P3, PT, R15, R18, P4 ;  /* 0x000000120f00720b */ /* 0x000fe4000276d000 */
[----:B------:R-:W-:Y:S02]  /*4570*/  @!P4 SEL R12, RZ, 0x1, !P0 ;  /* 0x00000001ff0cc807 */ /* 0x000fe40004000000 */
[----:B------:R-:W-:Y:S02]  /*4580*/  IADD3.X R18, PT, PT, R24, UR7, RZ, P2, !PT ;  /* 0x0000000718127c10 */ /* 0x000fe400097fe4ff */
[----:B------:R-:W-:-:S02]  /*4590*/  SEL R12, R12, 0x1, !P3 ;  /* 0x000000010c0c7807 */ /* 0x000fc40005800000 */
[----:B------:R-:W-:Y:S02]  /*45a0*/  ISETP.LT.U32.AND P0, PT, R23, R10, PT ;  /* 0x0000000a1700720c */ /* 0x000fe40003f01070 */
[----:B------:R-:W-:Y:S02]  /*45b0*/  LOP3.LUT P2, RZ, R12, 0xff, RZ, 0xc0, !PT ;  /* 0x000000ff0cff7812 */ /* 0x000fe4000784c0ff */
[----:B------:R-:W-:-:S04]  /*45c0*/  ISETP.LT.AND.EX P0, PT, R18, R11, PT, P0 ;  /* 0x0000000b1200720c */ /* 0x000fc80003f01300 */
[----:B------:R-:W-:Y:S02]  /*45d0*/  SEL R16, R23, R10, P0 ;  /* 0x0000000a17107207 */ /* 0x000fe40000000000 */
[CC--:B------:R-:W-:Y:S02]  /*45e0*/  SEL R15, R18.reuse, R11.reuse, P0 ;  /* 0x0000000b120f7207 */ /* 0x0c0fe40000000000 */
[----:B---3--:R-:W-:Y:S02]  /*45f0*/  FSETP.NEU.AND P0, PT, R19, R20, PT ;  /* 0x000000141300720b */ /* 0x008fe40003f0d000 */
[----:B------:R-:W-:Y:S02]  /*4600*/  @!P3 SEL R16, R23, R10, !P4 ;  /* 0x0000000a1710b207 */ /* 0x000fe40006000000 */
[----:B------:R-:W-:Y:S02]  /*4610*/  @!P3 SEL R15, R18, R11, !P4 ;  /* 0x0000000b120fb207 */ /* 0x000fe40006000000 */
[----:B------:R-:W-:-:S02]  /*4620*/  FSETP.NEU.AND P3, PT, R19, R20, P2 ;  /* 0x000000141300720b */ /* 0x000fc4000176d000 */
[----:B------:R-:W-:Y:S02]  /*4630*/  @!P2 SEL R12, RZ, 0x1, !P0 ;  /* 0x00000001ff0ca807 */ /* 0x000fe40004000000 */
[----:B------:R-:W-:Y:S02]  /*4640*/  IADD3.X R10, PT, PT, R8, UR7, RZ, P5, P6 ;  /* 0x00000007080a7c10 */ /* 0x000fe4000afec4ff */
[----:B------:R-:W-:Y:S02]  /*4650*/  SEL R12, R12, 0x1, !P3 ;  /* 0x000000010c0c7807 */ /* 0x000fe40005800000 */
[----:B------:R-:W-:Y:S02]  /*4660*/  ISETP.LT.U32.AND P0, PT, R3, R16, PT ;  /* 0x000000100300720c */ /* 0x000fe40003f01070 */
[----:B------:R-:W-:Y:S02]  /*4670*/  LOP3.LUT P4, RZ, R12, 0xff, RZ, 0xc0, !PT ;  /* 0x000000ff0cff7812 */ /* 0x000fe4000788c0ff */
[----:B------:R-:W-:-:S04]  /*4680*/  ISETP.LT.AND.EX P0, PT, R10, R15, PT, P0 ;  /* 0x0000000f0a00720c */ /* 0x000fc80003f01300 */
[CC--:B------:R-:W-:Y:S02]  /*4690*/  SEL R18, R3.reuse, R16.reuse, P0 ;  /* 0x0000001003127207 */ /* 0x0c0fe40000000000 */
[CC--:B------:R-:W-:Y:S02]  /*46a0*/  SEL R11, R10.reuse, R15.reuse, P0 ;  /* 0x0000000f0a0b7207 */ /* 0x0c0fe40000000000 */
[----:B------:R-:W-:Y:S02]  /*46b0*/  @!P3 SEL R18, R3, R16, !P2 ;  /* 0x000000100312b207 */ /* 0x000fe40005000000 */
[----:B------:R-:W-:Y:S02]  /*46c0*/  @!P3 SEL R11, R10, R15, !P2 ;  /* 0x0000000f0a0bb207 */ /* 0x000fe40005000000 */
[-C--:B----4-:R-:W-:Y:S02]  /*46d0*/  FSETP.NEU.AND P3, PT, R21, R22.reuse, PT ;  /* 0x000000161500720b */ /* 0x090fe40003f6d000 */
[----:B------:R-:W-:Y:S01]  /*46e0*/  IADD3 R3, P5, P0, R7, UR6, R2 ;  /* 0x0000000607037c10 */ /* 0x000fe2000f8be002 */
[C---:B------:R-:W-:Y:S01]  /*46f0*/  VIADD R2, R14.reuse, 0x300 ;  /* 0x000003000e027836 */ /* 0x040fe20000000000 */
[----:B------:R-:W-:Y:S01]  /*4700*/  FSETP.NEU.AND P2, PT, R21, R22, P4 ;  /* 0x000000161500720b */ /* 0x000fe2000274d000 */
[----:B------:R-:W-:Y:S01]  /*4710*/  VIADD R14, R14, 0x400 ;  /* 0x000004000e0e7836 */ /* 0x000fe20000000000 */
[----:B------:R-:W-:-:S02]  /*4720*/  @!P4 SEL R12, RZ, 0x1, !P3 ;  /* 0x00000001ff0cc807 */ /* 0x000fc40005800000 */
[----:B------:R-:W-:Y:S02]  /*4730*/  IADD3.X R10, PT, PT, R8, UR7, RZ, P5, P0 ;  /* 0x00000007080a7c10 */ /* 0x000fe4000afe04ff */
[CC--:B------:R-:W-:Y:S02]  /*4740*/  ISETP.LT.U32.AND P0, PT, R3.reuse, R18.reuse, PT ;  /* 0x000000120300720c */ /* 0x0c0fe40003f01070 */
[----:B------:R-:W-:Y:S02]  /*4750*/  SEL R12, R12, 0x1, !P2 ;  /* 0x000000010c0c7807 */ /* 0x000fe40005000000 */
[----:B------:R-:W-:Y:S02]  /*4760*/  ISETP.LT.AND.EX P0, PT, R10, R11, PT, P0 ;  /* 0x0000000b0a00720c */ /* 0x000fe40003f01300 */
[----:B------:R-:W-:Y:S02]  /*4770*/  LOP3.LUT P3, RZ, R12, 0xff, RZ, 0xc0, !PT ;  /* 0x000000ff0cff7812 */ /* 0x000fe4000786c0ff */
[----:B------:R-:W-:-:S02]  /*4780*/  SEL R15, R3, R18, P0 ;  /* 0x00000012030f7207 */ /* 0x000fc40000000000 */
[CC--:B------:R-:W-:Y:S02]  /*4790*/  SEL R16, R10.reuse, R11.reuse, P0 ;  /* 0x0000000b0a107207 */ /* 0x0c0fe40000000000 */
[----:B------:R-:W-:Y:S02]  /*47a0*/  @!P2 SEL R15, R3, R18, !P4 ;  /* 0x00000012030fa207 */ /* 0x000fe40006000000 */
[----:B------:R-:W-:Y:S02]  /*47b0*/  @!P2 SEL R16, R10, R11, !P4 ;  /* 0x0000000b0a10a207 */ /* 0x000fe40006000000 */
[----:B------:R-:W-:Y:S02]  /*47c0*/  IADD3 R2, P5, P6, R7, UR6, R2 ;  /* 0x0000000607027c10 */ /* 0x000fe4000febe002 */
[----:B-----5:R-:W-:Y:S02]  /*47d0*/  FSETP.NEU.AND P4, PT, R4, R5, P3 ;  /* 0x000000050400720b */ /* 0x020fe40001f8d000 */
[----:B------:R-:W-:-:S02]  /*47e0*/  IADD3.X R3, PT, PT, R8, UR7, RZ, P5, P6 ;  /* 0x0000000708037c10 */ /* 0x000fc4000afec4ff */
        /* <DEDUP_REMOVED lines=8> */
[----:B------:R-:W-:-:S07]  /*4870*/  @!P4 SEL R11, R3, R16, !P3 ;  /* 0x00000010030bc207 */ /* 0x000fce0005800000 */
.L_x_377:
[----:B------:R-:W-:Y:S05]  /*4880*/  BSYNC.RECONVERGENT B2 ;  /* 0x0000000000027941 */ /* 0x000fea0003800200 */
.L_x_376:
[----:B------:R-:W-:Y:S05]  /*4890*/  @!P1 BRA `(.L_x_372) ;  /* 0x0000000400249947 */ /* 0x000fea0003800000 */
[----:B------:R-:W-:Y:S01]  /*48a0*/  ISETP.NE.AND P0, PT, R13, 0x1, PT ;  /* 0x000000010d00780c */ /* 0x000fe20003f05270 */
[----:B------:R-:W-:Y:S01]  /*48b0*/  BSSY.RECONVERGENT B2, `(.L_x_378) ;  /* 0x000002c000027945 */ /* 0x000fe20003800200 */
[----:B------:R-:W-:-:S11]  /*48c0*/  LOP3.LUT P1, RZ, R9, 0x100, RZ, 0xc0, !PT ;  /* 0x0000010009ff7812 */ /* 0x000fd6000782c0ff */
        /* <DEDUP_REMOVED lines=15> */
[----:B------:R-:W-:-:S04]  /*49c0*/  IADD3 R9, P0, PT, R9, UR6, RZ ;  /* 0x0000000609097c10 */ /* 0x000fc8000ff1e0ff */
        /* <DEDUP_REMOVED lines=11> */
[----:B----4-:R-:W-:Y:S02]  /*4a80*/  IADD3 R5, P5, P6, R7, UR6, R18 ;  /* 0x0000000607057c10 */ /* 0x010fe4000febe012 */
[----:B------:R-:W-:Y:S02]  /*4a90*/  LOP3.LUT P4, RZ, R12, 0xff, RZ, 0xc0, !PT ;  /* 0x000000ff0cff7812 */ /* 0x000fe4000788c0ff */
[----:B------:R-:W-:Y:S02]  /*4aa0*/  IADD3.X R4, PT, PT, R8, UR7, RZ, P5, P6 ;  /* 0x0000000708047c10 */ /* 0x000fe4000afec4ff */
[----:B------:R-:W-:Y:S02]  /*4ab0*/  @!P3 SEL R2, R9, R10, !P2 ;  /* 0x0000000a0902b207 */ /* 0x000fe40005000000 */
[----:B------:R-:W-:-:S02]  /*4ac0*/  @!P3 SEL R3, R16, R11, !P2 ;  /* 0x0000000b1003b207 */ /* 0x000fc40005000000 */
[----:B---3--:R-:W-:Y:S02]  /*4ad0*/  FSETP.NEU.AND P3, PT, R15, R20, P4 ;  /* 0x000000140f00720b */ /* 0x008fe4000276d000 */
[----:B------:R-:W-:Y:S02]  /*4ae0*/  ISETP.LT.U32.AND P0, PT, R5, R2, PT ;  /* 0x000000020500720c */ /* 0x000fe40003f01070 */
        /* <DEDUP_REMOVED lines=8> */
.L_x_379:
[----:B------:R-:W-:Y:S05]  /*4b70*/  BSYNC.RECONVERGENT B2 ;  /* 0x0000000000027941 */ /* 0x000fea0003800200 */
.L_x_378:
[----:B------:R-:W-:Y:S05]  /*4b80*/  @P1 BRA `(.L_x_372) ;  /* 0x0000000000681947 */ /* 0x000fea0003800000 */
        /* <DEDUP_REMOVED lines=12> */
[----:B------:R-:W-:-:S04]  /*4c50*/  IADD3 R9, P0, PT, R7, UR6, RZ ;  /* 0x0000000607097c10 */ /* 0x000fc8000ff1e0ff */
[----:B------:R-:W-:Y:S02]  /*4c60*/  IADD3.X R14, PT, PT, R8, UR7, RZ, P0, !PT ;  /* 0x00000007080e7c10 */ /* 0x000fe400087fe4ff */
        /* <DEDUP_REMOVED lines=12> */
.L_x_372:
[----:B------:R-:W-:Y:S05]  /*4d30*/  BSYNC.RECONVERGENT B1 ;  /* 0x0000000000017941 */ /* 0x000fea0003800200 */
.L_x_370:
        /* <DEDUP_REMOVED lines=24> */
.L_x_381:
[----:B------:R-:W-:Y:S05]  /*4ec0*/  BSYNC.RECONVERGENT B1 ;  /* 0x0000000000017941 */ /* 0x000fea0003800200 */
.L_x_380:
        /* <DEDUP_REMOVED lines=23> */
.L_x_383:
[----:B------:R-:W-:Y:S05]  /*5040*/  BSYNC.RECONVERGENT B1 ;  /* 0x0000000000017941 */ /* 0x000fea0003800200 */
.L_x_382:
        /* <DEDUP_REMOVED lines=20> */
.L_x_385:
[----:B------:R-:W-:Y:S05]  /*5190*/  BSYNC.RECONVERGENT B1 ;  /* 0x0000000000017941 */ /* 0x000fea0003800200 */
.L_x_384:
        /* <DEDUP_REMOVED lines=20> */
.L_x_387:
[----:B------:R-:W-:Y:S05]  /*52e0*/  BSYNC.RECONVERGENT B1 ;  /* 0x0000000000017941 */ /* 0x000fea0003800200 */
.L_x_386:
        /* <DEDUP_REMOVED lines=20> */
.L_x_389:
[----:B------:R-:W-:Y:S05]  /*5430*/  BSYNC.RECONVERGENT B1 ;  /* 0x0000000000017941 */ /* 0x000fea0003800200 */
.L_x_388:
        /* <DEDUP_REMOVED lines=10> */
.L_x_391:
[----:B------:R-:W-:Y:S05]  /*54e0*/  BSYNC.RECONVERGENT B1 ;  /* 0x0000000000017941 */ /* 0x000fea0003800200 */
.L_x_390:
        /* <DEDUP_REMOVED lines=82> */
[----:B------:R-:W-:-:S07]  /*5a10*/  SEL R11, R7, R9, !P2 ;  /* 0x00000009070b7207 */ /* 0x000fce0005000000 */
.L_x_347:
[----:B------:R-:W-:Y:S05]  /*5a20*/  BSYNC.RECONVERGENT B0 ;  /* 0x0000000000007941 */ /* 0x000fea0003800200 */
.L_x_323:
[----:B------:R-:W-:Y:S05]  /*5a30*/  @P1 EXIT ;  /* 0x000000000000194d */ /* 0x000fea0003800000 */
[----:B------:R-:W5:Y:S01]  /*5a40*/  LDC.64 R6, c[0x0][0x3c8] ;  /* 0x0000f200ff067b82 */ /* 0x000f620000000a00 */
[----:B0---4-:R-:W-:Y:S02]  /*5a50*/  PRMT R5, R12, 0x7610, R5 ;  /* 0x000076100c057816 */ /* 0x011fe40000000005 */
[----:B-1----:R-:W-:Y:S02]  /*5a60*/  ISETP.NE.AND P1, PT, R0, RZ, PT ;  /* 0x000000ff0000720c */ /* 0x002fe40003f25270 */
[----:B------:R-:W-:-:S03]  /*5a70*/  LOP3.LUT P2, RZ, R5, 0xff, RZ, 0xc0, !PT ;  /* 0x000000ff05ff7812 */ /* 0x000fc6000784c0ff */
[----:B--23--:R-:W0:Y:S08]  /*5a80*/  LDC.64 R2, c[0x0][0x3a8] ;  /* 0x0000ea00ff027b82 */ /* 0x00ce300000000a00 */
[----:B------:R-:W-:Y:S02]  /*5a90*/  @P1 SEL R5, R0, 0x1, !P2 ;  /* 0x0000000100051807 */ /* 0x000fe40005000000 */
[----:B-----5:R-:W-:-:S04]  /*5aa0*/  ISETP.LT.U32.AND P0, PT, R10, R6, PT ;  /* 0x000000060a00720c */ /* 0x020fc80003f01070 */
[----:B------:R-:W-:-:S04]  /*5ab0*/  ISETP.LT.AND.EX P0, PT, R11, R7, PT, P0 ;  /* 0x000000070b00720c */ /* 0x000fc80003f01300 */
[C---:B------:R-:W-:Y:S01]  /*5ac0*/  @P2 SEL R6, R10.reuse, R6, P0 ;  /* 0x000000060a062207 */ /* 0x040fe20000000000 */
[----:B0-----:R-:W-:Y:S01]  /*5ad0*/  STG.E.U8 desc[UR8][R2.64], R5 ;  /* 0x0000000502007986 */ /* 0x001fe2000c101108 */
[C---:B------:R-:W-:Y:S02]  /*5ae0*/  @P2 SEL R7, R11.reuse, R7, P0 ;  /* 0x000000070b072207 */ /* 0x040fe40000000000 */
[----:B------:R-:W-:Y:S02]  /*5af0*/  SEL R10, R10, R6, !P1 ;  /* 0x000000060a0a7207 */ /* 0x000fe40004800000 */
[----:B------:R-:W-:-:S05]  /*5b00*/  SEL R11, R11, R7, !P1 ;  /* 0x000000070b0b7207 */ /* 0x000fca0004800000 */
[----:B------:R-:W-:Y:S01]  /*5b10*/  STG.E.64 desc[UR8][R2.64+0x8], R10 ;  /* 0x0000080a02007986 */ /* 0x000fe2000c101b08 */
[----:B------:R-:W-:Y:S05]  /*5b20*/  EXIT ;  /* 0x000000000000794d */ /* 0x000fea0003800000 */
.L_x_392:
        /* <DEDUP_REMOVED lines=13> */
.L_x_700:


//--------------------- .text._ZN3cub18CUB_300001_SM_10006detail6reduce28DeviceReduceSingleTileKernelINS2_10policy_hubIN4cuda3std3__45tupleIJblEEEjN6thrust24THRUST_300001_SM_1000_NS8cuda_cub9__find_if7functorIS9_EEE10Policy1000EPS9_SI_iSF_S9_S9_NS7_10__identityEEEvT0_T1_T2_T3_T4_T6_ --------------------------
	.section	.text._ZN3cub18CUB_300001_SM_10006detail6reduce28DeviceReduceSingleTileKernelINS2_10policy_hubIN4cuda3std3__45tupleIJblEEEjN6thrust24THRUST_300001_SM_1000_NS8cuda_cub9__find_if7functorIS9_EEE10Policy1000EPS9_SI_iSF_S9_S9_NS7_10__identityEEEvT0_T1_T2_T3_T4_T6_,"ax",@progbits
	.align	128
        .global         _ZN3cub18CUB_300001_SM_10006detail6reduce28DeviceReduceSingleTileKernelINS2_10policy_hubIN4cuda3std3__45tupleIJblEEEjN6thrust24THRUST_300001_SM_1000_NS8cuda_cub9__find_if7functorIS9_EEE10Policy1000EPS9_SI_iSF_S9_S9_NS7_10__identityEEEvT0_T1_T2_T3_T4_T6_
        .type           _ZN3cub18CUB_300001_SM_10006detail6reduce28DeviceReduceSingleTileKernelINS2_10policy_hubIN4cuda3std3__45tupleIJblEEEjN6thrust24THRUST_300001_SM_1000_NS8cuda_cub9__find_if7functorIS9_EEE10Policy1000EPS9_SI_iSF_S9_S9_NS7_10__identityEEEvT0_T1_T2_T3_T4_T6_,@function
        .size           _ZN3cub18CUB_300001_SM_10006detail6reduce28DeviceReduceSingleTileKernelINS2_10policy_hubIN4cuda3std3__45tupleIJblEEEjN6thrust24THRUST_300001_SM_1000_NS8cuda_cub9__find_if7functorIS9_EEE10Policy1000EPS9_SI_iSF_S9_S9_NS7_10__identityEEEvT0_T1_T2_T3_T4_T6_,(.L_x_701 - _ZN3cub18CUB_300001_SM_10006detail6reduce28DeviceReduceSingleTileKernelINS2_10policy_hubIN4cuda3std3__45tupleIJblEEEjN6thrust24THRUST_300001_SM_1000_NS8cuda_cub9__find_if7functorIS9_EEE10Policy1000EPS9_SI_iSF_S9_S9_NS7_10__identityEEEvT0_T1_T2_T3_T4_T6_)
        .other          _ZN3cub18CUB_300001_SM_10006detail6reduce28DeviceReduceSingleTileKernelINS2_10policy_hubIN4cuda3std3__45tupleIJblEEEjN6thrust24THRUST_300001_SM_1000_NS8cuda_cub9__find_if7functorIS9_EEE10Policy1000EPS9_SI_iSF_S9_S9_NS7_10__identityEEEvT0_T1_T2_T3_T4_T6_,@"STO_CUDA_ENTRY STV_DEFAULT"
_ZN3cub18CUB_300001_SM_10006detail6reduce28DeviceReduceSingleTileKernelINS2_10policy_hubIN4cuda3std3__45tupleIJblEEEjN6thrust24THRUST_300001_SM_1000_NS8cuda_cub9__find_if7functorIS9_EEE10Policy1000EPS9_SI_iSF_S9_S9_NS7_10__identityEEEvT0_T1_T2_T3_T4_T6_:
.text._ZN3cub18CUB_300001_SM_10006detail6reduce28DeviceReduceSingleTileKernelINS2_10policy_hubIN4cuda3std3__45tupleIJblEEEjN6thrust24THRUST_300001_SM_1000_NS8cuda_cub9__find_if7functorIS9_EEE10Policy1000EPS9_SI_iSF_S9_S9_NS7_10__identityEEEvT0_T1_T2_T3_T4_T6_:
        /* <DEDUP_REMOVED lines=14> */
.L_x_393:
        /* <DEDUP_REMOVED lines=15> */
.L_x_397:
[----:B------:R-:W-:Y:S05]  /*01d0*/  BSYNC.RECONVERGENT B1 ;  /* 0x0000000000017941 */ /* 0x000fea0003800200 */
.L_x_396:
        /* <DEDUP_REMOVED lines=18> */
.L_x_402:
        /* <DEDUP_REMOVED lines=19> */
.L_x_401:
[----:B------:R-:W-:Y:S05]  /*0430*/  BSYNC.RECONVERGENT B2 ;  /* 0x0000000000027941 */ /* 0x000fea0003800200 */
.L_x_400:
[----:B------:R-:W-:Y:S05]  /*0440*/  @!P1 BRA `(.L_x_399) ;  /* 0x0000000000c89947 */ /* 0x000fea0003800000 */
.L_x_403:
        /* <DEDUP_REMOVED lines=50> */
.L_x_399:
[----:B------:R-:W-:Y:S05]  /*0770*/  BSYNC.RECONVERGENT B1 ;  /* 0x0000000000017941 */ /* 0x000fea0003800200 */
.L_x_398:
        /* <DEDUP_REMOVED lines=26> */
.L_x_406:
[----:B------:R-:W-:Y:S05]  /*0920*/  BSYNC.RECONVERGENT B1 ;  /* 0x0000000000017941 */ /* 0x000fea0003800200 */
.L_x_405:
        /* <DEDUP_REMOVED lines=23> */
.L_x_408:
[----:B------:R-:W-:Y:S05]  /*0aa0*/  BSYNC.RECONVERGENT B1 ;  /* 0x0000000000017941 */ /* 0x000fea0003800200 */
.L_x_407:
        /* <DEDUP_REMOVED lines=20> */
.L_x_410:
[----:B------:R-:W-:Y:S05]  /*0bf0*/  BSYNC.RECONVERGENT B1 ;  /* 0x0000000000017941 */ /* 0x000fea0003800200 */
.L_x_409:
        /* <DEDUP_REMOVED lines=20> */
.L_x_412:
[----:B------:R-:W-:Y:S05]  /*0d40*/  BSYNC.RECONVERGENT B1 ;  /* 0x0000000000017941 */ /* 0x000fea0003800200 */
.L_x_411:
        /* <DEDUP_REMOVED lines=20> */
.L_x_414:
[----:B------:R-:W-:Y:S05]  /*0e90*/  BSYNC.RECONVERGENT B1 ;  /* 0x0000000000017941 */ /* 0x000fea0003800200 */
.L_x_413:
        /* <DEDUP_REMOVED lines=10> */
.L_x_416:
[----:B------:R-:W-:Y:S05]  /*0f40*/  BSYNC.RECONVERGENT B1 ;  /* 0x0000000000017941 */ /* 0x000fea0003800200 */
.L_x_415:
        /* <DEDUP_REMOVED lines=85> */
.L_x_404:
        /* <DEDUP_REMOVED lines=36> */
.L_x_419:
[----:B------:R-:W-:Y:S05]  /*16e0*/  BSYNC.RECONVERGENT B1 ;  /* 0x0000000000017941 */ /* 0x000fea0003800200 */
.L_x_418:
        /* <DEDUP_REMOVED lines=21> */
.L_x_421:
[----:B------:R-:W-:Y:S05]  /*1840*/  BSYNC.RECONVERGENT B1 ;  /* 0x0000000000017941 */ /* 0x000fea0003800200 */
.L_x_420:
        /* <DEDUP_REMOVED lines=20> */
.L_x_423:
[----:B------:R-:W-:Y:S05]  /*1990*/  BSYNC.RECONVERGENT B1 ;  /* 0x0000000000017941 */ /* 0x000fea0003800200 */
.L_x_422:
        /* <DEDUP_REMOVED lines=20> */
.L_x_425:
[----:B------:R-:W-:Y:S05]  /*1ae0*/  BSYNC.RECONVERGENT B1 ;  /* 0x0000000000017941 */ /* 0x000fea0003800200 */
.L_x_424:
        /* <DEDUP_REMOVED lines=20> */
.L_x_427:
[----:B------:R-:W-:Y:S05]  /*1c30*/  BSYNC.RECONVERGENT B1 ;  /* 0x0000000000017941 */ /* 0x000fea0003800200 */
.L_x_426:
        /* <DEDUP_REMOVED lines=10> */
.L_x_429:
[----:B------:R-:W-:Y:S05]  /*1ce0*/  BSYNC.RECONVERGENT B1 ;  /* 0x0000000000017941 */ /* 0x000fea0003800200 */
.L_x_428:
        /* <DEDUP_REMOVED lines=26> */
.L_x_430:
        /* <DEDUP_REMOVED lines=16> */
.L_x_431:
        /* <DEDUP_REMOVED lines=16> */
.L_x_432:
        /* <DEDUP_REMOVED lines=16> */
.L_x_433:
        /* <DEDUP_REMOVED lines=16> */
.L_x_434:
        /* <DEDUP_REMOVED lines=16> */
.L_x_435:
        /* <DEDUP_REMOVED lines=17> */
.L_x_395:
        /* <DEDUP_REMOVED lines=47> */
.L_x_438:
        /* <DEDUP_REMOVED lines=54> */
.L_x_436:
        /* <DEDUP_REMOVED lines=20> */
.L_x_442:
        /* <DEDUP_REMOVED lines=18> */
.L_x_441:
[----:B------:R-:W-:Y:S05]  /*2d50*/  BSYNC.RECONVERGENT B2 ;  /* 0x0000000000027941 */ /* 0x000fea0003800200 */
.L_x_440:
        /* <DEDUP_REMOVED lines=10> */
.L_x_443:
        /* <DEDUP_REMOVED lines=55> */
.L_x_439:
[----:B------:R-:W-:Y:S05]  /*3170*/  BSYNC.RECONVERGENT B1 ;  /* 0x0000000000017941 */ /* 0x000fea0003800200 */
.L_x_437:
        /* <DEDUP_REMOVED lines=24> */
.L_x_445:
[----:B------:R-:W-:Y:S05]  /*3300*/  BSYNC.RECONVERGENT B1 ;  /* 0x0000000000017941 */ /* 0x000fea0003800200 */
.L_x_444:
        /* <DEDUP_REMOVED lines=23> */
.L_x_447:
[----:B------:R-:W-:Y:S05]  /*3480*/  BSYNC.RECONVERGENT B1 ;  /* 0x0000000000017941 */ /* 0x000fea0003800200 */
.L_x_446:
        /* <DEDUP_REMOVED lines=20> */
.L_x_449:
[----:B------:R-:W-:Y:S05]  /*35d0*/  BSYNC.RECONVERGENT B1 ;  /* 0x0000000000017941 */ /* 0x000fea0003800200 */
.L_x_448:
        /* <DEDUP_REMOVED lines=20> */
.L_x_451:
[----:B------:R-:W-:Y:S05]  /*3720*/  BSYNC.RECONVERGENT B1 ;  /* 0x0000000000017941 */ /* 0x000fea0003800200 */
.L_x_450:
        /* <DEDUP_REMOVED lines=20> */
.L_x_453:
[----:B------:R-:W-:Y:S05]  /*3870*/  BSYNC.RECONVERGENT B1 ;  /* 0x0000000000017941 */ /* 0x000fea0003800200 */
.L_x_452:
        /* <DEDUP_REMOVED lines=10> */
.L_x_455:
[----:B------:R-:W-:Y:S05]  /*3920*/  BSYNC.RECONVERGENT B1 ;  /* 0x0000000000017941 */ /* 0x000fea0003800200 */
.L_x_454:
        /* <DEDUP_REMOVED lines=84> */
.L_x_417:
[----:B------:R-:W-:Y:S05]  /*3e70*/  BSYNC.RECONVERGENT B0 ;  /* 0x0000000000007941 */ /* 0x000fea0003800200 */
.L_x_394:
        /* <DEDUP_REMOVED lines=16> */
.L_x_456:
        /* <DEDUP_REMOVED lines=16> */
.L_x_701:


//--------------------- .text._ZN3cub18CUB_300001_SM_10006detail6reduce18DeviceReduceKernelINS2_10policy_hubIN4cuda3std3__45tupleIJblEEEjN6thrust24THRUST_300001_SM_1000_NS8cuda_cub9__find_if7functorIS9_EEE10Policy1000ENSB_12zip_iteratorINS8_IJNSD_26transform_input_iterator_tIbNSC_6detail35transform_pair_of_input_iterators_tIbNSB_6detail15normal_iteratorINSB_10device_ptrIKfEEEESR_NS7_8equal_toIfEEEENS7_10__not_fn_tINS7_10__identityEEEEENSB_17counting_iteratorIlNSB_11use_defaultES10_S10_EEEEEEEjSF_S9_SW_EEvT0_PT3_T1_NS0_13GridEvenShareIS17_EET2_T4_ --------------------------
	.section	.text._ZN3cub18CUB_300001_SM_10006detail6reduce18DeviceReduceKernelINS2_10policy_hubIN4cuda3std3__45tupleIJblEEEjN6thrust24THRUST_300001_SM_1000_NS8cuda_cub9__find_if7functorIS9_EEE10Policy1000ENSB_12zip_iteratorINS8_IJNSD_26transform_input_iterator_tIbNSC_6detail35transform_pair_of_input_iterators_tIbNSB_6detail15normal_iteratorINSB_10device_ptrIKfEEEESR_NS7_8equal_toIfEEEENS7_10__not_fn_tINS7_10__identityEEEEENSB_17counting_iteratorIlNSB_11use_defaultES10_S10_EEEEEEEjSF_S9_SW_EEvT0_PT3_T1_NS0_13GridEvenShareIS17_EET2_T4_,"ax",@progbits
	.align	128
        .global         _ZN3cub18CUB_300001_SM_10006detail6reduce18DeviceReduceKernelINS2_10policy_hubIN4cuda3std3__45tupleIJblEEEjN6thrust24THRUST_300001_SM_1000_NS8cuda_cub9__find_if7functorIS9_EEE10Policy1000ENSB_12zip_iteratorINS8_IJNSD_26transform_input_iterator_tIbNSC_6detail35transform_pair_of_input_iterators_tIbNSB_6detail15normal_iteratorINSB_10device_ptrIKfEEEESR_NS7_8equal_toIfEEEENS7_10__not_fn_tINS7_10__identityEEEEENSB_17counting_iteratorIlNSB_11use_defaultES10_S10_EEEEEEEjSF_S9_SW_EEvT0_PT3_T1_NS0_13GridEvenShareIS17_EET2_T4_
        .type           _ZN3cub18CUB_300001_SM_10006detail6reduce18DeviceReduceKernelINS2_10policy_hubIN4cuda3std3__45tupleIJblEEEjN6thrust24THRUST_300001_SM_1000_NS8cuda_cub9__find_if7functorIS9_EEE10Policy1000ENSB_12zip_iteratorINS8_IJNSD_26transform_input_iterator_tIbNSC_6detail35transform_pair_of_input_iterators_tIbNSB_6detail15normal_iteratorINSB_10device_ptrIKfEEEESR_NS7_8equal_toIfEEEENS7_10__not_fn_tINS7_10__identityEEEEENSB_17counting_iteratorIlNSB_11use_defaultES10_S10_EEEEEEEjSF_S9_SW_EEvT0_PT3_T1_NS0_13GridEvenShareIS17_EET2_T4_,@function
        .size           _ZN3cub18CUB_300001_SM_10006detail6reduce18DeviceReduceKernelINS2_10policy_hubIN4cuda3std3__45tupleIJblEEEjN6thrust24THRUST_300001_SM_1000_NS8cuda_cub9__find_if7functorIS9_EEE10Policy1000ENSB_12zip_iteratorINS8_IJNSD_26transform_input_iterator_tIbNSC_6detail35transform_pair_of_input_iterators_tIbNSB_6detail15normal_iteratorINSB_10device_ptrIKfEEEESR_NS7_8equal_toIfEEEENS7_10__not_fn_tINS7_10__identityEEEEENSB_17counting_iteratorIlNSB_11use_defaultES10_S10_EEEEEEEjSF_S9_SW_EEvT0_PT3_T1_NS0_13GridEvenShareIS17_EET2_T4_,(.L_x_702 - _ZN3cub18CUB_300001_SM_10006detail6reduce18DeviceReduceKernelINS2_10policy_hubIN4cuda3std3__45tupleIJblEEEjN6thrust24THRUST_300001_SM_1000_NS8cuda_cub9__find_if7functorIS9_EEE10Policy1000ENSB_12zip_iteratorINS8_IJNSD_26transform_input_iterator_tIbNSC_6detail35transform_pair_of_input_iterators_tIbNSB_6detail15normal_iteratorINSB_10device_ptrIKfEEEESR_NS7_8equal_toIfEEEENS7_10__not_fn_tINS7_10__identityEEEEENSB_17counting_iteratorIlNSB_11use_defaultES10_S10_EEEEEEEjSF_S9_SW_EEvT0_PT3_T1_NS0_13GridEvenShareIS17_EET2_T4_)
        .other          _ZN3cub18CUB_300001_SM_10006detail6reduce18DeviceReduceKernelINS2_10policy_hubIN4cuda3std3__45tupleIJblEEEjN6thrust24THRUST_300001_SM_1000_NS8cuda_cub9__find_if7functorIS9_EEE10Policy1000ENSB_12zip_iteratorINS8_IJNSD_26transform_input_iterator_tIbNSC_6detail35transform_pair_of_input_iterators_tIbNSB_6detail15normal_iteratorINSB_10device_ptrIKfEEEESR_NS7_8equal_toIfEEEENS7_10__not_fn_tINS7_10__identityEEEEENSB_17counting_iteratorIlNSB_11use_defaultES10_S10_EEEEEEEjSF_S9_SW_EEvT0_PT3_T1_NS0_13GridEvenShareIS17_EET2_T4_,@"STO_CUDA_ENTRY STV_DEFAULT"
_ZN3cub18CUB_300001_SM_10006detail6reduce18DeviceReduceKernelINS2_10policy_hubIN4cuda3std3__45tupleIJblEEEjN6thrust24THRUST_300001_SM_1000_NS8cuda_cub9__find_if7functorIS9_EEE10Policy1000ENSB_12zip_iteratorINS8_IJNSD_26transform_input_iterator_tIbNSC_6detail35transform_pair_of_input_iterators_tIbNSB_6detail15normal_iteratorINSB_10device_ptrIKfEEEESR_NS7_8equal_toIfEEEENS7_10__not_fn_tINS7_10__identityEEEEENSB_17counting_iteratorIlNSB_11use_defaultES10_S10_EEEEEEEjSF_S9_SW_EEvT0_PT3_T1_NS0_13GridEvenShareIS17_EET2_T4_:
.text._ZN3cub18CUB_300001_SM_10006detail6reduce18DeviceReduceKernelINS2_10policy_hubIN4cuda3std3__45tupleIJblEEEjN6thrust24THRUST_300001_SM_1000_NS8cuda_cub9__find_if7functorIS9_EEE10Policy1000ENSB_12zip_iteratorINS8_IJNSD_26transform_input_iterator_tIbNSC_6detail35transform_pair_of_input_iterators_tIbNSB_6detail15normal_iteratorINSB_10device_ptrIKfEEEESR_NS7_8equal_toIfEEEENS7_10__not_fn_tINS7_10__identityEEEEENSB_17counting_iteratorIlNSB_11use_defaultES10_S10_EEEEEEEjSF_S9_SW_EEvT0_PT3_T1_NS0_13GridEvenShareIS17_EET2_T4_:
[----:B------:R-:W-:Y:S01]  /*0000*/  LDC R1, c[0x0][0x37c] ;  /* 0x0000df00ff017b82 */ /* 0x000fe20000000800 */
[----:B------:R-:W0:Y:S01]  /*0010*/  S2R R0, SR_CTAID.X ;  /* 0x0000000000007919 */ /* 0x000e220000002500 */
[----:B------:R-:W1:Y:S01]  /*0020*/  LDCU UR5, c[0x0][0x3c8] ;  /* 0x00007900ff0577ac */ /* 0x000e620008000800 */
[----:B------:R-:W-:Y:S01]  /*0030*/  BSSY.RECONVERGENT B0, `(.L_x_457) ;  /* 0x00005df000007945 */ /* 0x000fe20003800200 */
[----:B------:R-:W2:Y:S01]  /*0040*/  LDCU.64 UR12, c[0x0][0x358] ;  /* 0x00006b00ff0c77ac */ /* 0x000ea20008000a00 */
[----:B0-----:R-:W-:-:S05]  /*0050*/  IMAD.SHL.U32 R9, R0, 0x400, RZ ;  /* 0x0000040000097824 */ /* 0x001fca00078e00ff */
[----:B-1----:R-:W-:-:S04]  /*0060*/  IADD3 R2, PT, PT, -R9, UR5, RZ ;  /* 0x0000000509027c10 */ /* 0x002fc8000fffe1ff */
[----:B------:R-:W-:-:S13]  /*0070*/  ISETP.GT.U32.AND P0, PT, R2, 0x3ff, PT ;  /* 0x000003ff0200780c */ /* 0x000fda0003f04070 */
[----:B--2---:R-:W-:Y:S05]  /*0080*/  @P0 BRA `(.L_x_458) ;  /* 0x0000003000b40947 */ /* 0x004fea0003800000 */
[----:B------:R-:W0:Y:S01]  /*0090*/  S2R R4, SR_TID.X ;  /* 0x0000000000047919 */ /* 0x000e220000002100 */
[----:B------:R-:W1:Y:S08]  /*00a0*/  LDC.64 R6, c[0x0][0x380] ;  /* 0x0000e000ff067b82 */ /* 0x000e700000000a00 */
[----:B------:R-:W2:Y:S01]  /*00b0*/  LDC.64 R10, c[0x0][0x388] ;  /* 0x0000e200ff0a7b82 */ /* 0x000ea20000000a00 */
[----:B------:R-:W-:Y:S01]  /*00c0*/  IMAD.MOV.U32 R24, RZ, RZ, RZ ;  /* 0x000000ffff187224 */ /* 0x000fe200078e00ff */
[----:B------:R-:W3:Y:S01]  /*00d0*/  LDCU.64 UR6, c[0x0][0x3a0] ;  /* 0x00007400ff0677ac */ /* 0x000ee20008000a00 */
[----:B0-----:R-:W-:-:S13]  /*00e0*/  ISETP.GE.U32.AND P1, PT, R4, R2, PT ;  /* 0x000000020400720c */ /* 0x001fda0003f26070 */
        /* <DEDUP_REMOVED lines=10> */
[----:B------:R-:W-:-:S02]  /*0190*/  ISETP.GE.U32.AND P2, PT, R22, R2, PT ;  /* 0x000000021600720c */ /* 0x000fc40003f46070 */
[----:B0-----:R-:W-:Y:S01]  /*01a0*/  @!P1 IADD3 R24, P3, PT, R3, R12, RZ ;  /* 0x0000000c03189210 */ /* 0x001fe20007f7e0ff */
[----:B------:R-:W-:-:S04]  /*01b0*/  IMAD.MOV.U32 R3, RZ, RZ, RZ ;  /* 0x000000ffff037224 */ /* 0x000fc800078e00ff */
[----:B------:R-:W-:Y:S01]  /*01c0*/  @!P1 IMAD.X R3, RZ, RZ, R13, P3 ;  /* 0x000000ffff039224 */ /* 0x000fe200018e060d */
[----:B--2---:R-:W-:-:S04]  /*01d0*/  @!P1 FSETP.NEU.AND P0, PT, R6, R11, PT ;  /* 0x0000000b0600920b */ /* 0x004fc80003f0d000 */
[----:B------:R-:W-:-:S04]  /*01e0*/  @!P1 SEL R5, RZ, 0x1, !P0 ;  /* 0x00000001ff059807 */ /* 0x000fc80004000000 */
[----:B------:R-:W-:Y:S01]  /*01f0*/  @!P1 PRMT R26, R5, 0x7610, R26 ;  /* 0x00007610051a9816 */ /* 0x000fe2000000001a */
[----:B---3--:R-:W-:Y:S06]  /*0200*/  @P2 BRA `(.L_x_460) ;  /* 0x0000001400042947 */ /* 0x008fec0003800000 */
[----:B------:R-:W-:Y:S01]  /*0210*/  LOP3.LUT R8, RZ, R22, RZ, 0x33, !PT ;  /* 0x00000016ff087212 */ /* 0x000fe200078e33ff */
[----:B------:R-:W-:Y:S04]  /*0220*/  BSSY.RECONVERGENT B2, `(.L_x_461) ;  /* 0x00000a6000027945 */ /* 0x000fe80003800200 */
[----:B------:R-:W-:-:S04]  /*0230*/  VIADD R8, R8, UR5 ;  /* 0x0000000508087c36 */ /* 0x000fc80008000000 */
[----:B------:R-:W-:-:S05]  /*0240*/  IMAD.IADD R20, R8, 0x1, -R9 ;  /* 0x0000000108147824 */ /* 0x000fca00078e0a09 */
[C---:B------:R-:W-:Y:S02]  /*0250*/  ISETP.GE.U32.AND P0, PT, R20.reuse, 0x700, PT ;  /* 0x000007001400780c */ /* 0x040fe40003f06070 */
[----:B------:R-:W-:-:S04]  /*0260*/  LEA.HI R20, R20, 0x1, RZ, 0x18 ;  /* 0x0000000114147811 */ /* 0x000fc800078fc0ff */
[----:B------:R-:W-:-:S07]  /*0270*/  LOP3.LUT R23, R20, 0x7, RZ, 0xc0, !PT ;  /* 0x0000000714177812 */ /* 0x000fce00078ec0ff */
[----:B------:R-:W-:Y:S05]  /*0280*/  @!P0 BRA `(.L_x_462) ;  /* 0x00000008007c8947 */ /* 0x000fea0003800000 */
[----:B------:R-:W0:Y:S01]  /*0290*/  LDC.64 R6, c[0x0][0x380] ;  /* 0x0000e000ff067b82 */ /* 0x000e220000000a00 */
[----:B------:R-:W-:Y:S01]  /*02a0*/  LOP3.LUT R12, R20, 0x1fffff8, RZ, 0xc0, !PT ;  /* 0x01fffff8140c7812 */ /* 0x000fe200078ec0ff */
[----:B------:R-:W-:Y:S01]  /*02b0*/  BSSY.RECONVERGENT B3, `(.L_x_463) ;  /* 0x000009b000037945 */ /* 0x000fe20003800200 */
[----:B------:R-:W-:Y:S02]  /*02c0*/  VIADD R5, R22, 0x400 ;  /* 0x0000040016057836 */ /* 0x000fe40000000000 */
[----:B------:R-:W-:Y:S02]  /*02d0*/  IMAD.IADD R21, R9, 0x1, R22 ;  /* 0x0000000109157824 */ /* 0x000fe400078e0216 */
[----:B------:R-:W-:Y:S01]  /*02e0*/  IMAD.MOV R22, RZ, RZ, -R12 ;  /* 0x000000ffff167224 */ /* 0x000fe200078e0a0c */
[----:B------:R-:W1:Y:S06]  /*02f0*/  LDC.64 R10, c[0x0][0x388] ;  /* 0x0000e200ff0a7b82 */ /* 0x000e6c0000000a00 */
.L_x_464:
[----:B0-----:R-:W-:-:S04]  /*0300*/  IMAD.WIDE.U32 R12, R21, 0x4, R6 ;  /* 0x00000004150c7825 */ /* 0x001fc800078e0006 */
[C---:B-1----:R-:W-:Y:S02]  /*0310*/  IMAD.WIDE.U32 R14, R21.reuse, 0x4, R10 ;  /* 0x00000004150e7825 */ /* 0x042fe400078e000a */
[----:B------:R0:W2:Y:S04]  /*0320*/  LDG.E R12, desc[UR12][R12.64] ;  /* 0x0000000c0c0c7981 */ /* 0x0000a8000c1e1900 */
[----:B------:R-:W2:Y:S01]  /*0330*/  LDG.E R15, desc[UR12][R14.64] ;  /* 0x0000000c0e0f7981 */ /* 0x000ea2000c1e1900 */
[----:B------:R-:W-:-:S04]  /*0340*/  VIADD R25, R21, 0x100 ;  /* 0x0000010015197836 */ /* 0x000fc80000000000 */
[----:B------:R-:W-:-:S04]  /*0350*/  IMAD.WIDE.U32 R16, R25, 0x4, R6 ;  /* 0x0000000419107825 */ /* 0x000fc800078e0006 */
[----:B------:R-:W-:Y:S02]  /*0360*/  IMAD.WIDE.U32 R18, R25, 0x4, R10 ;  /* 0x0000000419127825 */ /* 0x000fe400078e000a */
[----:B------:R-:W3:Y:S04]  /*0370*/  LDG.E R16, desc[UR12][R16.64] ;  /* 0x0000000c10107981 */ /* 0x000ee8000c1e1900 */
[----:B------:R1:W3:Y:S01]  /*0380*/  LDG.E R19, desc[UR12][R18.64] ;  /* 0x0000000c12137981 */ /* 0x0002e2000c1e1900 */
[----:B------:R-:W-:Y:S01]  /*0390*/  PRMT R29, R26, 0x7610, R29 ;  /* 0x000076101a1d7816 */ /* 0x000fe2000000001d */
[C---:B------:R-:W-:Y:S01]  /*03a0*/  VIADD R27, R21.reuse, 0x200 ;  /* 0x00000200151b7836 */ /* 0x040fe20000000000 */
[----:B0-----:R-:W-:Y:S02]  /*03b0*/  IADD3 R13, P1, PT, R21, UR6, RZ ;  /* 0x00000006150d7c10 */ /* 0x001fe4000ff3e0ff */
[----:B------:R-:W-:-:S02]  /*03c0*/  LOP3.LUT P3, RZ, R29, 0xff, RZ, 0xc0, !PT ;  /* 0x000000ff1dff7812 */ /* 0x000fc4000786c0ff */
[----:B------:R-:W-:Y:S01]  /*03d0*/  ISETP.LT.U32.AND P0, PT, R13, R24, PT ;  /* 0x000000180d00720c */ /* 0x000fe20003f01070 */
[----:B------:R-:W-:-:S05]  /*03e0*/  IMAD.X R28, RZ, RZ, UR7, P1 ;  /* 0x00000007ff1c7e24 */ /* 0x000fca00088e06ff */
[----:B------:R-:W-:-:S04]  /*03f0*/  ISETP.LT.AND.EX P0, PT, R28, R3, PT, P0 ;  /* 0x000000031c00720c */ /* 0x000fc80003f01300 */
[----:B------:R-:W-:Y:S02]  /*0400*/  SEL R26, R13, R24, P0 ;  /* 0x000000180d1a7207 */ /* 0x000fe40000000000 */
[CC--:B--2---:R-:W-:Y:S02]  /*0410*/  FSETP.NEU.AND P2, PT, R12.reuse, R15.reuse, P3 ;  /* 0x0000000f0c00720b */ /* 0x0c4fe40001f4d000 */
[----:B------:R-:W-:Y:S01]  /*0420*/  FSETP.NEU.AND P1, PT, R12, R15, PT ;  /* 0x0000000f0c00720b */ /* 0x000fe20003f2d000 */
[----:B------:R-:W-:-:S03]  /*0430*/  IMAD.WIDE.U32 R14, R27, 0x4, R10 ;  /* 0x000000041b0e7825 */ /* 0x000fc600078e000a */
[----:B------:R-:W-:-:S07]  /*0440*/  @!P3 SEL R29, RZ, 0x1, !P1 ;  /* 0x00000001ff1db807 */ /* 0x000fce0004800000 */
[----:B------:R-:W-:Y:S01]  /*0450*/  @!P2 SEL R26, R13, R24, !P3 ;  /* 0x000000180d1aa207 */ /* 0x000fe20005800000 */
[----:B------:R-:W-:Y:S01]  /*0460*/  IMAD.WIDE.U32 R12, R27, 0x4, R6 ;  /* 0x000000041b0c7825 */ /* 0x000fe200078e0006 */
[----:B------:R-:W2:Y:S04]  /*0470*/  LDG.E R24, desc[UR12][R14.64] ;  /* 0x0000000c0e187981 */ /* 0x000ea8000c1e1900 */
[----:B------:R0:W2:Y:S01]  /*0480*/  LDG.E R17, desc[UR12][R12.64] ;  /* 0x0000000c0c117981 */ /* 0x0000a2000c1e1900 */
[----:B-1----:R-:W-:Y:S02]  /*0490*/  SEL R18, R29, 0x1, !P2 ;  /* 0x000000011d127807 */ /* 0x002fe40005000000 */
[----:B------:R-:W-:Y:S02]  /*04a0*/  SEL R29, R28, R3, P0 ;  /* 0x000000031c1d7207 */ /* 0x000fe40000000000 */
[----:B------:R-:W-:-:S02]  /*04b0*/  LOP3.LUT P1, RZ, R18, 0xff, RZ, 0xc0, !PT ;  /* 0x000000ff12ff7812 */ /* 0x000fc4000782c0ff */
[----:B------:R-:W-:Y:S02]  /*04c0*/  @!P2 SEL R29, R28, R3, !P3 ;  /* 0x000000031c1da207 */ /* 0x000fe40005800000 */
[----:B0-----:R-:W-:Y:S02]  /*04d0*/  IADD3 R13, P0, PT, R25, UR6, RZ ;  /* 0x00000006190d7c10 */ /* 0x001fe4000ff1e0ff */
[----:B---3--:R-:W-:-:S03]  /*04e0*/  FSETP.NEU.AND P3, PT, R16, R19, P1 ;  /* 0x000000131000720b */ /* 0x008fc60000f6d000 */
[----:B------:R-:W-:Y:S01]  /*04f0*/  IMAD.X R28, RZ, RZ, UR7, P0 ;  /* 0x00000007ff1c7e24 */ /* 0x000fe200080e06ff */
[----:B------:R-:W-:Y:S01]  /*0500*/  ISETP.LT.U32.AND P0, PT, R13, R26, PT ;  /* 0x0000001a0d00720c */ /* 0x000fe20003f01070 */
[----:B------:R-:W-:-:S03]  /*0510*/  VIADD R3, R21, 0x300 ;  /* 0x0000030015037836 */ /* 0x000fc60000000000 */
[----:B------:R-:W-:Y:S01]  /*0520*/  ISETP.LT.AND.EX P0, PT, R28, R29, PT, P0 ;  /* 0x0000001d1c00720c */ /* 0x000fe20003f01300 */
[----:B------:R-:W-:-:S03]  /*0530*/  IMAD.WIDE.U32 R14, R3, 0x4, R10 ;  /* 0x00000004030e7825 */ /* 0x000fc600078e000a */
[CC--:B------:R-:W-:Y:S02]  /*0540*/  SEL R25, R13.reuse, R26.reuse, P0 ;  /* 0x0000001a0d197207 */ /* 0x0c0fe40000000000 */
[----:B------:R-:W-:Y:S01]  /*0550*/  @!P3 SEL R25, R13, R26, !P1 ;  /* 0x0000001a0d19b207 */ /* 0x000fe20004800000 */
[----:B------:R-:W-:Y:S01]  /*0560*/  IMAD.WIDE.U32 R12, R3, 0x4, R6 ;  /* 0x00000004030c7825 */ /* 0x000fe200078e0006 */
[----:B------:R-:W-:Y:S02]  /*0570*/  FSETP.NEU.AND P2, PT, R16, R19, PT ;  /* 0x000000131000720b */ /* 0x000fe40003f4d000 */
[----:B------:R-:W3:Y:S04]  /*0580*/  LDG.E R19, desc[UR12][R14.64] ;  /* 0x0000000c0e137981 */ /* 0x000ee8000c1e1900 */
[----:B------:R0:W3:Y:S01]  /*0590*/  LDG.E R16, desc[UR12][R12.64] ;  /* 0x0000000c0c107981 */ /* 0x0000e2000c1e1900 */
[----:B------:R-:W-:-:S04]  /*05a0*/  @!P1 SEL R18, RZ, 0x1, !P2 ;  /* 0x00000001ff129807 */ /* 0x000fc80005000000 */
[----:B------:R-:W-:-:S04]  /*05b0*/  SEL R18, R18, 0x1, !P3 ;  /* 0x0000000112127807 */ /* 0x000fc80005800000 */
[----:B------:R-:W-:Y:S02]  /*05c0*/  LOP3.LUT P2, RZ, R18, 0xff, RZ, 0xc0, !PT ;  /* 0x000000ff12ff7812 */ /* 0x000fe4000784c0ff */
[CC--:B0-----:R-:W-:Y:S02]  /*05d0*/  SEL R12, R28.reuse, R29.reuse, P0 ;  /* 0x0000001d1c0c7207 */ /* 0x0c1fe40000000000 */
[----:B------:R-:W-:Y:S02]  /*05e0*/  IADD3 R27, P0, PT, R27, UR6, RZ ;  /* 0x000000061b1b7c10 */ /* 0x000fe4000ff1e0ff */
[----:B------:R-:W-:-:S03]  /*05f0*/  @!P3 SEL R12, R28, R29, !P1 ;  /* 0x0000001d1c0cb207 */ /* 0x000fc60004800000 */
[----:B------:R-:W-:Y:S01]  /*0600*/  IMAD.X R29, RZ, RZ, UR7, P0 ;  /* 0x00000007ff1d7e24 */ /* 0x000fe200080e06ff */
[----:B------:R-:W-:-:S04]  /*0610*/  ISETP.LT.U32.AND P0, PT, R27, R25, PT ;  /* 0x000000191b00720c */ /* 0x000fc80003f01070 */
[----:B------:R-:W-:-:S04]  /*0620*/  ISETP.LT.AND.EX P0, PT, R29, R12, PT, P0 ;  /* 0x0000000c1d00720c */ /* 0x000fc80003f01300 */
[----:B------:R-:W-:Y:S02]  /*0630*/  SEL R26, R27, R25, P0 ;  /* 0x000000191b1a7207 */ /* 0x000fe40000000000 */
[CC--:B--2---:R-:W-:Y:S02]  /*0640*/  FSETP.NEU.AND P3, PT, R17.reuse, R24.reuse, P2 ;  /* 0x000000181100720b */ /* 0x0c4fe4000176d000 */
[----:B------:R-:W-:Y:S02]  /*0650*/  FSETP.NEU.AND P1, PT, R17, R24, PT ;  /* 0x000000181100720b */ /* 0x000fe40003f2d000 */
[----:B------:R-:W-:Y:S02]  /*0660*/  SEL R24, R29, R12, P0 ;  /* 0x0000000c1d187207 */ /* 0x000fe40000000000 */
[----:B------:R-:W-:-:S07]  /*0670*/  @!P2 SEL R18, RZ, 0x1, !P1 ;  /* 0x00000001ff12a807 */ /* 0x000fce0004800000 */
[----:B------:R-:W-:Y:S01]  /*0680*/  @!P3 SEL R26, R27, R25, !P2 ;  /* 0x000000191b1ab207 */ /* 0x000fe20005000000 */
[----:B------:R-:W-:Y:S01]  /*0690*/  VIADD R25, R21, 0x400 ;  /* 0x0000040015197836 */ /* 0x000fe20000000000 */
[----:B------:R-:W-:-:S03]  /*06a0*/  @!P3 SEL R24, R29, R12, !P2 ;  /* 0x0000000c1d18b207 */ /* 0x000fc60005000000 */
[----:B------:R-:W-:-:S04]  /*06b0*/  IMAD.WIDE.U32 R14, R25, 0x4, R10 ;  /* 0x00000004190e7825 */ /* 0x000fc800078e000a */
[----:B------:R-:W-:Y:S01]  /*06c0*/  IMAD.WIDE.U32 R12, R25, 0x4, R6 ;  /* 0x00000004190c7825 */ /* 0x000fe200078e0006 */
[----:B------:R-:W-:Y:S01]  /*06d0*/  IADD3 R17, P0, PT, R3, UR6, RZ ;  /* 0x0000000603117c10 */ /* 0x000fe2000ff1e0ff */
[----:B------:R-:W2:Y:S01]  /*06e0*/  LDG.E R14, desc[UR12][R14.64] ;  /* 0x0000000c0e0e7981 */ /* 0x000ea2000c1e1900 */
[----:B------:R-:W-:-:S03]  /*06f0*/  SEL R18, R18, 0x1, !P3 ;  /* 0x0000000112127807 */ /* 0x000fc60005800000 */
[----:B------:R0:W2:Y:S01]  /*0700*/  LDG.E R3, desc[UR12][R12.64] ;  /* 0x0000000c0c037981 */ /* 0x0000a2000c1e1900 */
[----:B------:R-:W-:Y:S01]  /*0710*/  LOP3.LUT P1, RZ, R18, 0xff, RZ, 0xc0, !PT ;  /* 0x000000ff12ff7812 */ /* 0x000fe2000782c0ff */
[----:B------:R-:W-:-:S03]  /*0720*/  IMAD.X R27, RZ, RZ, UR7, P0 ;  /* 0x00000007ff1b7e24 */ /* 0x000fc600080e06ff */
[CC--:B---3--:R-:W-:Y:S02]  /*0730*/  FSETP.NEU.AND P3, PT, R16.reuse, R19.reuse, P1 ;  /* 0x000000131000720b */ /* 0x0c8fe40000f6d000 */
[----:B------:R-:W-:Y:S02]  /*0740*/  ISETP.LT.U32.AND P0, PT, R17, R26, PT ;  /* 0x0000001a1100720c */ /* 0x000fe40003f01070 */
[----:B------:R-:W-:Y:S02]  /*0750*/  FSETP.NEU.AND P2, PT, R16, R19, PT ;  /* 0x000000131000720b */ /* 0x000fe40003f4d000 */
[----:B------:R-:W-:Y:S01]  /*0760*/  ISETP.LT.AND.EX P0, PT, R27, R24, PT, P0 ;  /* 0x000000181b00720c */ /* 0x000fe20003f01300 */
[----:B------:R-:W-:-:S03]  /*0770*/  VIADD R19, R21, 0x500 ;  /* 0x0000050015137836 */ /* 0x000fc60000000000 */
[-C--:B------:R-:W-:Y:S01]  /*0780*/  SEL R28, R17, R26.reuse, P0 ;  /* 0x0000001a111c7207 */ /* 0x080fe20000000000 */
[----:B0-----:R-:W-:Y:S02]  /*0790*/  IMAD.WIDE.U32 R12, R19, 0x4, R10 ;  /* 0x00000004130c7825 */ /* 0x001fe400078e000a */
[----:B------:R-:W-:Y:S02]  /*07a0*/  @!P3 SEL R28, R17, R26, !P1 ;  /* 0x0000001a111cb207 */ /* 0x000fe40004800000 */
[----:B------:R-:W-:Y:S01]  /*07b0*/  IMAD.WIDE.U32 R16, R19, 0x4, R6 ;  /* 0x0000000413107825 */ /* 0x000fe200078e0006 */
[----:B------:R-:W3:Y:S05]  /*07c0*/  LDG.E R29, desc[UR12][R12.64] ;  /* 0x0000000c0c1d7981 */ /* 0x000eea000c1e1900 */
[----:B------:R0:W3:Y:S01]  /*07d0*/  LDG.E R16, desc[UR12][R16.64] ;  /* 0x0000000c10107981 */ /* 0x0000e2000c1e1900 */
[----:B------:R-:W-:-:S04]  /*07e0*/  @!P1 SEL R18, RZ, 0x1, !P2 ;  /* 0x00000001ff129807 */ /* 0x000fc80005000000 */
[----:B------:R-:W-:Y:S02]  /*07f0*/  SEL R26, R18, 0x1, !P3 ;  /* 0x00000001121a7807 */ /* 0x000fe40005800000 */
[-C--:B------:R-:W-:Y:S02]  /*0800*/  SEL R15, R27, R24.reuse, P0 ;  /* 0x000000181b0f7207 */ /* 0x080fe40000000000 */
[----:B------:R-:W-:Y:S02]  /*0810*/  LOP3.LUT P2, RZ, R26, 0xff, RZ, 0xc0, !PT ;  /* 0x000000ff1aff7812 */ /* 0x000fe4000784c0ff */
[----:B------:R-:W-:Y:S02]  /*0820*/  IADD3 R25, P0, PT, R25, UR6, RZ ;  /* 0x0000000619197c10 */ /* 0x000fe4000ff1e0ff */
[----:B------:R-:W-:-:S03]  /*0830*/  @!P3 SEL R15, R27, R24, !P1 ;  /* 0x000000181b0fb207 */ /* 0x000fc60004800000 */
[----:B------:R-:W-:Y:S01]  /*0840*/  IMAD.X R27, RZ, RZ, UR7, P0 ;  /* 0x00000007ff1b7e24 */ /* 0x000fe200080e06ff */
[----:B------:R-:W-:-:S04]  /*0850*/  ISETP.LT.U32.AND P0, PT, R25, R28, PT ;  /* 0x0000001c1900720c */ /* 0x000fc80003f01070 */
[----:B------:R-:W-:-:S04]  /*0860*/  ISETP.LT.AND.EX P0, PT, R27, R15, PT, P0 ;  /* 0x0000000f1b00720c */ /* 0x000fc80003f01300 */
[----:B------:R-:W-:Y:S02]  /*0870*/  SEL R18, R27, R15, P0 ;  /* 0x0000000f1b127207 */ /* 0x000fe40000000000 */
[----:B0-----:R-:W-:Y:S02]  /*0880*/  SEL R17, R25, R28, P0 ;  /* 0x0000001c19117207 */ /* 0x001fe40000000000 */
[CC--:B--2---:R-:W-:Y:S02]  /*0890*/  FSETP.NEU.AND P3, PT, R3.reuse, R14.reuse, P2 ;  /* 0x0000000e0300720b */ /* 0x0c4fe4000176d000 */
[----:B------:R-:W-:Y:S01]  /*08a0*/  FSETP.NEU.AND P1, PT, R3, R14, PT ;  /* 0x0000000e0300720b */ /* 0x000fe20003f2d000 */
[----:B------:R-:W-:-:S03]  /*08b0*/  VIADD R3, R21, 0x600 ;  /* 0x0000060015037836 */ /* 0x000fc60000000000 */
[----:B------:R-:W-:Y:S01]  /*08c0*/  @!P2 SEL R26, RZ, 0x1, !P1 ;  /* 0x00000001ff1aa807 */ /* 0x000fe20004800000 */
[----:B------:R-:W-:-:S06]  /*08d0*/  IMAD.WIDE.U32 R12, R3, 0x4, R6 ;  /* 0x00000004030c7825 */ /* 0x000fcc00078e0006 */
[----:B------:R-:W-:Y:S01]  /*08e0*/  @!P3 SEL R18, R27, R15, !P2 ;  /* 0x0000000f1b12b207 */ /* 0x000fe20005000000 */
[----:B------:R-:W-:Y:S01]  /*08f0*/  IMAD.WIDE.U32 R14, R3, 0x4, R10 ;  /* 0x00000004030e7825 */ /* 0x000fe200078e000a */
[----:B------:R-:W-:Y:S02]  /*0900*/  SEL R24, R26, 0x1, !P3 ;  /* 0x000000011a187807 */ /* 0x000fe40005800000 */
[----:B------:R-:W-:Y:S02]  /*0910*/  IADD3 R26, P1, PT, R19, UR6, RZ ;  /* 0x00000006131a7c10 */ /* 0x000fe4000ff3e0ff */
[----:B------:R0:W2:Y:S01]  /*0920*/  LDG.E R19, desc[UR12][R12.64] ;  /* 0x0000000c0c137981 */ /* 0x0000a2000c1e1900 */
[----:B------:R-:W-:-:S03]  /*0930*/  @!P3 SEL R17, R25, R28, !P2 ;  /* 0x0000001c1911b207 */ /* 0x000fc60005000000 */
[----:B------:R1:W2:Y:S01]  /*0940*/  LDG.E R14, desc[UR12][R14.64] ;  /* 0x0000000c0e0e7981 */ /* 0x0002a2000c1e1900 */
[----:B------:R-:W-:Y:S01]  /*0950*/  LOP3.LUT P2, RZ, R24, 0xff, RZ, 0xc0, !PT ;  /* 0x000000ff18ff7812 */ /* 0x000fe2000784c0ff */
[----:B------:R-:W-:-:S03]  /*0960*/  IMAD.X R25, RZ, RZ, UR7, P1 ;  /* 0x00000007ff197e24 */ /* 0x000fc600088e06ff */
[----:B---3--:R-:W-:Y:S02]  /*0970*/  FSETP.NEU.AND P3, PT, R16, R29, P2 ;  /* 0x0000001d1000720b */ /* 0x008fe4000176d000 */
[----:B------:R-:W-:Y:S02]  /*0980*/  ISETP.LT.U32.AND P0, PT, R26, R17, PT ;  /* 0x000000111a00720c */ /* 0x000fe40003f01070 */
[----:B------:R-:W-:Y:S02]  /*0990*/  FSETP.NEU.AND P1, PT, R16, R29, PT ;  /* 0x0000001d1000720b */ /* 0x000fe40003f2d000 */
[----:B------:R-:W-:Y:S01]  /*09a0*/  ISETP.LT.AND.EX P0, PT, R25, R18, PT, P0 ;  /* 0x000000121900720c */ /* 0x000fe20003f01300 */
[----:B------:R-:W-:-:S03]  /*09b0*/  VIADD R29, R21, 0x700 ;  /* 0x00000700151d7836 */ /* 0x000fc60000000000 */
[CC--:B------:R-:W-:Y:S01]  /*09c0*/  SEL R27, R26.reuse, R17.reuse, P0 ;  /* 0x000000111a1b7207 */ /* 0x0c0fe20000000000 */
[C---:B0-----:R-:W-:Y:S02]  /*09d0*/  IMAD.WIDE.U32 R12, R29.reuse, 0x4, R10 ;  /* 0x000000041d0c7825 */ /* 0x041fe400078e000a */
[----:B------:R-:W-:Y:S02]  /*09e0*/  @!P3 SEL R27, R26, R17, !P2 ;  /* 0x000000111a1bb207 */ /* 0x000fe40005000000 */
[----:B------:R-:W-:Y:S02]  /*09f0*/  IMAD.WIDE.U32 R16, R29, 0x4, R6 ;  /* 0x000000041d107825 */ /* 0x000fe400078e0006 */
[----:B------:R-:W3:Y:S04]  /*0a00*/  LDG.E R13, desc[UR12][R12.64] ;  /* 0x0000000c0c0d7981 */ /* 0x000ee8000c1e1900 */
[----:B------:R0:W3:Y:S01]  /*0a10*/  LDG.E R16, desc[UR12][R16.64] ;  /* 0x0000000c10107981 */ /* 0x0000e2000c1e1900 */
[----:B------:R-:W-:-:S04]  /*0a20*/  @!P2 SEL R24, RZ, 0x1, !P1 ;  /* 0x00000001ff18a807 */ /* 0x000fc80004800000 */
[----:B------:R-:W-:Y:S02]  /*0a30*/  SEL R24, R24, 0x1, !P3 ;  /* 0x0000000118187807 */ /* 0x000fe40005800000 */
[-C--:B-1----:R-:W-:Y:S02]  /*0a40*/  SEL R15, R25, R18.reuse, P0 ;  /* 0x00000012190f7207 */ /* 0x082fe40000000000 */
[----:B------:R-:W-:Y:S02]  /*0a50*/  LOP3.LUT P1, RZ, R24, 0xff, RZ, 0xc0, !PT ;  /* 0x000000ff18ff7812 */ /* 0x000fe4000782c0ff */
[----:B------:R-:W-:Y:S02]  /*0a60*/  IADD3 R26, P0, PT, R3, UR6, RZ ;  /* 0x00000006031a7c10 */ /* 0x000fe4000ff1e0ff */
[----:B------:R-:W-:Y:S01]  /*0a70*/  @!P3 SEL R15, R25, R18, !P2 ;  /* 0x00000012190fb207 */ /* 0x000fe20005000000 */
[----:B------:R-:W-:Y:S02]  /*0a80*/  VIADD R22, R22, 0x8 ;  /* 0x0000000816167836 */ /* 0x000fe40000000000 */
[----:B------:R-:W-:-:S02]  /*0a90*/  VIADD R5, R5, 0x800 ;  /* 0x0000080005057836 */ /* 0x000fc40000000000 */
[----:B------:R-:W-:Y:S01]  /*0aa0*/  VIADD R21, R21, 0x800 ;  /* 0x0000080015157836 */ /* 0x000fe20000000000 */
[CC--:B--2---:R-:W-:Y:S02]  /*0ab0*/  FSETP.NEU.AND P2, PT, R19.reuse, R14.reuse, PT ;  /* 0x0000000e1300720b */ /* 0x0c4fe40003f4d000 */
[----:B------:R-:W-:Y:S01]  /*0ac0*/  FSETP.NEU.AND P3, PT, R19, R14, P1 ;  /* 0x0000000e1300720b */ /* 0x000fe20000f6d000 */
[----:B------:R-:W-:Y:S01]  /*0ad0*/  IMAD.X R14, RZ, RZ, UR7, P0 ;  /* 0x00000007ff0e7e24 */ /* 0x000fe200080e06ff */
[----:B------:R-:W-:-:S04]  /*0ae0*/  ISETP.LT.U32.AND P0, PT, R26, R27, PT ;  /* 0x0000001b1a00720c */ /* 0x000fc80003f01070 */
[----:B------:R-:W-:Y:S02]  /*0af0*/  ISETP.LT.AND.EX P0, PT, R14, R15, PT, P0 ;  /* 0x0000000f0e00720c */ /* 0x000fe40003f01300 */
[----:B------:R-:W-:Y:S02]  /*0b00*/  @!P1 SEL R24, RZ, 0x1, !P2 ;  /* 0x00000001ff189807 */ /* 0x000fe40005000000 */
[----:B------:R-:W-:Y:S02]  /*0b10*/  SEL R18, R26, R27, P0 ;  /* 0x0000001b1a127207 */ /* 0x000fe40000000000 */
[----:B0-----:R-:W-:Y:S02]  /*0b20*/  SEL R17, R14, R15, P0 ;  /* 0x0000000f0e117207 */ /* 0x001fe40000000000 */
[----:B------:R-:W-:Y:S02]  /*0b30*/  IADD3 R29, P0, PT, R29, UR6, RZ ;  /* 0x000000061d1d7c10 */ /* 0x000fe4000ff1e0ff */
[----:B------:R-:W-:-:S02]  /*0b40*/  @!P3 SEL R18, R26, R27, !P1 ;  /* 0x0000001b1a12b207 */ /* 0x000fc40004800000 */
[----:B------:R-:W-:Y:S01]  /*0b50*/  @!P3 SEL R17, R14, R15, !P1 ;  /* 0x0000000f0e11b207 */ /* 0x000fe20004800000 */
[----:B------:R-:W-:Y:S01]  /*0b60*/  IMAD.X R14, RZ, RZ, UR7, P0 ;  /* 0x00000007ff0e7e24 */ /* 0x000fe200080e06ff */
[----:B------:R-:W-:Y:S02]  /*0b70*/  SEL R12, R24, 0x1, !P3 ;  /* 0x00000001180c7807 */ /* 0x000fe40005800000 */
[----:B------:R-:W-:Y:S02]  /*0b80*/  ISETP.LT.U32.AND P0, PT, R29, R18, PT ;  /* 0x000000121d00720c */ /* 0x000fe40003f01070 */
[----:B------:R-:W-:Y:S02]  /*0b90*/  LOP3.LUT P2, RZ, R12, 0xff, RZ, 0xc0, !PT ;  /* 0x000000ff0cff7812 */ /* 0x000fe4000784c0ff */
[----:B------:R-:W-:-:S04]  /*0ba0*/  ISETP.LT.AND.EX P0, PT, R14, R17, PT, P0 ;  /* 0x000000110e00720c */ /* 0x000fc80003f01300 */
[----:B------:R-:W-:Y:S02]  /*0bb0*/  SEL R24, R29, R18, P0 ;  /* 0x000000121d187207 */ /* 0x000fe40000000000 */
[----:B------:R-:W-:Y:S02]  /*0bc0*/  SEL R3, R14, R17, P0 ;  /* 0x000000110e037207 */ /* 0x000fe40000000000 */
[----:B------:R-:W-:Y:S02]  /*0bd0*/  ISETP.NE.AND P0, PT, R22, RZ, PT ;  /* 0x000000ff1600720c */ /* 0x000fe40003f05270 */
[CC--:B---3--:R-:W-:Y:S02]  /*0be0*/  FSETP.NEU.AND P3, PT, R16.reuse, R13.reuse, P2 ;  /* 0x0000000d1000720b */ /* 0x0c8fe4000176d000 */
[----:B------:R-:W-:-:S04]  /*0bf0*/  FSETP.NEU.AND P1, PT, R16, R13, PT ;  /* 0x0000000d1000720b */ /* 0x000fc80003f2d000 */
[----:B------:R-:W-:-:S04]  /*0c00*/  @!P2 SEL R12, RZ, 0x1, !P1 ;  /* 0x00000001ff0ca807 */ /* 0x000fc80004800000 */
[----:B------:R-:W-:-:S03]  /*0c10*/  SEL R12, R12, 0x1, !P3 ;  /* 0x000000010c0c7807 */ /* 0x000fc60005800000 */
[----:B------:R-:W-:Y:S02]  /*0c20*/  @!P3 SEL R24, R29, R18, !P2 ;  /* 0x000000121d18b207 */ /* 0x000fe40005000000 */
[----:B------:R-:W-:Y:S02]  /*0c30*/  @!P3 SEL R3, R14, R17, !P2 ;  /* 0x000000110e03b207 */ /* 0x000fe40005000000 */
[----:B------:R-:W-:Y:S01]  /*0c40*/  PRMT R26, R12, 0x7610, R26 ;  /* 0x000076100c1a7816 */ /* 0x000fe2000000001a */
[----:B------:R-:W-:Y:S06]  /*0c50*/  @P0 BRA `(.L_x_464) ;  /* 0xfffffff400a80947 */ /* 0x000fec000383ffff */
[----:B------:R-:W-:Y:S05]  /*0c60*/  BSYNC.RECONVERGENT B3 ;  /* 0x0000000000037941 */ /* 0x000fea0003800200 */
.L_x_463:
[----:B------:R-:W-:-:S07]  /*0c70*/  VIADD R22, R5, 0xfffffc00 ;  /* 0xfffffc0005167836 */ /* 0x000fce0000000000 */
.L_x_462:
[----:B------:R-:W-:Y:S05]  /*0c80*/  BSYNC.RECONVERGENT B2 ;  /* 0x0000000000027941 */ /* 0x000fea0003800200 */
.L_x_461:
[----:B------:R-:W-:-:S13]  /*0c90*/  ISETP.NE.AND P0, PT, R23, RZ, PT ;  /* 0x000000ff1700720c */ /* 0x000fda0003f05270 */
[----:B------:R-:W-:Y:S05]  /*0ca0*/  @!P0 BRA `(.L_x_460) ;  /* 0x00000008005c8947 */ /* 0x000fea0003800000 */
[----:B------:R-:W-:Y:S01]  /*0cb0*/  ISETP.GE.U32.AND P0, PT, R23, 0x4, PT ;  /* 0x000000041700780c */ /* 0x000fe20003f06070 */
[----:B------:R-:W-:Y:S01]  /*0cc0*/  BSSY.RECONVERGENT B2, `(.L_x_465) ;  /* 0x000004f000027945 */ /* 0x000fe20003800200 */
[----:B------:R-:W-:-:S11]  /*0cd0*/  LOP3.LUT P1, R6, R20, 0x3, RZ, 0xc0, !PT ;  /* 0x0000000314067812 */ /* 0x000fd6000782c0ff */
[----:B------:R-:W-:Y:S05]  /*0ce0*/  @!P0 BRA `(.L_x_466) ;  /* 0x0000000400308947 */ /* 0x000fea0003800000 */
[----:B------:R-:W0:Y:S01]  /*0cf0*/  LDC.64 R10, c[0x0][0x380] ;  /* 0x0000e000ff0a7b82 */ /* 0x000e220000000a00 */
[----:B------:R-:W-:Y:S01]  /*0d00*/  IMAD.IADD R7, R9, 0x1, R22 ;  /* 0x0000000109077824 */ /* 0x000fe200078e0216 */
[----:B------:R-:W1:Y:S06]  /*0d10*/  LDCU.64 UR8, c[0x0][0x3a0] ;  /* 0x00007400ff0877ac */ /* 0x000e6c0008000a00 */
[----:B------:R-:W2:Y:S01]  /*0d20*/  LDC.64 R12, c[0x0][0x388] ;  /* 0x0000e200ff0c7b82 */ /* 0x000ea20000000a00 */
[----:B0-----:R-:W-:-:S06]  /*0d30*/  IMAD.WIDE.U32 R28, R7, 0x4, R10 ;  /* 0x00000004071c7825 */ /* 0x001fcc00078e000a */
[----:B------:R-:W3:Y:S01]  /*0d40*/  LDG.E R28, desc[UR12][R28.64] ;  /* 0x0000000c1c1c7981 */ /* 0x000ee2000c1e1900 */
[----:B--2---:R-:W-:-:S05]  /*0d50*/  IMAD.WIDE.U32 R14, R7, 0x4, R12 ;  /* 0x00000004070e7825 */ /* 0x004fca00078e000c */
[----:B------:R0:W3:Y:S01]  /*0d60*/  LDG.E R5, desc[UR12][R14.64] ;  /* 0x0000000c0e057981 */ /* 0x0000e2000c1e1900 */
[----:B------:R-:W-:-:S04]  /*0d70*/  VIADD R23, R7, 0x100 ;  /* 0x0000010007177836 */ /* 0x000fc80000000000 */
[----:B------:R-:W-:-:S04]  /*0d80*/  IMAD.WIDE.U32 R16, R23, 0x4, R12 ;  /* 0x0000000417107825 */ /* 0x000fc800078e000c */
[----:B0-----:R-:W-:Y:S02]  /*0d90*/  IMAD.WIDE.U32 R14, R23, 0x4, R10 ;  /* 0x00000004170e7825 */ /* 0x001fe400078e000a */
[----:B------:R-:W2:Y:S04]  /*0da0*/  LDG.E R16, desc[UR12][R16.64] ;  /* 0x0000000c10107981 */ /* 0x000ea8000c1e1900 */
[----:B------:R-:W2:Y:S01]  /*0db0*/  LDG.E R25, desc[UR12][R14.64] ;  /* 0x0000000c0e197981 */ /* 0x000ea2000c1e1900 */
[----:B------:R-:W-:-:S04]  /*0dc0*/  VIADD R27, R7, 0x200 ;  /* 0x00000200071b7836 */ /* 0x000fc80000000000 */
[----:B------:R-:W-:-:S04]  /*0dd0*/  IMAD.WIDE.U32 R18, R27, 0x4, R10 ;  /* 0x000000041b127825 */ /* 0x000fc800078e000a */
[----:B------:R-:W-:Y:S02]  /*0de0*/  IMAD.WIDE.U32 R20, R27, 0x4, R12 ;  /* 0x000000041b147825 */ /* 0x000fe400078e000c */
[----:B------:R-:W4:Y:S04]  /*0df0*/  LDG.E R18, desc[UR12][R18.64] ;  /* 0x0000000c12127981 */ /* 0x000f28000c1e1900 */
[----:B------:R0:W4:Y:S01]  /*0e00*/  LDG.E R21, desc[UR12][R20.64] ;  /* 0x0000000c14157981 */ /* 0x000122000c1e1900 */
[----:B------:R-:W-:-:S04]  /*0e10*/  VIADD R29, R7, 0x300 ;  /* 0x00000300071d7836 */ /* 0x000fc80000000000 */
[----:B------:R-:W-:-:S04]  /*0e20*/  IMAD.WIDE.U32 R10, R29, 0x4, R10 ;  /* 0x000000041d0a7825 */ /* 0x000fc800078e000a */
[----:B------:R-:W-:Y:S02]  /*0e30*/  IMAD.WIDE.U32 R12, R29, 0x4, R12 ;  /* 0x000000041d0c7825 */ /* 0x000fe400078e000c */
[----:B------:R-:W5:Y:S04]  /*0e40*/  LDG.E R10, desc[UR12][R10.64] ;  /* 0x0000000c0a0a7981 */ /* 0x000f68000c1e1900 */
[----:B------:R3:W5:Y:S01]  /*0e50*/  LDG.E R13, desc[UR12][R12.64] ;  /* 0x0000000c0c0d7981 */ /* 0x000762000c1e1900 */
[----:B------:R-:W-:Y:S02]  /*0e60*/  LOP3.LUT P3, RZ, R26, 0xff, RZ, 0xc0, !PT ;  /* 0x000000ff1aff7812 */ /* 0x000fe4000786c0ff */
[----:B-1----:R-:W-:-:S05]  /*0e70*/  IADD3 R7, P2, PT, R7, UR8, RZ ;  /* 0x0000000807077c10 */ /* 0x002fca000ff5e0ff */
[----:B0-----:R-:W-:Y:S01]  /*0e80*/  IMAD.X R20, RZ, RZ, UR9, P2 ;  /* 0x00000009ff147e24 */ /* 0x001fe200090e06ff */
[----:B------:R-:W-:Y:S01]  /*0e90*/  IADD3 R23, P5, PT, R23, UR8, RZ ;  /* 0x0000000817177c10 */ /* 0x000fe2000ffbe0ff */
[----:B------:R-:W-:Y:S01]  /*0ea0*/  VIADD R22, R22, 0x400 ;  /* 0x0000040016167836 */ /* 0x000fe20000000000 */
[CC--:B---3--:R-:W-:Y:S02]  /*0eb0*/  FSETP.NEU.AND P0, PT, R28.reuse, R5.reuse, PT ;  /* 0x000000051c00720b */ /* 0x0c8fe40003f0d000 */
        /* <DEDUP_REMOVED lines=12> */
[----:B------:R-:W-:Y:S01]  /*0f80*/  @!P2 SEL R26, RZ, 0x1, !P0 ;  /* 0x00000001ff1aa807 */ /* 0x000fe20004000000 */
[----:B------:R-:W-:-:S03]  /*0f90*/  IMAD.X R3, RZ, RZ, UR9, P5 ;  /* 0x00000009ff037e24 */ /* 0x000fc6000a8e06ff */
[----:B------:R-:W-:Y:S02]  /*0fa0*/  SEL R26, R26, 0x1, !P4 ;  /* 0x000000011a1a7807 */ /* 0x000fe40006000000 */
[----:B------:R-:W-:Y:S02]  /*0fb0*/  ISETP.LT.U32.AND P0, PT, R23, R12, PT ;  /* 0x0000000c1700720c */ /* 0x000fe40003f01070 */
[----:B------:R-:W-:Y:S02]  /*0fc0*/  LOP3.LUT P3, RZ, R26, 0xff, RZ, 0xc0, !PT ;  /* 0x000000ff1aff7812 */ /* 0x000fe4000786c0ff */
[----:B------:R-:W-:-:S04]  /*0fd0*/  ISETP.LT.AND.EX P0, PT, R3, R14, PT, P0 ;  /* 0x0000000e0300720c */ /* 0x000fc80003f01300 */
[----:B------:R-:W-:Y:S02]  /*0fe0*/  SEL R16, R23, R12, P0 ;  /* 0x0000000c17107207 */ /* 0x000fe40000000000 */
[----:B------:R-:W-:Y:S02]  /*0ff0*/  SEL R20, R3, R14, P0 ;  /* 0x0000000e03147207 */ /* 0x000fe40000000000 */
[----:B------:R-:W-:Y:S02]  /*1000*/  @!P4 SEL R16, R23, R12, !P2 ;  /* 0x0000000c1710c207 */ /* 0x000fe40005000000 */
[----:B------:R-:W-:Y:S02]  /*1010*/  @!P4 SEL R20, R3, R14, !P2 ;  /* 0x0000000e0314c207 */ /* 0x000fe40005000000 */
[----:B------:R-:W-:Y:S02]  /*1020*/  IADD3 R27, P0, PT, R27, UR8, RZ ;  /* 0x000000081b1b7c10 */ /* 0x000fe4000ff1e0ff */
[----:B----4-:R-:W-:-:S02]  /*1030*/  FSETP.NEU.AND P2, PT, R18, R21, PT ;  /* 0x000000151200720b */ /* 0x010fc40003f4d000 */
[----:B------:R-:W-:Y:S01]  /*1040*/  FSETP.NEU.AND P4, PT, R18, R21, P3 ;  /* 0x000000151200720b */ /* 0x000fe20001f8d000 */
[----:B------:R-:W-:Y:S01]  /*1050*/  IMAD.X R3, RZ, RZ, UR9, P0 ;  /* 0x00000009ff037e24 */ /* 0x000fe200080e06ff */
[----:B------:R-:W-:Y:S02]  /*1060*/  @!P3 SEL R26, RZ, 0x1, !P2 ;  /* 0x00000001ff1ab807 */ /* 0x000fe40005000000 */
[----:B------:R-:W-:Y:S02]  /*1070*/  ISETP.LT.U32.AND P0, PT, R27, R16, PT ;  /* 0x000000101b00720c */ /* 0x000fe40003f01070 */
[----:B------:R-:W-:Y:S02]  /*1080*/  SEL R26, R26, 0x1, !P4 ;  /* 0x000000011a1a7807 */ /* 0x000fe40006000000 */
[----:B------:R-:W-:Y:S02]  /*1090*/  ISETP.LT.AND.EX P0, PT, R3, R20, PT, P0 ;  /* 0x000000140300720c */ /* 0x000fe40003f01300 */
[----:B------:R-:W-:-:S02]  /*10a0*/  LOP3.LUT P2, RZ, R26, 0xff, RZ, 0xc0, !PT ;  /* 0x000000ff1aff7812 */ /* 0x000fc4000784c0ff */
[----:B------:R-:W-:Y:S02]  /*10b0*/  IADD3 R29, P5, PT, R29, UR8, RZ ;  /* 0x000000081d1d7c10 */ /* 0x000fe4000ffbe0ff */
[----:B------:R-:W-:Y:S02]  /*10c0*/  SEL R12, R27, R16, P0 ;  /* 0x000000101b0c7207 */ /* 0x000fe40000000000 */
[----:B------:R-:W-:Y:S02]  /*10d0*/  SEL R14, R3, R20, P0 ;  /* 0x00000014030e7207 */ /* 0x000fe40000000000 */
[----:B------:R-:W-:Y:S02]  /*10e0*/  @!P4 SEL R12, R27, R16, !P3 ;  /* 0x000000101b0cc207 */ /* 0x000fe40005800000 */
[----:B------:R-:W-:Y:S02]  /*10f0*/  @!P4 SEL R14, R3, R20, !P3 ;  /* 0x00000014030ec207 */ /* 0x000fe40005800000 */
[----:B-----5:R-:W-:Y:S01]  /*1100*/  FSETP.NEU.AND P4, PT, R10, R13, P2 ;  /* 0x0000000d0a00720b */ /* 0x020fe2000178d000 */
[----:B------:R-:W-:Y:S01]  /*1110*/  IMAD.X R5, RZ, RZ, UR9, P5 ;  /* 0x00000009ff057e24 */ /* 0x000fe2000a8e06ff */
[----:B------:R-:W-:-:S02]  /*1120*/  ISETP.LT.U32.AND P0, PT, R29, R12, PT ;  /* 0x0000000c1d00720c */ /* 0x000fc40003f01070 */
[----:B------:R-:W-:Y:S02]  /*1130*/  FSETP.NEU.AND P3, PT, R10, R13, PT ;  /* 0x0000000d0a00720b */ /* 0x000fe40003f6d000 */
[----:B------:R-:W-:Y:S02]  /*1140*/  ISETP.LT.AND.EX P0, PT, R5, R14, PT, P0 ;  /* 0x0000000e0500720c */ /* 0x000fe40003f01300 */
[----:B------:R-:W-:Y:S02]  /*1150*/  @!P2 SEL R26, RZ, 0x1, !P3 ;  /* 0x00000001ff1aa807 */ /* 0x000fe40005800000 */
[----:B------:R-:W-:Y:S02]  /*1160*/  SEL R24, R29, R12, P0 ;  /* 0x0000000c1d187207 */ /* 0x000fe40000000000 */
[----:B------:R-:W-:Y:S02]  /*1170*/  SEL R3, R5, R14, P0 ;  /* 0x0000000e05037207 */ /* 0x000fe40000000000 */
[----:B------:R-:W-:-:S02]  /*1180*/  SEL R26, R26, 0x1, !P4 ;  /* 0x000000011a1a7807 */ /* 0x000fc40006000000 */
[----:B------:R-:W-:Y:S02]  /*1190*/  @!P4 SEL R24, R29, R12, !P2 ;  /* 0x0000000c1d18c207 */ /* 0x000fe40005000000 */
[----:B------:R-:W-:-:S07]  /*11a0*/  @!P4 SEL R3, R5, R14, !P2 ;  /* 0x0000000e0503c207 */ /* 0x000fce0005000000 */
.L_x_466:
[----:B------:R-:W-:Y:S05]  /*11b0*/  BSYNC.RECONVERGENT B2 ;  /* 0x0000000000027941 */ /* 0x000fea0003800200 */
.L_x_465:
[----:B------:R-:W-:Y:S05]  /*11c0*/  @!P1 BRA `(.L_x_460) ;  /* 0x0000000400149947 */ /* 0x000fea0003800000 */
[----:B------:R-:W-:Y:S01]  /*11d0*/  ISETP.NE.AND P0, PT, R6, 0x1, PT ;  /* 0x000000010600780c */ /* 0x000fe20003f05270 */
[----:B------:R-:W-:Y:S01]  /*11e0*/  BSSY.RECONVERGENT B2, `(.L_x_467) ;  /* 0x000002b000027945 */ /* 0x000fe20003800200 */
[----:B------:R-:W-:-:S11]  /*11f0*/  LOP3.LUT P1, RZ, R8, 0x100, RZ, 0xc0, !PT ;  /* 0x0000010008ff7812 */ /* 0x000fd6000782c0ff */
[----:B------:R-:W-:Y:S05]  /*1200*/  @!P0 BRA `(.L_x_468) ;  /* 0x0000000000a08947 */ /* 0x000fea0003800000 */
[----:B------:R-:W0:Y:S01]  /*1210*/  LDC.64 R10, c[0x0][0x380] ;  /* 0x0000e000ff0a7b82 */ /* 0x000e220000000a00 */
[----:B------:R-:W-:Y:S01]  /*1220*/  IMAD.IADD R5, R9, 0x1, R22 ;  /* 0x0000000109057824 */ /* 0x000fe200078e0216 */
[----:B------:R-:W1:Y:S06]  /*1230*/  LDCU.64 UR8, c[0x0][0x3a0] ;  /* 0x00007400ff0877ac */ /* 0x000e6c0008000a00 */
[----:B------:R-:W2:Y:S01]  /*1240*/  LDC.64 R6, c[0x0][0x388] ;  /* 0x0000e200ff067b82 */ /* 0x000ea20000000a00 */
[C---:B------:R-:W-:Y:S02]  /*1250*/  VIADD R17, R5.reuse, 0x100 ;  /* 0x0000010005117836 */ /* 0x040fe40000000000 */
[----:B0-----:R-:W-:-:S06]  /*1260*/  IMAD.WIDE.U32 R12, R5, 0x4, R10 ;  /* 0x00000004050c7825 */ /* 0x001fcc00078e000a */
[----:B------:R-:W3:Y:S01]  /*1270*/  LDG.E R12, desc[UR12][R12.64] ;  /* 0x0000000c0c0c7981 */ /* 0x000ee2000c1e1900 */
[----:B--2---:R-:W-:-:S06]  /*1280*/  IMAD.WIDE.U32 R14, R5, 0x4, R6 ;  /* 0x00000004050e7825 */ /* 0x004fcc00078e0006 */
[----:B------:R-:W3:Y:S01]  /*1290*/  LDG.E R15, desc[UR12][R14.64] ;  /* 0x0000000c0e0f7981 */ /* 0x000ee2000c1e1900 */
[----:B------:R-:W-:-:S04]  /*12a0*/  IMAD.WIDE.U32 R10, R17, 0x4, R10 ;  /* 0x00000004110a7825 */ /* 0x000fc800078e000a */
[----:B------:R-:W-:Y:S02]  /*12b0*/  IMAD.WIDE.U32 R6, R17, 0x4, R6 ;  /* 0x0000000411067825 */ /* 0x000fe400078e0006 */
[----:B------:R-:W2:Y:S04]  /*12c0*/  LDG.E R10, desc[UR12][R10.64] ;  /* 0x0000000c0a0a7981 */ /* 0x000ea8000c1e1900 */
[----:B------:R0:W2:Y:S01]  /*12d0*/  LDG.E R19, desc[UR12][R6.64] ;  /* 0x0000000c06137981 */ /* 0x0000a2000c1e1900 */
[----:B------:R-:W-:Y:S02]  /*12e0*/  LOP3.LUT P2, RZ, R26, 0xff, RZ, 0xc0, !PT ;  /* 0x000000ff1aff7812 */ /* 0x000fe4000784c0ff */
[----:B-1----:R-:W-:-:S04]  /*12f0*/  IADD3 R5, P4, PT, R5, UR8, RZ ;  /* 0x0000000805057c10 */ /* 0x002fc8000ff9e0ff */
[----:B------:R-:W-:Y:S01]  /*1300*/  ISETP.LT.U32.AND P0, PT, R5, R24, PT ;  /* 0x000000180500720c */ /* 0x000fe20003f01070 */
[----:B------:R-:W-:-:S05]  /*1310*/  IMAD.X R8, RZ, RZ, UR9, P4 ;  /* 0x00000009ff087e24 */ /* 0x000fca000a0e06ff */
[----:B------:R-:W-:-:S04]  /*1320*/  ISETP.LT.AND.EX P0, PT, R8, R3, PT, P0 ;  /* 0x000000030800720c */ /* 0x000fc80003f01300 */
[----:B0-----:R-:W-:Y:S02]  /*1330*/  SEL R6, R5, R24, P0 ;  /* 0x0000001805067207 */ /* 0x001fe40000000000 */
[----:B------:R-:W-:Y:S01]  /*1340*/  SEL R7, R8, R3, P0 ;  /* 0x0000000308077207 */ /* 0x000fe20000000000 */
[----:B------:R-:W-:Y:S01]  /*1350*/  VIADD R22, R22, 0x200 ;  /* 0x0000020016167836 */ /* 0x000fe20000000000 */
[CC--:B---3--:R-:W-:Y:S02]  /*1360*/  FSETP.NEU.AND P5, PT, R12.reuse, R15.reuse, PT ;  /* 0x0000000f0c00720b */ /* 0x0c8fe40003fad000 */
[----:B------:R-:W-:Y:S02]  /*1370*/  FSETP.NEU.AND P3, PT, R12, R15, P2 ;  /* 0x0000000f0c00720b */ /* 0x000fe4000176d000 */
[----:B------:R-:W-:-:S04]  /*1380*/  @!P2 SEL R26, RZ, 0x1, !P5 ;  /* 0x00000001ff1aa807 */ /* 0x000fc80006800000 */
[----:B------:R-:W-:Y:S02]  /*1390*/  SEL R26, R26, 0x1, !P3 ;  /* 0x000000011a1a7807 */ /* 0x000fe40005800000 */
[----:B------:R-:W-:Y:S02]  /*13a0*/  IADD3 R17, P5, PT, R17, UR8, RZ ;  /* 0x0000000811117c10 */ /* 0x000fe4000ffbe0ff */
[----:B------:R-:W-:-:S03]  /*13b0*/  LOP3.LUT P4, RZ, R26, 0xff, RZ, 0xc0, !PT ;  /* 0x000000ff1aff7812 */ /* 0x000fc6000788c0ff */
[----:B------:R-:W-:Y:S02]  /*13c0*/  @!P3 SEL R6, R5, R24, !P2 ;  /* 0x000000180506b207 */ /* 0x000fe40005000000 */
[----:B------:R-:W-:Y:S02]  /*13d0*/  @!P3 SEL R7, R8, R3, !P2 ;  /* 0x000000030807b207 */ /* 0x000fe40005000000 */
[CC--:B--2---:R-:W-:Y:S01]  /*13e0*/  FSETP.NEU.AND P3, PT, R10.reuse, R19.reuse, P4 ;  /* 0x000000130a00720b */ /* 0x0c4fe2000276d000 */
        /* <DEDUP_REMOVED lines=10> */
.L_x_468:
[----:B------:R-:W-:Y:S05]  /*1490*/  BSYNC.RECONVERGENT B2 ;  /* 0x0000000000027941 */ /* 0x000fea0003800200 */
.L_x_467:
[----:B------:R-:W-:Y:S05]  /*14a0*/  @P1 BRA `(.L_x_460) ;  /* 0x00000000005c1947 */ /* 0x000fea0003800000 */
[----:B------:R-:W0:Y:S01]  /*14b0*/  LDC.64 R6, c[0x0][0x380] ;  /* 0x0000e000ff067b82 */ /* 0x000e220000000a00 */
[----:B------:R-:W-:Y:S01]  /*14c0*/  IMAD.IADD R5, R9, 0x1, R22 ;  /* 0x0000000109057824 */ /* 0x000fe200078e0216 */
[----:B------:R-:W1:Y:S06]  /*14d0*/  LDCU.64 UR8, c[0x0][0x3a0] ;  /* 0x00007400ff0877ac */ /* 0x000e6c0008000a00 */
[----:B------:R-:W2:Y:S01]  /*14e0*/  LDC.64 R10, c[0x0][0x388] ;  /* 0x0000e200ff0a7b82 */ /* 0x000ea20000000a00 */
[----:B0-----:R-:W-:-:S06]  /*14f0*/  IMAD.WIDE.U32 R6, R5, 0x4, R6 ;  /* 0x0000000405067825 */ /* 0x001fcc00078e0006 */
[----:B------:R-:W3:Y:S01]  /*1500*/  LDG.E R6, desc[UR12][R6.64] ;  /* 0x0000000c06067981 */ /* 0x000ee2000c1e1900 */
[----:B--2---:R-:W-:-:S06]  /*1510*/  IMAD.WIDE.U32 R8, R5, 0x4, R10 ;  /* 0x0000000405087825 */ /* 0x004fcc00078e000a */
[----:B------:R-:W3:Y:S01]  /*1520*/  LDG.E R9, desc[UR12][R8.64] ;  /* 0x0000000c08097981 */ /* 0x000ee2000c1e1900 */
[----:B------:R-:W-:Y:S02]  /*1530*/  LOP3.LUT P3, RZ, R26, 0xff, RZ, 0xc0, !PT ;  /* 0x000000ff1aff7812 */ /* 0x000fe4000786c0ff */
[----:B-1----:R-:W-:-:S05]  /*1540*/  IADD3 R11, P0, PT, R5, UR8, RZ ;  /* 0x00000008050b7c10 */ /* 0x002fca000ff1e0ff */
[----:B------:R-:W-:Y:S01]  /*1550*/  IMAD.X R10, RZ, RZ, UR9, P0 ;  /* 0x00000009ff0a7e24 */ /* 0x000fe200080e06ff */
[----:B------:R-:W-:-:S04]  /*1560*/  ISETP.LT.U32.AND P0, PT, R11, R24, PT ;  /* 0x000000180b00720c */ /* 0x000fc80003f01070 */
[----:B------:R-:W-:-:S04]  /*1570*/  ISETP.LT.AND.EX P0, PT, R10, R3, PT, P0 ;  /* 0x000000030a00720c */ /* 0x000fc80003f01300 */
[----:B------:R-:W-:Y:S02]  /*1580*/  SEL R5, R11, R24, P0 ;  /* 0x000000180b057207 */ /* 0x000fe40000000000 */
[CC--:B---3--:R-:W-:Y:S02]  /*1590*/  FSETP.NEU.AND P2, PT, R6.reuse, R9.reuse, P3 ;  /* 0x000000090600720b */ /* 0x0c8fe40001f4d000 */
        /* <DEDUP_REMOVED lines=8> */
.L_x_460:
[----:B------:R-:W-:Y:S05]  /*1620*/  BSYNC.RECONVERGENT B1 ;  /* 0x0000000000017941 */ /* 0x000fea0003800200 */
.L_x_459:
[----:B------:R-:W-:-:S13]  /*1630*/  ISETP.GE.U32.AND P0, PT, R2, 0x100, PT ;  /* 0x000001000200780c */ /* 0x000fda0003f06070 */
        /* <DEDUP_REMOVED lines=25> */
.L_x_471:
[----:B------:R-:W-:Y:S05]  /*17d0*/  BSYNC.RECONVERGENT B1 ;  /* 0x0000000000017941 */ /* 0x000fea0003800200 */
.L_x_470:
        /* <DEDUP_REMOVED lines=23> */
.L_x_473:
[----:B------:R-:W-:Y:S05]  /*1950*/  BSYNC.RECONVERGENT B1 ;  /* 0x0000000000017941 */ /* 0x000fea0003800200 */
.L_x_472:
        /* <DEDUP_REMOVED lines=20> */
.L_x_475:
[----:B------:R-:W-:Y:S05]  /*1aa0*/  BSYNC.RECONVERGENT B1 ;  /* 0x0000000000017941 */ /* 0x000fea0003800200 */
.L_x_474:
        /* <DEDUP_REMOVED lines=20> */
.L_x_477:
[----:B------:R-:W-:Y:S05]  /*1bf0*/  BSYNC.RECONVERGENT B1 ;  /* 0x0000000000017941 */ /* 0x000fea0003800200 */
.L_x_476:
        /* <DEDUP_REMOVED lines=20> */
.L_x_479:
[----:B------:R-:W-:Y:S05]  /*1d40*/  BSYNC.RECONVERGENT B1 ;  /* 0x0000000000017941 */ /* 0x000fea0003800200 */
.L_x_478:
[----:B------:R-:W-:Y:S04]  /*1d50*/  BSSY.RECONVERGENT B1, `(.L_x_480) ;  /* 0x000000b000017945 */ /* 0x000fe80003800200 */
[----:B------:R-:W-:Y:S05]  /*1d60*/  @P1 BRA `(.L_x_481) ;  /* 0x0000000000241947 */ /* 0x000fea0003800000 */
[----:B--2---:R-:W2:Y:S01]  /*1d70*/  S2R R6, SR_CgaCtaId ;  /* 0x0000000000067919 */ /* 0x004ea20000008800 */
[----:B0-----:R-:W-:Y:S02]  /*1d80*/  MOV R5, 0x400 ;  /* 0x0000040000057802 */ /* 0x001fe40000000f00 */
[----:B------:R-:W-:-:S04]  /*1d90*/  SHF.R.U32.HI R2, RZ, 0x1, R4 ;  /* 0x00000001ff027819 */ /* 0x000fc80000011604 */
[----:B------:R-:W-:Y:S02]  /*1da0*/  LOP3.LUT R2, R2, 0x1f0, RZ, 0xc0, !PT ;  /* 0x000001f002027812 */ /* 0x000fe400078ec0ff */
[----:B--2---:R-:W-:-:S05]  /*1db0*/  LEA R5, R6, R5, 0x18 ;  /* 0x0000000506057211 */ /* 0x004fca00078ec0ff */
[----:B------:R-:W-:Y:S02]  /*1dc0*/  IMAD.IADD R5, R2, 0x1, R5 ;  /* 0x0000000102057824 */ /* 0x000fe400078e0205 */
[----:B------:R-:W-:-:S03]  /*1dd0*/  IMAD.MOV.U32 R2, RZ, RZ, R24 ;  /* 0x000000ffff027224 */ /* 0x000fc600078e0018 */
[----:B------:R0:W-:Y:S04]  /*1de0*/  STS.U8 [R5+0x8], R26 ;  /* 0x0000081a05007388 */ /* 0x0001e80000000000 */
[----:B------:R0:W-:Y:S02]  /*1df0*/  STS.64 [R5+0x10], R2 ;  /* 0x0000100205007388 */ /* 0x0001e40000000a00 */
.L_x_481:
[----:B------:R-:W-:Y:S05]  /*1e00*/  BSYNC.RECONVERGENT B1 ;  /* 0x0000000000017941 */ /* 0x000fea0003800200 */
.L_x_480:
[----:B------:R-:W-:Y:S01]  /*1e10*/  BAR.SYNC.DEFER_BLOCKING 0x0 ;  /* 0x0000000000007b1d */ /* 0x000fe20000010000 */
[----:B------:R-:W-:-:S13]  /*1e20*/  ISETP.NE.AND P1, PT, R4, RZ, PT ;  /* 0x000000ff0400720c */ /* 0x000fda0003f25270 */
[----:B------:R-:W-:Y:S05]  /*1e30*/  @P1 BRA `(.L_x_482) ;  /* 0x0000003c00f81947 */ /* 0x000fea0003800000 */
[----:B------:R-:W5:Y:S01]  /*1e40*/  S2UR UR5, SR_CgaCtaId ;  /* 0x00000000000579c3 */ /* 0x000f620000008800 */
[----:B------:R-:W-:Y:S01]  /*1e50*/  UMOV UR4, 0x400 ;  /* 0x0000040000047882 */ /* 0x000fe20000000000 */
[----:B------:R-:W-:Y:S01]  /*1e60*/  LOP3.LUT P4, RZ, R26, 0xff, RZ, 0xc0, !PT ;  /* 0x000000ff1aff7812 */ /* 0x000fe2000788c0ff */
[----:B-----5:R-:W-:-:S09]  /*1e70*/  ULEA UR4, UR5, UR4, 0x18 ;  /* 0x0000000405047291 */ /* 0x020fd2000f8ec0ff */
[----:B0-----:R-:W0:Y:S04]  /*1e80*/  LDS.U8 R2, [UR4+0x18] ;  /* 0x00001804ff027984 */ /* 0x001e280008000000 */
[----:B------:R-:W5:Y:S04]  /*1e90*/  LDS.64 R8, [UR4+0x20] ;  /* 0x00002004ff087984 */ /* 0x000f680008000a00 */
[----:B------:R-:W1:Y:S04]  /*1ea0*/  LDS.U8 R14, [UR4+0x28] ;  /* 0x00002804ff0e7984 */ /* 0x000e680008000000 */
[----:B--2-4-:R-:W2:Y:S04]  /*1eb0*/  LDS.64 R6, [UR4+0x30] ;  /* 0x00003004ff067984 */ /* 0x014ea80008000a00 */
[----:B------:R-:W4:Y:S04]  /*1ec0*/  LDS.U8 R16, [UR4+0x38] ;  /* 0x00003804ff107984 */ /* 0x000f280008000000 */
[----:B------:R-:W4:Y:S04]  /*1ed0*/  LDS.64 R10, [UR4+0x40] ;  /* 0x00004004ff0a7984 */ /* 0x000f280008000a00 */
[----:B------:R-:W4:Y:S04]  /*1ee0*/  LDS.U8 R12, [UR4+0x48] ;  /* 0x00004804ff0c7984 */ /* 0x000f280008000000 */
[----:B------:R-:W4:Y:S04]  /*1ef0*/  LDS.64 R4, [UR4+0x50] ;  /* 0x00005004ff047984 */ /* 0x000f280008000a00 */
[----:B------:R-:W4:Y:S01]  /*1f00*/  LDS.U8 R17, [UR4+0x58] ;  /* 0x00005804ff117984 */ /* 0x000f220008000000 */
[----:B0-----:R-:W-:-:S04]  /*1f10*/  ISETP.NE.AND P2, PT, R2, RZ, PT ;  /* 0x000000ff0200720c */ /* 0x001fc80003f45270 */
[----:B------:R-:W-:Y:S02]  /*1f20*/  @P4 SEL R2, R26, 0x1, !P2 ;  /* 0x000000011a024807 */ /* 0x000fe40005000000 */
[-C--:B-----5:R-:W-:Y:S01]  /*1f30*/  ISETP.LT.U32.AND P0, PT, R8, R24.reuse, PT ;  /* 0x000000180800720c */ /* 0x0a0fe20003f01070 */
[----:B------:R-:W-:Y:S01]  /*1f40*/  LDS.U8 R26, [UR4+0x78] ;  /* 0x00007804ff1a7984 */ /* 0x000fe20008000000 */
[----:B------:R-:W-:Y:S02]  /*1f50*/  LOP3.LUT P3, RZ, R2, 0xff, RZ, 0xc0, !PT ;  /* 0x000000ff02ff7812 */ /* 0x000fe4000786c0ff */
[----:B------:R-:W-:Y:S02]  /*1f60*/  ISETP.LT.AND.EX P0, PT, R9, R3, PT, P0 ;  /* 0x000000030900720c */ /* 0x000fe40003f01300 */
[----:B-1----:R-:W-:Y:S02]  /*1f70*/  ISETP.NE.AND P5, PT, R14, RZ, PT ;  /* 0x000000ff0e00720c */ /* 0x002fe40003fa5270 */
[----:B---3--:R-:W-:-:S02]  /*1f80*/  @P2 SEL R24, R8, R24, P0 ;  /* 0x0000001808182207 */ /* 0x008fc40000000000 */
[C---:B------:R-:W-:Y:S02]  /*1f90*/  @P2 SEL R3, R9.reuse, R3, P0 ;  /* 0x0000000309032207 */ /* 0x040fe40000000000 */
[----:B------:R-:W-:Y:S02]  /*1fa0*/  SEL R13, R8, R24, !P4 ;  /* 0x00000018080d7207 */ /* 0x000fe40006000000 */
[----:B------:R-:W-:Y:S02]  /*1fb0*/  SEL R3, R9, R3, !P4 ;  /* 0x0000000309037207 */ /* 0x000fe40006000000 */
[----:B--2---:R-:W-:Y:S01]  /*1fc0*/  ISETP.LT.U32.AND P0, PT, R6, R13, PT ;  /* 0x0000000d0600720c */ /* 0x004fe20003f01070 */
[----:B------:R-:W0:Y:S01]  /*1fd0*/  LDS.64 R8, [UR4+0x60] ;  /* 0x00006004ff087984 */ /* 0x000e220008000a00 */
[----:B------:R-:W-:Y:S02]  /*1fe0*/  @P3 SEL R14, R2, 0x1, !P5 ;  /* 0x00000001020e3807 */ /* 0x000fe40006800000 */
[----:B------:R-:W-:-:S02]  /*1ff0*/  ISETP.LT.AND.EX P0, PT, R7, R3, PT, P0 ;  /* 0x000000030700720c */ /* 0x000fc40003f01300 */
[----:B------:R-:W-:Y:S02]  /*2000*/  LOP3.LUT P2, RZ, R14, 0xff, RZ, 0xc0, !PT ;  /* 0x000000ff0eff7812 */ /* 0x000fe4000784c0ff */
[----:B------:R-:W-:Y:S02]  /*2010*/  @P5 SEL R13, R6, R13, P0 ;  /* 0x0000000d060d5207 */ /* 0x000fe40000000000 */
[----:B----4-:R-:W-:Y:S02]  /*2020*/  ISETP.NE.AND P4, PT, R16, RZ, PT ;  /* 0x000000ff1000720c */ /* 0x010fe40003f85270 */
[C---:B------:R-:W-:Y:S02]  /*2030*/  @P5 SEL R3, R7.reuse, R3, P0 ;  /* 0x0000000307035207 */ /* 0x040fe40000000000 */
[----:B------:R-:W-:Y:S02]  /*2040*/  SEL R13, R6, R13, !P3 ;  /* 0x0000000d060d7207 */ /* 0x000fe40005800000 */
[----:B------:R-:W-:-:S02]  /*2050*/  SEL R15, R7, R3, !P3 ;  /* 0x00000003070f7207 */ /* 0x000fc40005800000 */
[----:B------:R-:W-:Y:S01]  /*2060*/  ISETP.LT.U32.AND P0, PT, R10, R13, PT ;  /* 0x0000000d0a00720c */ /* 0x000fe20003f01070 */
[----:B------:R-:W-:Y:S01]  /*2070*/  LDS.64 R6, [UR4+0x70] ;  /* 0x00007004ff067984 */ /* 0x000fe20008000a00 */
[----:B------:R-:W-:Y:S02]  /*2080*/  @P2 SEL R16, R14, 0x1, !P4 ;  /* 0x000000010e102807 */ /* 0x000fe40006000000 */
[----:B------:R-:W-:Y:S01]  /*2090*/  ISETP.LT.AND.EX P0, PT, R11, R15, PT, P0 ;  /* 0x0000000f0b00720c */ /* 0x000fe20003f01300 */
[----:B------:R-:W1:Y:S01]  /*20a0*/  LDS.U8 R14, [UR4+0x68] ;  /* 0x00006804ff0e7984 */ /* 0x000e620008000000 */
[----:B------:R-:W-:Y:S02]  /*20b0*/  ISETP.NE.AND P3, PT, R12, RZ, PT ;  /* 0x000000ff0c00720c */ /* 0x000fe40003f65270 */
[----:B------:R-:W-:Y:S01]  /*20c0*/  @P4 SEL R13, R10, R13, P0 ;  /* 0x0000000d0a0d4207 */ /* 0x000fe20000000000 */
[----:B------:R-:W2:Y:S01]  /*20d0*/  LDS.64 R2, [UR4+0x80] ;  /* 0x00008004ff027984 */ /* 0x000ea20008000a00 */
[----:B------:R-:W-:-:S02]  /*20e0*/  LOP3.LUT P5, RZ, R16, 0xff, RZ, 0xc0, !PT ;  /* 0x000000ff10ff7812 */ /* 0x000fc400078ac0ff */
[C---:B------:R-:W-:Y:S02]  /*20f0*/  @P4 SEL R15, R11.reuse, R15, P0 ;  /* 0x0000000f0b0f4207 */ /* 0x040fe40000000000 */
[----:B------:R-:W-:Y:S02]  /*2100*/  SEL R13, R10, R13, !P2 ;  /* 0x0000000d0a0d7207 */ /* 0x000fe40005000000 */
[----:B------:R-:W-:Y:S02]  /*2110*/  SEL R15, R11, R15, !P2 ;  /* 0x0000000f0b0f7207 */ /* 0x000fe40005000000 */
[----:B------:R-:W-:Y:S02]  /*2120*/  ISETP.LT.U32.AND P0, PT, R4, R13, PT ;  /* 0x0000000d0400720c */ /* 0x000fe40003f01070 */
[----:B------:R-:W-:Y:S02]  /*2130*/  ISETP.NE.AND P2, PT, R17, RZ, PT ;  /* 0x000000ff1100720c */ /* 0x000fe40003f45270 */
[----:B------:R-:W-:-:S02]  /*2140*/  ISETP.LT.AND.EX P0, PT, R5, R15, PT, P0 ;  /* 0x0000000f0500720c */ /* 0x000fc40003f01300 */
[----:B------:R-:W-:Y:S02]  /*2150*/  @P5 SEL R12, R16, 0x1, !P3 ;  /* 0x00000001100c5807 */ /* 0x000fe40005800000 */
[C---:B------:R-:W-:Y:S02]  /*2160*/  @P3 SEL R13, R4.reuse, R13, P0 ;  /* 0x0000000d040d3207 */ /* 0x040fe40000000000 */
[C---:B------:R-:W-:Y:S02]  /*2170*/  @P3 SEL R15, R5.reuse, R15, P0 ;  /* 0x0000000f050f3207 */ /* 0x040fe40000000000 */
[----:B------:R-:W-:Y:S02]  /*2180*/  SEL R11, R4, R13, !P5 ;  /* 0x0000000d040b7207 */ /* 0x000fe40006800000 */
[----:B------:R-:W-:Y:S02]  /*2190*/  LOP3.LUT P4, RZ, R12, 0xff, RZ, 0xc0, !PT ;  /* 0x000000ff0cff7812 */ /* 0x000fe4000788c0ff */
[----:B------:R-:W-:-:S02]  /*21a0*/  SEL R13, R5, R15, !P5 ;  /* 0x0000000f050d7207 */ /* 0x000fc40006800000 */
[----:B0-----:R-:W-:-:S04]  /*21b0*/  ISETP.LT.U32.AND P0, PT, R8, R11, PT ;  /* 0x0000000b0800720c */ /* 0x001fc80003f01070 */
[----:B------:R-:W-:-:S04]  /*21c0*/  ISETP.LT.AND.EX P0, PT, R9, R13, PT, P0 ;  /* 0x0000000d0900720c */ /* 0x000fc80003f01300 */
[----:B------:R-:W-:Y:S02]  /*21d0*/  @P2 SEL R11, R8, R11, P0 ;  /* 0x0000000b080b2207 */ /* 0x000fe40000000000 */
[----:B------:R-:W-:Y:S02]  /*21e0*/  @P4 SEL R17, R12, 0x1, !P2 ;  /* 0x000000010c114807 */ /* 0x000fe40005000000 */
[----:B-1----:R-:W-:Y:S02]  /*21f0*/  ISETP.NE.AND P3, PT, R14, RZ, PT ;  /* 0x000000ff0e00720c */ /* 0x002fe40003f65270 */
[----:B------:R-:W-:Y:S02]  /*2200*/  @P2 SEL R13, R9, R13, P0 ;  /* 0x0000000d090d2207 */ /* 0x000fe40000000000 */
[----:B------:R-:W-:Y:S02]  /*2210*/  SEL R5, R8, R11, !P4 ;  /* 0x0000000b08057207 */ /* 0x000fe40006000000 */
[----:B------:R-:W-:-:S02]  /*2220*/  LOP3.LUT P5, RZ, R17, 0xff, RZ, 0xc0, !PT ;  /* 0x000000ff11ff7812 */ /* 0x000fc400078ac0ff */
[----:B------:R-:W-:Y:S02]  /*2230*/  SEL R9, R9, R13, !P4 ;  /* 0x0000000d09097207 */ /* 0x000fe40006000000 */
[----:B------:R-:W-:Y:S02]  /*2240*/  ISETP.LT.U32.AND P0, PT, R6, R5, PT ;  /* 0x000000050600720c */ /* 0x000fe40003f01070 */
[----:B------:R-:W-:Y:S02]  /*2250*/  ISETP.NE.AND P4, PT, R26, RZ, PT ;  /* 0x000000ff1a00720c */ /* 0x000fe40003f85270 */
[----:B------:R-:W-:-:S04]  /*2260*/  ISETP.LT.AND.EX P0, PT, R7, R9, PT, P0 ;  /* 0x000000090700720c */ /* 0x000fc80003f01300 */
[C---:B------:R-:W-:Y:S02]  /*2270*/  @P3 SEL R5, R6.reuse, R5, P0 ;  /* 0x0000000506053207 */ /* 0x040fe40000000000 */
[----:B------:R-:W-:Y:S02]  /*2280*/  @P5 SEL R14, R17, 0x1, !P3 ;  /* 0x00000001110e5807 */ /* 0x000fe40005800000 */
[C---:B------:R-:W-:Y:S02]  /*2290*/  @P3 SEL R9, R7.reuse, R9, P0 ;  /* 0x0000000907093207 */ /* 0x040fe40000000000 */
[----:B------:R-:W-:Y:S02]  /*22a0*/  SEL R5, R6, R5, !P5 ;  /* 0x0000000506057207 */ /* 0x000fe40006800000 */
[----:B------:R-:W-:Y:S02]  /*22b0*/  LOP3.LUT P2, RZ, R14, 0xff, RZ, 0xc0, !PT ;  /* 0x000000ff0eff7812 */ /* 0x000fe4000784c0ff */
[----:B------:R-:W-:-:S02]  /*22c0*/  SEL R7, R7, R9, !P5 ;  /* 0x0000000907077207 */ /* 0x000fc40006800000 */
[----:B--2---:R-:W-:-:S04]  /*22d0*/  ISETP.LT.U32.AND P0, PT, R2, R5, PT ;  /* 0x000000050200720c */ /* 0x004fc80003f01070 */
[----:B------:R-:W-:-:S04]  /*22e0*/  ISETP.LT.AND.EX P0, PT, R3, R7, PT, P0 ;  /* 0x000000070300720c */ /* 0x000fc80003f01300 */
[----:B------:R-:W-:Y:S02]  /*22f0*/  @P4 SEL R5, R2, R5, P0 ;  /* 0x0000000502054207 */ /* 0x000fe40000000000 */
[C---:B------:R-:W-:Y:S02]  /*2300*/  @P4 SEL R7, R3.reuse, R7, P0 ;  /* 0x0000000703074207 */ /* 0x040fe40000000000 */
[----:B------:R-:W-:Y:S02]  /*2310*/  @P2 SEL R26, R14, 0x1, !P4 ;  /* 0x000000010e1a2807 */ /* 0x000fe40006000000 */
[----:B------:R-:W-:Y:S02]  /*2320*/  SEL R24, R2, R5, !P2 ;  /* 0x0000000502187207 */ /* 0x000fe40005000000 */
[----:B------:R-:W-:Y:S01]  /*2330*/  SEL R3, R3, R7, !P2 ;  /* 0x0000000703037207 */ /* 0x000fe20005000000 */
[----:B------:R-:W-:Y:S06]  /*2340*/  BRA `(.L_x_482) ;  /* 0x0000003800b47947 */ /* 0x000fec0003800000 */
.L_x_469:
[----:B------:R-:W0:Y:S01]  /*2350*/  S2R R12, SR_LANEID ;  /* 0x00000000000c7919 */ /* 0x000e220000000000 */
[----:B------:R-:W-:Y:S01]  /*2360*/  LOP3.LUT R5, R4, 0x3e0, RZ, 0xc0, !PT ;  /* 0x000003e004057812 */ /* 0x000fe200078ec0ff */
[----:B------:R-:W-:Y:S04]  /*2370*/  BSSY.RECONVERGENT B1, `(.L_x_483) ;  /* 0x0000022000017945 */ /* 0x000fe80003800200 */
[----:B------:R-:W-:Y:S01]  /*2380*/  VIADD R7, R5, 0x20 ;  /* 0x0000002005077836 */ /* 0x000fe20000000000 */
[----:B------:R-:W-:-:S04]  /*2390*/  LOP3.LUT R5, RZ, R5, RZ, 0x33, !PT ;  /* 0x00000005ff057212 */ /* 0x000fc800078e33ff */
[----:B------:R-:W-:Y:S01]  /*23a0*/  ISETP.GT.U32.AND P0, PT, R7, R2, PT ;  /* 0x000000020700720c */ /* 0x000fe20003f04070 */
[----:B------:R-:W-:-:S05]  /*23b0*/  IMAD.IADD R5, R2, 0x1, R5 ;  /* 0x0000000102057824 */ /* 0x000fca00078e0205 */
[----:B------:R-:W-:-:S05]  /*23c0*/  SEL R5, R5, 0x1f, P0 ;  /* 0x0000001f05057807 */ /* 0x000fca0000000000 */
[----:B------:R1:W2:Y:S01]  /*23d0*/  SHFL.DOWN PT, R9, R24, 0x1, R5 ;  /* 0x0820000018097989 */ /* 0x0002a200000e0005 */
[CC--:B0-----:R-:W-:Y:S01]  /*23e0*/  ISETP.GE.AND P0, PT, R12.reuse, R5.reuse, PT ;  /* 0x000000050c00720c */ /* 0x0c1fe20003f06270 */
[C---:B------:R-:W-:Y:S01]  /*23f0*/  VIADD R6, R12.reuse, 0x2 ;  /* 0x000000020c067836 */ /* 0x040fe20000000000 */
[C---:B------:R-:W-:Y:S01]  /*2400*/  ISETP.NE.AND P1, PT, R12.reuse, RZ, PT ;  /* 0x000000ff0c00720c */ /* 0x040fe20003f25270 */
[C---:B------:R-:W-:Y:S02]  /*2410*/  VIADD R10, R12.reuse, 0x8 ;  /* 0x000000080c0a7836 */ /* 0x040fe40000000000 */
        /* <DEDUP_REMOVED lines=11> */
[----:B-1----:R-:W-:-:S04]  /*24d0*/  LOP3.LUT P4, R6, R26, 0xff, RZ, 0xc0, !PT ;  /* 0x000000ff1a067812 */ /* 0x002fc8000788c0ff */
[----:B------:R-:W-:-:S13]  /*24e0*/  PLOP3.LUT P0, PT, P4, P0, PT, 0x2f, 0xf2 ;  /* 0x0000000000f2781c */ /* 0x000fda0002700577 */
[----:B------:R-:W-:Y:S02]  /*24f0*/  @!P0 ISETP.LT.U32.AND P4, PT, R9, R24, PT ;  /* 0x000000180900820c */ /* 0x000fe40003f81070 */
[----:B------:R-:W-:Y:S02]  /*2500*/  @P0 ISETP.NE.AND P6, PT, R6, RZ, PT ;  /* 0x000000ff0600020c */ /* 0x000fe40003fc5270 */
[----:B------:R-:W-:Y:S02]  /*2510*/  @!P0 PRMT R26, R11, 0x7610, R26 ;  /* 0x000076100b1a8816 */ /* 0x000fe4000000001a */
[----:B0-----:R-:W-:Y:S02]  /*2520*/  @!P0 ISETP.LT.AND.EX P4, PT, R10, R3, PT, P4 ;  /* 0x000000030a00820c */ /* 0x001fe40003f81340 */
[----:B------:R-:W-:Y:S02]  /*2530*/  @P0 SEL R6, R7, R26, !P6 ;  /* 0x0000001a07060207 */ /* 0x000fe40007000000 */
[----:B------:R-:W-:-:S02]  /*2540*/  @!P0 SEL R24, R9, R24, P4 ;  /* 0x0000001809188207 */ /* 0x000fc40002000000 */
[----:B------:R-:W-:Y:S02]  /*2550*/  @!P0 SEL R3, R10, R3, P4 ;  /* 0x000000030a038207 */ /* 0x000fe40002000000 */
[----:B------:R-:W-:Y:S02]  /*2560*/  @P0 PRMT R26, R6, 0x7610, R26 ;  /* 0x00007610061a0816 */ /* 0x000fe4000000001a */
[----:B------:R-:W-:Y:S02]  /*2570*/  @P0 SEL R24, R9, R24, !P6 ;  /* 0x0000001809180207 */ /* 0x000fe40007000000 */
[----:B------:R-:W-:-:S07]  /*2580*/  @P0 SEL R3, R10, R3, !P6 ;  /* 0x000000030a030207 */ /* 0x000fce0007000000 */
.L_x_484:
[----:B------:R-:W-:Y:S05]  /*2590*/  BSYNC.RECONVERGENT B1 ;  /* 0x0000000000017941 */ /* 0x000fea0003800200 */
.L_x_483:
[----:B-1----:R-:W-:Y:S01]  /*25a0*/  LOP3.LUT R6, R26, 0xff, RZ, 0xc0, !PT ;  /* 0x000000ff1a067812 */ /* 0x002fe200078ec0ff */
[----:B------:R1:W2:Y:S01]  /*25b0*/  SHFL.DOWN PT, R9, R24, 0x2, R5 ;  /* 0x0840000018097989 */ /* 0x0002a200000e0005 */
[----:B------:R-:W-:Y:S01]  /*25c0*/  ISETP.GT.AND P4, PT, R8, R5, PT ;  /* 0x000000050800720c */ /* 0x000fe20003f84270 */
[----:B------:R-:W-:Y:S02]  /*25d0*/  BSSY.RECONVERGENT B1, `(.L_x_485) ;  /* 0x0000012000017945 */ /* 0x000fe40003800200 */
[----:B------:R1:W4:Y:S04]  /*25e0*/  SHFL.DOWN PT, R8, R3, 0x2, R5 ;  /* 0x0840000003087989 */ /* 0x00032800000e0005 */
[----:B---3--:R1:W3:Y:S01]  /*25f0*/  SHFL.DOWN PT, R7, R6, 0x2, R5 ;  /* 0x0840000006077989 */ /* 0x0082e200000e0005 */
[----:B------:R-:W-:Y:S05]  /*2600*/  @P5 BRA `(.L_x_486) ;  /* 0x0000000000385947 */ /* 0x000fea0003800000 */
[----:B---3--:R-:W-:Y:S01]  /*2610*/  LOP3.LUT P0, RZ, R7, 0xff, RZ, 0xc0, !PT ;  /* 0x000000ff07ff7812 */ /* 0x008fe2000780c0ff */
[----:B0-----:R-:W-:Y:S01]  /*2620*/  IMAD.MOV.U32 R10, RZ, RZ, 0x1 ;  /* 0x00000001ff0a7424 */ /* 0x001fe200078e00ff */
[----:B-1----:R-:W-:-:S04]  /*2630*/  LOP3.LUT P5, R6, R26, 0xff, RZ, 0xc0, !PT ;  /* 0x000000ff1a067812 */ /* 0x002fc800078ac0ff */
[----:B------:R-:W-:-:S13]  /*2640*/  PLOP3.LUT P0, PT, P5, P0, PT, 0x2f, 0xf2 ;  /* 0x0000000000f2781c */ /* 0x000fda0002f00577 */
[----:B--2---:R-:W-:Y:S02]  /*2650*/  @!P0 ISETP.LT.U32.AND P5, PT, R9, R24, PT ;  /* 0x000000180900820c */ /* 0x004fe40003fa1070 */
[----:B------:R-:W-:Y:S02]  /*2660*/  @P0 ISETP.NE.AND P6, PT, R6, RZ, PT ;  /* 0x000000ff0600020c */ /* 0x000fe40003fc5270 */
[----:B------:R-:W-:Y:S02]  /*2670*/  @!P0 PRMT R26, R10, 0x7610, R26 ;  /* 0x000076100a1a8816 */ /* 0x000fe4000000001a */
[----:B----4-:R-:W-:Y:S02]  /*2680*/  @!P0 ISETP.LT.AND.EX P5, PT, R8, R3, PT, P5 ;  /* 0x000000030800820c */ /* 0x010fe40003fa1350 */
[----:B------:R-:W-:Y:S02]  /*2690*/  @P0 SEL R6, R7, R26, !P6 ;  /* 0x0000001a07060207 */ /* 0x000fe40007000000 */
[----:B------:R-:W-:-:S02]  /*26a0*/  @!P0 SEL R24, R9, R24, P5 ;  /* 0x0000001809188207 */ /* 0x000fc40002800000 */
[----:B------:R-:W-:Y:S02]  /*26b0*/  @!P0 SEL R3, R8, R3, P5 ;  /* 0x0000000308038207 */ /* 0x000fe40002800000 */
[----:B------:R-:W-:Y:S02]  /*26c0*/  @P0 PRMT R26, R6, 0x7610, R26 ;  /* 0x00007610061a0816 */ /* 0x000fe4000000001a */
[----:B------:R-:W-:Y:S02]  /*26d0*/  @P0 SEL R24, R9, R24, !P6 ;  /* 0x0000001809180207 */ /* 0x000fe40007000000 */
[----:B------:R-:W-:-:S07]  /*26e0*/  @P0 SEL R3, R8, R3, !P6 ;  /* 0x0000000308030207 */ /* 0x000fce0007000000 */
.L_x_486:
[----:B------:R-:W-:Y:S05]  /*26f0*/  BSYNC.RECONVERGENT B1 ;  /* 0x0000000000017941 */ /* 0x000fea0003800200 */
.L_x_485:
[----:B-1----:R-:W-:Y:S01]  /*2700*/  LOP3.LUT R6, R26, 0xff, RZ, 0xc0, !PT ;  /* 0x000000ff1a067812 */ /* 0x002fe200078ec0ff */
[----:B--2---:R1:W2:Y:S01]  /*2710*/  SHFL.DOWN PT, R9, R24, 0x4, R5 ;  /* 0x0880000018097989 */ /* 0x0042a200000e0005 */
[----:B------:R-:W-:Y:S03]  /*2720*/  BSSY.RECONVERGENT B1, `(.L_x_487) ;  /* 0x0000012000017945 */ /* 0x000fe60003800200 */
[----:B----4-:R1:W4:Y:S04]  /*2730*/  SHFL.DOWN PT, R8, R3, 0x4, R5 ;  /* 0x0880000003087989 */ /* 0x01032800000e0005 */
        /* <DEDUP_REMOVED lines=16> */
.L_x_488:
[----:B------:R-:W-:Y:S05]  /*2840*/  BSYNC.RECONVERGENT B1 ;  /* 0x0000000000017941 */ /* 0x000fea0003800200 */
.L_x_487:
        /* <DEDUP_REMOVED lines=20> */
.L_x_490:
[----:B------:R-:W-:Y:S05]  /*2990*/  BSYNC.RECONVERGENT B1 ;  /* 0x0000000000017941 */ /* 0x000fea0003800200 */
.L_x_489:
[----:B----4-:R-:W-:Y:S01]  /*29a0*/  LOP3.LUT R8, R26, 0xff, RZ, 0xc0, !PT ;  /* 0x000000ff1a087812 */ /* 0x010fe200078ec0ff */
[----:B--2---:R2:W4:Y:S01]  /*29b0*/  SHFL.DOWN PT, R9, R24, 0x10, R5 ;  /* 0x0a00000018097989 */ /* 0x00452200000e0005 */
[----:B------:R-:W-:Y:S03]  /*29c0*/  BSSY.RECONVERGENT B1, `(.L_x_491) ;  /* 0x0000012000017945 */ /* 0x000fe60003800200 */
[----:B---3--:R2:W3:Y:S04]  /*29d0*/  SHFL.DOWN PT, R7, R8, 0x10, R5 ;  /* 0x0a00000008077989 */ /* 0x0084e800000e0005 */
[----:B-1----:R2:W1:Y:S01]  /*29e0*/  SHFL.DOWN PT, R6, R3, 0x10, R5 ;  /* 0x0a00000003067989 */ /* 0x00246200000e0005 */
[----:B------:R-:W-:Y:S05]  /*29f0*/  @P4 BRA `(.L_x_492) ;  /* 0x0000000000384947 */ /* 0x000fea0003800000 */
[----:B---3--:R-:W-:Y:S01]  /*2a00*/  LOP3.LUT P0, RZ, R7, 0xff, RZ, 0xc0, !PT ;  /* 0x000000ff07ff7812 */ /* 0x008fe2000780c0ff */
[----:B--2---:R-:W-:Y:S01]  /*2a10*/  IMAD.MOV.U32 R8, RZ, RZ, 0x1 ;  /* 0x00000001ff087424 */ /* 0x004fe200078e00ff */
[----:B------:R-:W-:-:S04]  /*2a20*/  LOP3.LUT P2, R5, R26, 0xff, RZ, 0xc0, !PT ;  /* 0x000000ff1a057812 */ /* 0x000fc8000784c0ff */
[----:B------:R-:W-:-:S13]  /*2a30*/  PLOP3.LUT P0, PT, P2, P0, PT, 0x2f, 0xf2 ;  /* 0x0000000000f2781c */ /* 0x000fda0001700577 */
[----:B----4-:R-:W-:Y:S02]  /*2a40*/  @!P0 ISETP.LT.U32.AND P2, PT, R9, R24, PT ;  /* 0x000000180900820c */ /* 0x010fe40003f41070 */
[----:B------:R-:W-:Y:S02]  /*2a50*/  @P0 ISETP.NE.AND P3, PT, R5, RZ, PT ;  /* 0x000000ff0500020c */ /* 0x000fe40003f65270 */
[----:B------:R-:W-:Y:S02]  /*2a60*/  @!P0 PRMT R26, R8, 0x7610, R26 ;  /* 0x00007610081a8816 */ /* 0x000fe4000000001a */
[----:B-1----:R-:W-:Y:S02]  /*2a70*/  @!P0 ISETP.LT.AND.EX P2, PT, R6, R3, PT, P2 ;  /* 0x000000030600820c */ /* 0x002fe40003f41320 */
[----:B------:R-:W-:Y:S02]  /*2a80*/  @P0 SEL R5, R7, R26, !P3 ;  /* 0x0000001a07050207 */ /* 0x000fe40005800000 */
[----:B------:R-:W-:-:S02]  /*2a90*/  @!P0 SEL R24, R9, R24, P2 ;  /* 0x0000001809188207 */ /* 0x000fc40001000000 */
[C---:B------:R-:W-:Y:S02]  /*2aa0*/  @!P0 SEL R3, R6.reuse, R3, P2 ;  /* 0x0000000306038207 */ /* 0x040fe40001000000 */
[----:B------:R-:W-:Y:S02]  /*2ab0*/  @P0 PRMT R26, R5, 0x7610, R26 ;  /* 0x00007610051a0816 */ /* 0x000fe4000000001a */
[----:B------:R-:W-:Y:S02]  /*2ac0*/  @P0 SEL R24, R9, R24, !P3 ;  /* 0x0000001809180207 */ /* 0x000fe40005800000 */
[----:B------:R-:W-:-:S07]  /*2ad0*/  @P0 SEL R3, R6, R3, !P3 ;  /* 0x0000000306030207 */ /* 0x000fce0005800000 */
.L_x_492:
[----:B------:R-:W-:Y:S05]  /*2ae0*/  BSYNC.RECONVERGENT B1 ;  /* 0x0000000000017941 */ /* 0x000fea0003800200 */
.L_x_491:
[----:B------:R-:W-:Y:S04]  /*2af0*/  BSSY.RECONVERGENT B1, `(.L_x_493) ;  /* 0x000000b000017945 */ /* 0x000fe80003800200 */
[----:B------:R-:W-:Y:S05]  /*2b00*/  @P1 BRA `(.L_x_494) ;  /* 0x0000000000241947 */ /* 0x000fea0003800000 */
[----:B---3--:R-:W3:Y:S01]  /*2b10*/  S2R R7, SR_CgaCtaId ;  /* 0x0000000000077919 */ /* 0x008ee20000008800 */
[----:B-1----:R-:W-:Y:S01]  /*2b20*/  MOV R6, 0x400 ;  /* 0x0000040000067802 */ /* 0x002fe20000000f00 */
[----:B------:R-:W-:Y:S01]  /*2b30*/  IMAD.MOV.U32 R25, RZ, RZ, R3 ;  /* 0x000000ffff197224 */ /* 0x000fe200078e0003 */
[----:B--2---:R-:W-:-:S04]  /*2b40*/  SHF.R.U32.HI R5, RZ, 0x1, R4 ;  /* 0x00000001ff057819 */ /* 0x004fc80000011604 */
[----:B------:R-:W-:Y:S02]  /*2b50*/  LOP3.LUT R5, R5, 0x1f0, RZ, 0xc0, !PT ;  /* 0x000001f005057812 */ /* 0x000fe400078ec0ff */
[----:B---3--:R-:W-:-:S05]  /*2b60*/  LEA R6, R7, R6, 0x18 ;  /* 0x0000000607067211 */ /* 0x008fca00078ec0ff */
[----:B------:R-:W-:-:S05]  /*2b70*/  IMAD.IADD R5, R5, 0x1, R6 ;  /* 0x0000000105057824 */ /* 0x000fca00078e0206 */
[----:B------:R1:W-:Y:S04]  /*2b80*/  STS.64 [R5+0x10], R24 ;  /* 0x0000101805007388 */ /* 0x0003e80000000a00 */
[----:B------:R1:W-:Y:S02]  /*2b90*/  STS.U8 [R5+0x8], R26 ;  /* 0x0000081a05007388 */ /* 0x0003e40000000000 */
.L_x_494:
[----:B------:R-:W-:Y:S05]  /*2ba0*/  BSYNC.RECONVERGENT B1 ;  /* 0x0000000000017941 */ /* 0x000fea0003800200 */
.L_x_493:
[----:B------:R-:W-:Y:S01]  /*2bb0*/  BAR.SYNC.DEFER_BLOCKING 0x0 ;  /* 0x0000000000007b1d */ /* 0x000fe20000010000 */
[----:B------:R-:W-:-:S13]  /*2bc0*/  ISETP.NE.AND P1, PT, R4, RZ, PT ;  /* 0x000000ff0400720c */ /* 0x000fda0003f25270 */
[----:B------:R-:W-:Y:S05]  /*2bd0*/  @P1 BRA `(.L_x_482) ;  /* 0x0000003000901947 */ /* 0x000fea0003800000 */
[C---:B------:R-:W-:Y:S02]  /*2be0*/  ISETP.GE.U32.AND P0, PT, R2.reuse, 0x21, PT ;  /* 0x000000210200780c */ /* 0x040fe40003f06070 */
[C---:B------:R-:W-:Y:S02]  /*2bf0*/  ISETP.GE.U32.AND P2, PT, R2.reuse, 0x41, PT ;  /* 0x000000410200780c */ /* 0x040fe40003f46070 */
[C---:B------:R-:W-:Y:S02]  /*2c00*/  ISETP.GE.U32.AND P3, PT, R2.reuse, 0x61, PT ;  /* 0x000000610200780c */ /* 0x040fe40003f66070 */
[----:B------:R-:W-:-:S07]  /*2c10*/  ISETP.GE.U32.AND P4, PT, R2, 0x81, PT ;  /* 0x000000810200780c */ /* 0x000fce0003f86070 */
[----:B------:R-:W-:Y:S06]  /*2c20*/  @!P0 BRA `(.L_x_495) ;  /* 0x00000000003c8947 */ /* 0x000fec0003800000 */
[----:B------:R-:W5:Y:S01]  /*2c30*/  S2UR UR5, SR_CgaCtaId ;  /* 0x00000000000579c3 */ /* 0x000f620000008800 */
[----:B------:R-:W-:Y:S01]  /*2c40*/  UMOV UR4, 0x400 ;  /* 0x0000040000047882 */ /* 0x000fe20000000000 */
[----:B------:R-:W-:Y:S01]  /*2c50*/  LOP3.LUT P5, RZ, R26, 0xff, RZ, 0xc0, !PT ;  /* 0x000000ff1aff7812 */ /* 0x000fe200078ac0ff */
[----:B-----5:R-:W-:-:S09]  /*2c60*/  ULEA UR4, UR5, UR4, 0x18 ;  /* 0x0000000405047291 */ /* 0x020fd2000f8ec0ff */
[----:B-1----:R-:W1:Y:S04]  /*2c70*/  LDS.U8 R6, [UR4+0x18] ;  /* 0x00001804ff067984 */ /* 0x002e680008000000 */
[----:B--2---:R-:W2:Y:S01]  /*2c80*/  LDS.64 R4, [UR4+0x20] ;  /* 0x00002004ff047984 */ /* 0x004ea20008000a00 */
[----:B-1----:R-:W-:Y:S02]  /*2c90*/  ISETP.NE.AND P6, PT, R6, RZ, PT ;  /* 0x000000ff0600720c */ /* 0x002fe40003fc5270 */
        /* <DEDUP_REMOVED lines=8> */
.L_x_495:
[----:B------:R-:W-:Y:S01]  /*2d20*/  ISETP.GE.U32.AND P5, PT, R2, 0xa1, PT ;  /* 0x000000a10200780c */ /* 0x000fe20003fa6070 */
[----:B------:R-:W-:-:S12]  /*2d30*/  @!P2 BRA `(.L_x_496) ;  /* 0x00000000003ca947 */ /* 0x000fd80003800000 */
        /* <DEDUP_REMOVED lines=15> */
.L_x_496:
        /* <DEDUP_REMOVED lines=17> */
.L_x_497:
[----:B------:R-:W-:Y:S01]  /*2f40*/  ISETP.GE.U32.AND P3, PT, R2, 0xe1, PT ;  /* 0x000000e10200780c */ /* 0x000fe20003f66070 */
[----:B------:R-:W-:-:S12]  /*2f50*/  @!P4 BRA `(.L_x_498) ;  /* 0x00000000003cc947 */ /* 0x000fd80003800000 */
[----:B------:R-:W5:Y:S01]  /*2f60*/  S2UR UR5, SR_CgaCtaId ;  /* 0x00000000000579c3 */ /* 0x000f620000008800 */
[----:B------:R-:W-:Y:S01]  /*2f70*/  UMOV UR4, 0x400 ;  /* 0x0000040000047882 */ /* 0x000fe20000000000 */
[----:B------:R-:W-:Y:S01]  /*2f80*/  LOP3.LUT P4, RZ, R26, 0xff, RZ, 0xc0, !PT ;  /* 0x000000ff1aff7812 */ /* 0x000fe2000788c0ff */
[----:B-----5:R-:W-:-:S09]  /*2f90*/  ULEA UR4, UR5, UR4, 0x18 ;  /* 0x0000000405047291 */ /* 0x020fd2000f8ec0ff */
[----:B------:R-:W5:Y:S04]  /*2fa0*/  LDS.U8 R2, [UR4+0x48] ;  /* 0x00004804ff027984 */ /* 0x000f680008000000 */
[----:B-12---:R-:W1:Y:S01]  /*2fb0*/  LDS.64 R4, [UR4+0x50] ;  /* 0x00005004ff047984 */ /* 0x006e620008000a00 */
[----:B-----5:R-:W-:Y:S02]  /*2fc0*/  ISETP.NE.AND P6, PT, R2, RZ, PT ;  /* 0x000000ff0200720c */ /* 0x020fe40003fc5270 */
[----:B-1----:R-:W-:Y:S02]  /*2fd0*/  ISETP.LT.U32.AND P0, PT, R4, R24, PT ;  /* 0x000000180400720c */ /* 0x002fe40003f01070 */
[----:B------:R-:W-:Y:S02]  /*2fe0*/  @P4 SEL R2, R26, 0x1, !P6 ;  /* 0x000000011a024807 */ /* 0x000fe40007000000 */
[----:B------:R-:W-:-:S02]  /*2ff0*/  ISETP.LT.AND.EX P0, PT, R5, R3, PT, P0 ;  /* 0x000000030500720c */ /* 0x000fc40003f01300 */
[----:B------:R-:W-:-:S05]  /*3000*/  PRMT R26, R2, 0x7610, R26 ;  /* 0x00007610021a7816 */ /* 0x000fca000000001a */
[C---:B------:R-:W-:Y:S02]  /*3010*/  @P6 SEL R24, R4.reuse, R24, P0 ;  /* 0x0000001804186207 */ /* 0x040fe40000000000 */
[C---:B------:R-:W-:Y:S02]  /*3020*/  @P6 SEL R3, R5.reuse, R3, P0 ;  /* 0x0000000305036207 */ /* 0x040fe40000000000 */
[----:B------:R-:W-:Y:S02]  /*3030*/  SEL R24, R4, R24, !P4 ;  /* 0x0000001804187207 */ /* 0x000fe40006000000 */
[----:B------:R-:W-:-:S07]  /*3040*/  SEL R3, R5, R3, !P4 ;  /* 0x0000000305037207 */ /* 0x000fce0006000000 */
.L_x_498:
[----:B------:R-:W-:Y:S05]  /*3050*/  @!P5 BRA `(.L_x_499) ;  /* 0x00000000003cd947 */ /* 0x000fea0003800000 */
        /* <DEDUP_REMOVED lines=15> */
.L_x_499:
        /* <DEDUP_REMOVED lines=16> */
.L_x_500:
        /* <DEDUP_REMOVED lines=17> */
.L_x_458:
[----:B------:R-:W0:Y:S01]  /*3360*/  S2R R4, SR_TID.X ;  /* 0x0000000000047919 */ /* 0x000e220000002100 */
[----:B------:R-:W1:Y:S01]  /*3370*/  LDCU.128 UR8, c[0x0][0x380] ;  /* 0x00007000ff0877ac */ /* 0x000e620008000c00 */
[----:B------:R-:W2:Y:S01]  /*3380*/  LDCU.64 UR6, c[0x0][0x3a0] ;  /* 0x00007400ff0677ac */ /* 0x000ea20008000a00 */
[----:B------:R-:W3:Y:S01]  /*3390*/  LDCU UR4, c[0x0][0x3cc] ;  /* 0x00007980ff0477ac */ /* 0x000ee20008000800 */
[----:B0-----:R-:W-:-:S05]  /*33a0*/  IADD3 R3, P0, PT, R9, R4, RZ ;  /* 0x0000000409037210 */ /* 0x001fca0007f1e0ff */
[----:B------:R-:W-:Y:S02]  /*33b0*/  IMAD.SHL.U32 R12, R3, 0x4, RZ ;  /* 0x00000004030c7824 */ /* 0x000fe400078e00ff */
[----:B------:R-:W-:-:S03]  /*33c0*/  IMAD.X R6, RZ, RZ, RZ, P0 ;  /* 0x000000ffff067224 */ /* 0x000fc600000e06ff */
[C---:B-1----:R-:W-:Y:S02]  /*33d0*/  IADD3 R10, P0, PT, R12.reuse, UR8, RZ ;  /* 0x000000080c0a7c10 */ /* 0x042fe4000ff1e0ff */
[----:B------:R-:W-:Y:S02]  /*33e0*/  SHF.L.U64.HI R3, R3, 0x2, R6 ;  /* 0x0000000203037819 */ /* 0x000fe40000010206 */
[----:B------:R-:W-:Y:S02]  /*33f0*/  IADD3 R12, P1, PT, R12, UR10, RZ ;  /* 0x0000000a0c0c7c10 */ /* 0x000fe4000ff3e0ff */
[C---:B------:R-:W-:Y:S02]  /*3400*/  IADD3.X R11, PT, PT, R3.reuse, UR9, RZ, P0, !PT ;  /* 0x00000009030b7c10 */ /* 0x040fe400087fe4ff */
[----:B------:R-:W-:-:S03]  /*3410*/  IADD3.X R13, PT, PT, R3, UR11, RZ, P1, !PT ;  /* 0x0000000b030d7c10 */ /* 0x000fc60008ffe4ff */
[----:B------:R-:W4:Y:S04]  /*3420*/  LDG.E R5, desc[UR12][R10.64] ;  /* 0x0000000c0a057981 */ /* 0x000f28000c1e1900 */
[----:B------:R-:W4:Y:S04]  /*3430*/  LDG.E R8, desc[UR12][R12.64] ;  /* 0x0000000c0c087981 */ /* 0x000f28000c1e1900 */
[----:B------:R-:W5:Y:S04]  /*3440*/  LDG.E R3, desc[UR12][R10.64+0x800] ;  /* 0x0008000c0a037981 */ /* 0x000f68000c1e1900 */
[----:B------:R-:W5:Y:S04]  /*3450*/  LDG.E R6, desc[UR12][R12.64+0x800] ;  /* 0x0008000c0c067981 */ /* 0x000f68000c1e1900 */
[----:B------:R-:W5:Y:S04]  /*3460*/  LDG.E R14, desc[UR12][R10.64+0x400] ;  /* 0x0004000c0a0e7981 */ /* 0x000f68000c1e1900 */
[----:B------:R-:W5:Y:S04]  /*3470*/  LDG.E R15, desc[UR12][R12.64+0x400] ;  /* 0x0004000c0c0f7981 */ /* 0x000f68000c1e1900 */
[----:B------:R0:W5:Y:S04]  /*3480*/  LDG.E R7, desc[UR12][R10.64+0xc00] ;  /* 0x000c000c0a077981 */ /* 0x000168000c1e1900 */
[----:B------:R1:W5:Y:S01]  /*3490*/  LDG.E R16, desc[UR12][R12.64+0xc00] ;  /* 0x000c000c0c107981 */ /* 0x000362000c1e1900 */
[----:B--2---:R-:W-:-:S02]  /*34a0*/  IADD3 R19, P1, PT, R9, UR6, RZ ;  /* 0x0000000609137c10 */ /* 0x004fc4000ff3e0ff */
[----:B----4-:R-:W-:Y:S01]  /*34b0*/  FSETP.NEU.AND P0, PT, R5, R8, PT ;  /* 0x000000080500720b */ /* 0x010fe20003f0d000 */
[C---:B------:R-:W-:Y:S02]  /*34c0*/  VIADD R5, R4.reuse, 0x100 ;  /* 0x0000010004057836 */ /* 0x040fe40000000000 */
[----:B------:R-:W-:-:S03]  /*34d0*/  VIADD R8, R4, 0x200 ;  /* 0x0000020004087836 */ /* 0x000fc60000000000 */
[----:B------:R-:W-:Y:S01]  /*34e0*/  SEL R24, R5, R4, !P0 ;  /* 0x0000000405187207 */ /* 0x000fe20004000000 */
[----:B------:R-:W-:Y:S01]  /*34f0*/  IMAD.U32 R5, RZ, RZ, UR7 ;  /* 0x00000007ff057e24 */ /* 0x000fe2000f8e00ff */
[-C--:B------:R-:W-:Y:S01]  /*3500*/  IADD3 R17, P3, PT, R8, R19.reuse, RZ ;  /* 0x0000001308117210 */ /* 0x080fe20007f7e0ff */
[----:B---3--:R-:W-:Y:S01]  /*3510*/  IMAD.U32 R8, RZ, RZ, UR4 ;  /* 0x00000004ff087e24 */ /* 0x008fe2000f8e00ff */
[----:B------:R-:W-:Y:S01]  /*3520*/  IADD3 R24, P4, PT, R24, R19, RZ ;  /* 0x0000001318187210 */ /* 0x000fe20007f9e0ff */
[----:B0-----:R-:W-:Y:S01]  /*3530*/  IMAD.X R10, RZ, RZ, R5, P1 ;  /* 0x000000ffff0a7224 */ /* 0x001fe200008e0605 */
[----:B-----5:R-:W-:Y:S02]  /*3540*/  FSETP.NEU.AND P2, PT, R3, R6, PT ;  /* 0x000000060300720b */ /* 0x020fe40003f4d000 */
[C---:B------:R-:W-:Y:S01]  /*3550*/  ISETP.LT.U32.AND P1, PT, R17.reuse, R24, PT ;  /* 0x000000181100720c */ /* 0x040fe20003f21070 */
[--C-:B-1----:R-:W-:Y:S01]  /*3560*/  IMAD.X R13, RZ, RZ, R10.reuse, P3 ;  /* 0x000000ffff0d7224 */ /* 0x102fe200018e060a */
[----:B------:R-:W-:Y:S01]  /*3570*/  FSETP.EQ.AND P0, PT, R14, R15, !P0 ;  /* 0x0000000f0e00720b */ /* 0x000fe20004702000 */
[----:B------:R-:W-:Y:S01]  /*3580*/  IMAD.X R10, RZ, RZ, R10, P4 ;  /* 0x000000ffff0a7224 */ /* 0x000fe200020e060a */
[----:B------:R-:W-:-:S04]  /*3590*/  IADD3 R11, P3, PT, R17, 0x100, RZ ;  /* 0x00000100110b7810 */ /* 0x000fc80007f7e0ff */
[----:B------:R-:W-:-:S04]  /*35a0*/  ISETP.LT.AND.EX P1, PT, R13, R10, PT, P1 ;  /* 0x0000000a0d00720c */ /* 0x000fc80003f21310 */
[----:B------:R-:W-:Y:S02]  /*35b0*/  @P2 SEL R24, R17, R24, P1 ;  /* 0x0000001811182207 */ /* 0x000fe40000800000 */
[----:B------:R-:W-:Y:S02]  /*35c0*/  @P2 SEL R10, R13, R10, P1 ;  /* 0x0000000a0d0a2207 */ /* 0x000fe40000800000 */
[----:B------:R-:W-:Y:S02]  /*35d0*/  SEL R24, R17, R24, P0 ;  /* 0x0000001811187207 */ /* 0x000fe40000000000 */
[----:B------:R-:W-:Y:S01]  /*35e0*/  SEL R10, R13, R10, P0 ;  /* 0x0000000a0d0a7207 */ /* 0x000fe20000000000 */
[----:B------:R-:W-:Y:S01]  /*35f0*/  IMAD.X R13, RZ, RZ, R13, P3 ;  /* 0x000000ffff0d7224 */ /* 0x000fe200018e060d */
[----:B------:R-:W-:Y:S01]  /*3600*/  FSETP.EQ.AND P0, PT, R3, R6, P0 ;  /* 0x000000060300720b */ /* 0x000fe20000702000 */
[----:B------:R-:W-:Y:S01]  /*3610*/  IMAD.SHL.U32 R6, R8, 0x400, RZ ;  /* 0x0000040008067824 */ /* 0x000fe200078e00ff */
[----:B------:R-:W-:-:S02]  /*3620*/  FSETP.NEU.AND P2, PT, R7, R16, PT ;  /* 0x000000100700720b */ /* 0x000fc40003f4d000 */
[----:B------:R-:W-:Y:S02]  /*3630*/  ISETP.LT.U32.AND P1, PT, R11, R24, PT ;  /* 0x000000180b00720c */ /* 0x000fe40003f21070 */
[----:B------:R-:W-:Y:S02]  /*3640*/  ISETP.GE.U32.AND P4, PT, R2, R6, PT ;  /* 0x000000060200720c */ /* 0x000fe40003f86070 */
[----:B------:R-:W-:Y:S02]  /*3650*/  ISETP.LT.AND.EX P1, PT, R13, R10, PT, P1 ;  /* 0x0000000a0d00720c */ /* 0x000fe40003f21310 */
[----:B------:R-:W-:-:S04]  /*3660*/  FSETP.NEU.OR P3, PT, R7, R16, !P0 ;  /* 0x000000100700720b */ /* 0x000fc8000476d400 */
[----:B------:R-:W-:Y:S02]  /*3670*/  SEL R26, RZ, 0x1, !P3 ;  /* 0x00000001ff1a7807 */ /* 0x000fe40005800000 */
[----:B------:R-:W-:Y:S02]  /*3680*/  @P2 SEL R24, R11, R24, P1 ;  /* 0x000000180b182207 */ /* 0x000fe40000800000 */
[----:B------:R-:W-:Y:S02]  /*3690*/  @P2 SEL R10, R13, R10, P1 ;  /* 0x0000000a0d0a2207 */ /* 0x000fe40000800000 */
[----:B------:R-:W-:Y:S02]  /*36a0*/  SEL R24, R11, R24, P0 ;  /* 0x000000180b187207 */ /* 0x000fe40000000000 */
[----:B------:R-:W-:Y:S01]  /*36b0*/  SEL R3, R13, R10, P0 ;  /* 0x0000000a0d037207 */ /* 0x000fe20000000000 */
[----:B------:R-:W-:Y:S06]  /*36c0*/  @!P4 BRA `(.L_x_501) ;  /* 0x000000180098c947 */ /* 0x000fec0003800000 */
[----:B------:R-:W-:Y:S01]  /*36d0*/  UIADD3 UR7, UPT, UPT, UR5, -0x400, URZ ;  /* 0xfffffc0005077890 */ /* 0x000fe2000fffe0ff */
[C-C-:B------:R-:W-:Y:S01]  /*36e0*/  IMAD.IADD R7, R9.reuse, 0x1, R6.reuse ;  /* 0x0000000109077824 */ /* 0x140fe200078e0206 */
[-C--:B------:R-:W-:Y:S01]  /*36f0*/  LOP3.LUT R11, RZ, R4.reuse, RZ, 0x33, !PT ;  /* 0x00000004ff0b7212 */ /* 0x080fe200078e33ff */
[----:B------:R-:W0:Y:S01]  /*3700*/  LDCU.64 UR8, c[0x0][0x3a0] ;  /* 0x00007400ff0877ac */ /* 0x000e220008000a00 */
[--C-:B------:R-:W-:Y:S01]  /*3710*/  IADD3 R10, PT, PT, R9, R4, R6.reuse ;  /* 0x00000004090a7210 */ /* 0x100fe20007ffe006 */
[----:B------:R-:W-:Y:S01]  /*3720*/  IMAD.MOV.U32 R12, RZ, RZ, R6 ;  /* 0x000000ffff0c7224 */ /* 0x000fe200078e0006 */
[----:B------:R-:W-:Y:S01]  /*3730*/  ISETP.GT.U32.AND P0, PT, R7, UR7, PT ;  /* 0x0000000707007c0c */ /* 0x000fe2000bf04070 */
[----:B------:R-:W1:Y:S01]  /*3740*/  LDCU.64 UR10, c[0x0][0x3c8] ;  /* 0x00007900ff0a77ac */ /* 0x000e620008000a00 */
[----:B------:R-:W-:Y:S01]  /*3750*/  IADD3 R2, PT, PT, -R6, UR5, R11 ;  /* 0x0000000506027c10 */ /* 0x000fe2000fffe10b */
[----:B------:R-:W-:Y:S01]  /*3760*/  VIADD R10, R10, 0x400 ;  /* 0x000004000a0a7836 */ /* 0x000fe20000000000 */
[----:B------:R-:W-:-:S03]  /*3770*/  UMOV UR4, URZ ;  /* 0x000000ff00047c82 */ /* 0x000fc60008000000 */
[----:B------:R-:W-:-:S06]  /*3780*/  IMAD.IADD R11, R2, 0x1, -R9 ;  /* 0x00000001020b7824 */ /* 0x000fcc00078e0a09 */
[----:B------:R-:W-:Y:S05]  /*3790*/  @P0 BRA `(.L_x_502) ;  /* 0x00000004004c0947 */ /* 0x000fea0003800000 */
.L_x_506:
[----:B------:R-:W2:Y:S01]  /*37a0*/  LDC.64 R12, c[0x0][0x380] ;  /* 0x0000e000ff0c7b82 */ /* 0x000ea20000000a00 */
[----:B------:R-:W-:-:S07]  /*37b0*/  IMAD.IADD R17, R4, 0x1, R7 ;  /* 0x0000000104117824 */ /* 0x000fce00078e0207 */
[----:B------:R-:W3:Y:S01]  /*37c0*/  LDC.64 R14, c[0x0][0x388] ;  /* 0x0000e200ff0e7b82 */ /* 0x000ee20000000a00 */
[----:B--2---:R-:W-:-:S05]  /*37d0*/  IMAD.WIDE.U32 R12, R17, 0x4, R12 ;  /* 0x00000004110c7825 */ /* 0x004fca00078e000c */
[----:B------:R2:W5:Y:S01]  /*37e0*/  LDG.E R16, desc[UR12][R12.64] ;  /* 0x0000000c0c107981 */ /* 0x000562000c1e1900 */
[----:B---3--:R-:W-:-:S03]  /*37f0*/  IMAD.WIDE.U32 R14, R17, 0x4, R14 ;  /* 0x00000004110e7825 */ /* 0x008fc600078e000e */
        /* <DEDUP_REMOVED lines=8> */
[----:B0-----:R-:W-:Y:S01]  /*3880*/  UMOV UR6, UR8 ;  /* 0x0000000800067c82 */ /* 0x001fe20008000000 */
[----:B------:R-:W-:Y:S01]  /*3890*/  IMAD.U32 R5, RZ, RZ, UR9 ;  /* 0x00000009ff057e24 */ /* 0x000fe2000f8e00ff */
[----:B------:R-:W-:Y:S01]  /*38a0*/  IADD3 R17, P0, PT, R17, UR6, RZ ;  /* 0x0000000611117c10 */ /* 0x000fe2000ff1e0ff */
[----:B------:R-:W-:Y:S04]  /*38b0*/  BSSY.RECONVERGENT B1, `(.L_x_503) ;  /* 0x000000f000017945 */ /* 0x000fe80003800200 */
[----:B------:R-:W-:-:S05]  /*38c0*/  IMAD.X R2, RZ, RZ, R5, P0 ;  /* 0x000000ffff027224 */ /* 0x000fca00000e0605 */
[----:B--2---:R-:W-:Y:S05]  /*38d0*/  @!P1 BRA `(.L_x_504) ;  /* 0x0000000000209947 */ /* 0x004fea0003800000 */
        /* <DEDUP_REMOVED lines=8> */
.L_x_504:
[----:B-----5:R-:W-:Y:S01]  /*3960*/  FSETP.NEU.AND P0, PT, R16, R21, PT ;  /* 0x000000151000720b */ /* 0x020fe20003f0d000 */
[----:B------:R-:W-:Y:S02]  /*3970*/  IMAD.MOV.U32 R24, RZ, RZ, R17 ;  /* 0x000000ffff187224 */ /* 0x000fe400078e0011 */
[----:B------:R-:W-:Y:S01]  /*3980*/  IMAD.MOV.U32 R3, RZ, RZ, R2 ;  /* 0x000000ffff037224 */ /* 0x000fe200078e0002 */
[----:B------:R-:W-:-:S09]  /*3990*/  SEL R26, RZ, 0x1, !P0 ;  /* 0x00000001ff1a7807 */ /* 0x000fd20004000000 */
.L_x_505:
[----:B-1----:R-:W-:Y:S05]  /*39a0*/  BSYNC.RECONVERGENT B1 ;  /* 0x0000000000017941 */ /* 0x002fea0003800200 */
.L_x_503:
[----:B------:R-:W-:Y:S01]  /*39b0*/  IMAD.MOV.U32 R15, RZ, RZ, R24 ;  /* 0x000000ffff0f7224 */ /* 0x000fe200078e0018 */
[----:B------:R-:W-:Y:S01]  /*39c0*/  IADD3 R24, P1, PT, R17, 0x100, RZ ;  /* 0x0000010011187810 */ /* 0x000fe20007f3e0ff */
[----:B------:R-:W-:Y:S01]  /*39d0*/  IMAD.MOV.U32 R12, RZ, RZ, R3 ;  /* 0x000000ffff0c7224 */ /* 0x000fe200078e0003 */
[----:B------:R-:W-:Y:S01]  /*39e0*/  FSETP.NEU.AND P2, PT, R18, R23, PT ;  /* 0x000000171200720b */ /* 0x000fe20003f4d000 */
[----:B------:R-:W-:Y:S01]  /*39f0*/  UMOV UR5, UR10 ;  /* 0x0000000a00057c82 */ /* 0x000fe20008000000 */
        /* <DEDUP_REMOVED lines=18> */
[----:B------:R-:W-:Y:S01]  /*3b20*/  SEL R3, R8, R3, !P3 ;  /* 0x0000000308037207 */ /* 0x000fe20005800000 */
[----:B------:R-:W-:Y:S01]  /*3b30*/  IMAD.U32 R8, RZ, RZ, UR11 ;  /* 0x0000000bff087e24 */ /* 0x000fe2000f8e00ff */
[----:B------:R-:W-:-:S02]  /*3b40*/  IADD3 R17, P0, PT, R17, 0x300, RZ ;  /* 0x0000030011117810 */ /* 0x000fc40007f1e0ff */
[----:B------:R-:W-:Y:S01]  /*3b50*/  FSETP.NEU.AND P2, PT, R6, R19, PT ;  /* 0x000000130600720b */ /* 0x000fe20003f4d000 */
[----:B------:R-:W-:Y:S01]  /*3b60*/  IMAD.SHL.U32 R12, R8, 0x400, RZ ;  /* 0x00000400080c7824 */ /* 0x000fe200078e00ff */
[----:B------:R-:W-:Y:S01]  /*3b70*/  SEL R26, R26, 0x1, !P1 ;  /* 0x000000011a1a7807 */ /* 0x000fe20004800000 */
[----:B------:R-:W-:Y:S01]  /*3b80*/  IMAD.X R6, RZ, RZ, R2, P0 ;  /* 0x000000ffff067224 */ /* 0x000fe200000e0602 */
[----:B------:R-:W-:Y:S02]  /*3b90*/  IADD3 R2, PT, PT, -R7, UR5, RZ ;  /* 0x0000000507027c10 */ /* 0x000fe4000fffe1ff */
[----:B------:R-:W-:Y:S02]  /*3ba0*/  @!P3 SEL R26, RZ, 0x1, !P1 ;  /* 0x00000001ff1ab807 */ /* 0x000fe40004800000 */
[----:B------:R-:W-:Y:S02]  /*3bb0*/  SEL R24, R13, R24, !P3 ;  /* 0x000000180d187207 */ /* 0x000fe40005800000 */
[----:B------:R-:W-:-:S02]  /*3bc0*/  ISETP.GE.U32.AND P3, PT, R2, R12, PT ;  /* 0x0000000c0200720c */ /* 0x000fc40003f66070 */
[C---:B------:R-:W-:Y:S02]  /*3bd0*/  LOP3.LUT P1, RZ, R26.reuse, 0xff, RZ, 0xc0, !PT ;  /* 0x000000ff1aff7812 */ /* 0x040fe4000782c0ff */
[----:B------:R-:W-:Y:S02]  /*3be0*/  ISETP.LT.U32.AND P0, PT, R17, R24, PT ;  /* 0x000000181100720c */ /* 0x000fe40003f01070 */
[----:B------:R-:W-:Y:S02]  /*3bf0*/  SEL R26, R26, 0x1, !P2 ;  /* 0x000000011a1a7807 */ /* 0x000fe40005000000 */
[----:B------:R-:W-:-:S04]  /*3c00*/  ISETP.LT.AND.EX P0, PT, R6, R3, PT, P0 ;  /* 0x000000030600720c */ /* 0x000fc80003f01300 */
[C---:B------:R-:W-:Y:S02]  /*3c10*/  @P2 SEL R24, R17.reuse, R24, P0 ;  /* 0x0000001811182207 */ /* 0x040fe40000000000 */
[C---:B------:R-:W-:Y:S02]  /*3c20*/  @P2 SEL R3, R6.reuse, R3, P0 ;  /* 0x0000000306032207 */ /* 0x040fe40000000000 */
[----:B------:R-:W-:Y:S02]  /*3c30*/  @!P1 SEL R26, RZ, 0x1, !P2 ;  /* 0x00000001ff1a9807 */ /* 0x000fe40005000000 */
[----:B------:R-:W-:Y:S02]  /*3c40*/  SEL R24, R17, R24, !P1 ;  /* 0x0000001811187207 */ /* 0x000fe40004800000 */
[----:B------:R-:W-:Y:S01]  /*3c50*/  SEL R3, R6, R3, !P1 ;  /* 0x0000000306037207 */ /* 0x000fe20004800000 */
[----:B------:R-:W-:Y:S06]  /*3c60*/  @!P3 BRA `(.L_x_501) ;  /* 0x000000140030b947 */ /* 0x000fec0003800000 */
[C---:B------:R-:W-:Y:S01]  /*3c70*/  IMAD.IADD R7, R12.reuse, 0x1, R7 ;  /* 0x000000010c077824 */ /* 0x040fe200078e0207 */
[----:B------:R-:W-:Y:S01]  /*3c80*/  UIADD3 UR4, UPT, UPT, UR4, 0x1, URZ ;  /* 0x0000000104047890 */ /* 0x000fe2000fffe0ff */
[----:B------:R-:W-:Y:S02]  /*3c90*/  IMAD.IADD R10, R12, 0x1, R10 ;  /* 0x000000010c0a7824 */ /* 0x000fe400078e020a */
[----:B------:R-:W-:Y:S01]  /*3ca0*/  IMAD.IADD R11, R11, 0x1, -R12 ;  /* 0x000000010b0b7824 */ /* 0x000fe200078e0a0c */
[----:B------:R-:W-:-:S13]  /*3cb0*/  ISETP.GT.U32.AND P0, PT, R7, UR7, PT ;  /* 0x0000000707007c0c */ /* 0x000fda000bf04070 */
[----:B------:R-:W-:Y:S05]  /*3cc0*/  @!P0 BRA `(.L_x_506) ;  /* 0xfffffff800b48947 */ /* 0x000fea000383ffff */
.L_x_502:
[----:B------:R-:W-:Y:S01]  /*3cd0*/  IADD3 R13, PT, PT, -R7, UR5, RZ ;  /* 0x00000005070d7c10 */ /* 0x000fe2000fffe1ff */
[----:B------:R-:W-:Y:S03]  /*3ce0*/  BSSY.RECONVERGENT B1, `(.L_x_501) ;  /* 0x0000144000017945 */ /* 0x000fe60003800200 */
[----:B------:R-:W-:-:S04]  /*3cf0*/  ISETP.GE.AND P0, PT, R4, R13, PT ;  /* 0x0000000d0400720c */ /* 0x000fc80003f06270 */
[----:B------:R-:W-:-:S13]  /*3d00*/  ISETP.GE.U32.OR P0, PT, R7, UR5, P0 ;  /* 0x0000000507007c0c */ /* 0x000fda0008706470 */
[----:B------:R-:W-:Y:S05]  /*3d10*/  @P0 BRA `(.L_x_507) ;  /* 0x0000001400000947 */ /* 0x000fea0003800000 */
[----:B------:R-:W-:Y:S01]  /*3d20*/  LOP3.LUT R6, RZ, R4, RZ, 0x33, !PT ;  /* 0x00000004ff067212 */ /* 0x000fe200078e33ff */
[----:B------:R-:W-:Y:S01]  /*3d30*/  BSSY.RECONVERGENT B2, `(.L_x_508) ;  /* 0x00000a8000027945 */ /* 0x000fe20003800200 */
[----:B------:R-:W-:-:S03]  /*3d40*/  IMAD.MOV.U32 R2, RZ, RZ, R4 ;  /* 0x000000ffff027224 */ /* 0x000fc600078e0004 */
[----:B------:R-:W-:-:S05]  /*3d50*/  VIADD R6, R6, UR5 ;  /* 0x0000000506067c36 */ /* 0x000fca0008000000 */
[----:B------:R-:W-:Y:S01]  /*3d60*/  IADD3 R12, PT, PT, R6, -R12, -R9 ;  /* 0x8000000c060c7210 */ /* 0x000fe20007ffe809 */
[----:B------:R-:W-:-:S04]  /*3d70*/  IMAD R9, R8, UR4, RZ ;  /* 0x0000000408097c24 */ /* 0x000fc8000f8e02ff */
[----:B------:R-:W-:-:S05]  /*3d80*/  IMAD R9, R9, -0x400, R12 ;  /* 0xfffffc0009097824 */ /* 0x000fca00078e020c */
[C---:B------:R-:W-:Y:S02]  /*3d90*/  ISETP.GE.U32.AND P0, PT, R9.reuse, 0x700, PT ;  /* 0x000007000900780c */ /* 0x040fe40003f06070 */
[----:B------:R-:W-:-:S04]  /*3da0*/  LEA.HI R8, R9, 0x1, RZ, 0x18 ;  /* 0x0000000109087811 */ /* 0x000fc800078fc0ff */
[----:B------:R-:W-:-:S07]  /*3db0*/  LOP3.LUT R9, R8, 0x7, RZ, 0xc0, !PT ;  /* 0x0000000708097812 */ /* 0x000fce00078ec0ff */
[----:B------:R-:W-:Y:S05]  /*3dc0*/  @!P0 BRA `(.L_x_509) ;  /* 0x0000000800788947 */ /* 0x000fea0003800000 */
[----:B------:R-:W2:Y:S01]  /*3dd0*/  LDC.64 R12, c[0x0][0x380] ;  /* 0x0000e000ff0c7b82 */ /* 0x000ea20000000a00 */
[----:B------:R-:W-:Y:S01]  /*3de0*/  LEA.HI R11, R11, 0x1, RZ, 0x18 ;  /* 0x000000010b0b7811 */ /* 0x000fe200078fc0ff */
[----:B------:R-:W-:Y:S03]  /*3df0*/  BSSY.RECONVERGENT B3, `(.L_x_510) ;  /* 0x000009a000037945 */ /* 0x000fe60003800200 */
[----:B------:R-:W-:Y:S02]  /*3e00*/  LOP3.LUT R2, R11, 0x1fffff8, RZ, 0xc0, !PT ;  /* 0x01fffff80b027812 */ /* 0x000fe400078ec0ff */
[----:B------:R-:W-:Y:S01]  /*3e10*/  LOP3.LUT R11, R4, 0x400, RZ, 0xfc, !PT ;  /* 0x00000400040b7812 */ /* 0x000fe200078efcff */
[----:B------:R-:W3:Y:S02]  /*3e20*/  LDC.64 R14, c[0x0][0x388] ;  /* 0x0000e200ff0e7b82 */ /* 0x000ee40000000a00 */
[----:B------:R-:W-:-:S07]  /*3e30*/  IMAD.MOV R2, RZ, RZ, -R2 ;  /* 0x000000ffff027224 */ /* 0x000fce00078e0a02 */
.L_x_511:
[----:B------:R-:W-:-:S04]  /*3e40*/  VIADD R27, R10, 0xfffffc00 ;  /* 0xfffffc000a1b7836 */ /* 0x000fc80000000000 */
[----:B--2---:R-:W-:-:S04]  /*3e50*/  IMAD.WIDE.U32 R16, R27, 0x4, R12 ;  /* 0x000000041b107825 */ /* 0x004fc800078e000c */
[----:B---3--:R-:W-:Y:S02]  /*3e60*/  IMAD.WIDE.U32 R18, R27, 0x4, R14 ;  /* 0x000000041b127825 */ /* 0x008fe400078e000e */
[----:B------:R2:W3:Y:S04]  /*3e70*/  LDG.E R16, desc[UR12][R16.64] ;  /* 0x0000000c10107981 */ /* 0x0004e8000c1e1900 */
[----:B------:R-:W3:Y:S01]  /*3e80*/  LDG.E R19, desc[UR12][R18.64] ;  /* 0x0000000c12137981 */ /* 0x000ee2000c1e1900 */
[----:B------:R-:W-:-:S04]  /*3e90*/  VIADD R25, R10, 0xfffffd00 ;  /* 0xfffffd000a197836 */ /* 0x000fc80000000000 */
[----:B------:R-:W-:-:S04]  /*3ea0*/  IMAD.WIDE.U32 R20, R25, 0x4, R12 ;  /* 0x0000000419147825 */ /* 0x000fc800078e000c */
[----:B------:R-:W-:Y:S02]  /*3eb0*/  IMAD.WIDE.U32 R22, R25, 0x4, R14 ;  /* 0x0000000419167825 */ /* 0x000fe400078e000e */
[----:B------:R-:W4:Y:S04]  /*3ec0*/  LDG.E R20, desc[UR12][R20.64] ;  /* 0x0000000c14147981 */ /* 0x000f28000c1e1900 */
[----:B------:R-:W4:Y:S01]  /*3ed0*/  LDG.E R23, desc[UR12][R22.64] ;  /* 0x0000000c16177981 */ /* 0x000f22000c1e1900 */
[----:B------:R-:W-:Y:S02]  /*3ee0*/  LOP3.LUT P2, RZ, R26, 0xff, RZ, 0xc0, !PT ;  /* 0x000000ff1aff7812 */ /* 0x000fe4000784c0ff */
[----:B--2---:R-:W-:Y:S01]  /*3ef0*/  IADD3 R17, P3, PT, R27, UR6, RZ ;  /* 0x000000061b117c10 */ /* 0x004fe2000ff7e0ff */
[----:B------:R-:W-:-:S03]  /*3f00*/  VIADD R27, R10, 0xfffffe00 ;  /* 0xfffffe000a1b7836 */ /* 0x000fc60000000000 */
[----:B------:R-:W-:Y:S01]  /*3f10*/  ISETP.LT.U32.AND P0, PT, R17, R24, PT ;  /* 0x000000181100720c */ /* 0x000fe20003f01070 */
[----:B------:R-:W-:-:S05]  /*3f20*/  IMAD.X R28, RZ, RZ, R5, P3 ;  /* 0x000000ffff1c7224 */ /* 0x000fca00018e0605 */
[----:B------:R-:W-:-:S04]  /*3f30*/  ISETP.LT.AND.EX P0, PT, R28, R3, PT, P0 ;  /* 0x000000031c00720c */ /* 0x000fc80003f01300 */
[----:B------:R-:W-:Y:S02]  /*3f40*/  SEL R29, R17, R24, P0 ;  /* 0x00000018111d7207 */ /* 0x000fe40000000000 */
[CC--:B---3--:R-:W-:Y:S02]  /*3f50*/  FSETP.NEU.AND P1, PT, R16.reuse, R19.reuse, P2 ;  /* 0x000000131000720b */ /* 0x0c8fe4000172d000 */
[----:B------:R-:W-:Y:S01]  /*3f60*/  FSETP.NEU.AND P3, PT, R16, R19, PT ;  /* 0x000000131000720b */ /* 0x000fe20003f6d000 */
[----:B------:R-:W-:-:S05]  /*3f70*/  IMAD.WIDE.U32 R18, R27, 0x4, R14 ;  /* 0x000000041b127825 */ /* 0x000fca00078e000e */
[----:B------:R-:W2:Y:S05]  /*3f80*/  LDG.E R22, desc[UR12][R18.64] ;  /* 0x0000000c12167981 */ /* 0x000eaa000c1e1900 */
[----:B------:R-:W-:Y:S01]  /*3f90*/  @!P1 SEL R29, R17, R24, !P2 ;  /* 0x00000018111d9207 */ /* 0x000fe20005000000 */
[----:B------:R-:W-:-:S05]  /*3fa0*/  IMAD.WIDE.U32 R16, R27, 0x4, R12 ;  /* 0x000000041b107825 */ /* 0x000fca00078e000c */
[----:B------:R3:W2:Y:S01]  /*3fb0*/  LDG.E R21, desc[UR12][R16.64] ;  /* 0x0000000c10157981 */ /* 0x0006a2000c1e1900 */
[----:B------:R-:W-:-:S04]  /*3fc0*/  @!P2 SEL R26, RZ, 0x1, !P3 ;  /* 0x00000001ff1aa807 */ /* 0x000fc80005800000 */
[----:B------:R-:W-:Y:S02]  /*3fd0*/  SEL R26, R26, 0x1, !P1 ;  /* 0x000000011a1a7807 */ /* 0x000fe40004800000 */
[-C--:B------:R-:W-:Y:S02]  /*3fe0*/  SEL R24, R28, R3.reuse, P0 ;  /* 0x000000031c187207 */ /* 0x080fe40000000000 */
[----:B------:R-:W-:Y:S02]  /*3ff0*/  LOP3.LUT P3, RZ, R26, 0xff, RZ, 0xc0, !PT ;  /* 0x000000ff1aff7812 */ /* 0x000fe4000786c0ff */
[----:B---3--:R-:W-:Y:S02]  /*4000*/  IADD3 R16, P0, PT, R25, UR6, RZ ;  /* 0x0000000619107c10 */ /* 0x008fe4000ff1e0ff */
[----:B------:R-:W-:Y:S02]  /*4010*/  @!P1 SEL R24, R28, R3, !P2 ;  /* 0x000000031c189207 */ /* 0x000fe40005000000 */
[----:B----4-:R-:W-:Y:S01]  /*4020*/  FSETP.NEU.AND P2, PT, R20, R23, P3 ;  /* 0x000000171400720b */ /* 0x010fe20001f4d000 */
[----:B------:R-:W-:Y:S01]  /*4030*/  IMAD.X R25, RZ, RZ, R5, P0 ;  /* 0x000000ffff197224 */ /* 0x000fe200000e0605 */
[----:B------:R-:W-:-:S02]  /*4040*/  ISETP.LT.U32.AND P0, PT, R16, R29, PT ;  /* 0x0000001d1000720c */ /* 0x000fc40003f01070 */
[----:B------:R-:W-:Y:S02]  /*4050*/  FSETP.NEU.AND P1, PT, R20, R23, PT ;  /* 0x000000171400720b */ /* 0x000fe40003f2d000 */
[----:B------:R-:W-:Y:S01]  /*4060*/  ISETP.LT.AND.EX P0, PT, R25, R24, PT, P0 ;  /* 0x000000181900720c */ /* 0x000fe20003f01300 */
[----:B------:R-:W-:-:S03]  /*4070*/  VIADD R23, R10, 0xffffff00 ;  /* 0xffffff000a177836 */ /* 0x000fc60000000000 */
[CC--:B------:R-:W-:Y:S01]  /*4080*/  SEL R3, R16.reuse, R29.reuse, P0 ;  /* 0x0000001d10037207 */ /* 0x0c0fe20000000000 */
[C---:B------:R-:W-:Y:S02]  /*4090*/  IMAD.WIDE.U32 R18, R23.reuse, 0x4, R14 ;  /* 0x0000000417127825 */ /* 0x040fe400078e000e */
[----:B------:R-:W-:Y:S02]  /*40a0*/  @!P2 SEL R3, R16, R29, !P3 ;  /* 0x0000001d1003a207 */ /* 0x000fe40005800000 */
[----:B------:R-:W-:Y:S01]  /*40b0*/  IMAD.WIDE.U32 R16, R23, 0x4, R12 ;  /* 0x0000000417107825 */ /* 0x000fe200078e000c */
[----:B------:R3:W4:Y:S01]  /*40c0*/  LDG.E R29, desc[UR12][R18.64] ;  /* 0x0000000c121d7981 */ /* 0x000722000c1e1900 */
[----:B------:R-:W-:-:S03]  /*40d0*/  @!P3 SEL R26, RZ, 0x1, !P1 ;  /* 0x00000001ff1ab807 */ /* 0x000fc60004800000 */
[----:B------:R5:W4:Y:S01]  /*40e0*/  LDG.E R20, desc[UR12][R16.64] ;  /* 0x0000000c10147981 */ /* 0x000b22000c1e1900 */
[----:B------:R-:W-:Y:S02]  /*40f0*/  SEL R26, R26, 0x1, !P2 ;  /* 0x000000011a1a7807 */ /* 0x000fe40005000000 */
[CC--:B------:R-:W-:Y:S02]  /*4100*/  SEL R28, R25.reuse, R24.reuse, P0 ;  /* 0x00000018191c7207 */ /* 0x0c0fe40000000000 */
[----:B------:R-:W-:Y:S01]  /*4110*/  @!P2 SEL R28, R25, R24, !P3 ;  /* 0x00000018191ca207 */ /* 0x000fe20005800000 */
[----:B---3--:R-:W-:Y:S01]  /*4120*/  IMAD.WIDE.U32 R18, R10, 0x4, R12 ;  /* 0x000000040a127825 */ /* 0x008fe200078e000c */
[----:B------:R-:W-:-:S03]  /*4130*/  LOP3.LUT P2, RZ, R26, 0xff, RZ, 0xc0, !PT ;  /* 0x000000ff1aff7812 */ /* 0x000fc6000784c0ff */
[----:B-----5:R-:W-:Y:S02]  /*4140*/  IMAD.WIDE.U32 R16, R10, 0x4, R14 ;  /* 0x000000040a107825 */ /* 0x020fe400078e000e */
[----:B------:R-:W3:Y:S01]  /*4150*/  LDG.E R18, desc[UR12][R18.64] ;  /* 0x0000000c12127981 */ /* 0x000ee2000c1e1900 */
[----:B------:R-:W-:-:S05]  /*4160*/  IADD3 R27, P0, PT, R27, UR6, RZ ;  /* 0x000000061b1b7c10 */ /* 0x000fca000ff1e0ff */
[----:B------:R-:W-:Y:S01]  /*4170*/  IMAD.X R25, RZ, RZ, R5, P0 ;  /* 0x000000ffff197224 */ /* 0x000fe200000e0605 */
[----:B------:R-:W-:-:S04]  /*4180*/  ISETP.LT.U32.AND P0, PT, R27, R3, PT ;  /* 0x000000031b00720c */ /* 0x000fc80003f01070 */
[----:B------:R-:W-:Y:S02]  /*4190*/  ISETP.LT.AND.EX P0, PT, R25, R28, PT, P0 ;  /* 0x0000001c1900720c */ /* 0x000fe40003f01300 */
[CC--:B--2---:R-:W-:Y:S02]  /*41a0*/  FSETP.NEU.AND P1, PT, R21.reuse, R22.reuse, PT ;  /* 0x000000161500720b */ /* 0x0c4fe40003f2d000 */
[----:B------:R-:W-:Y:S02]  /*41b0*/  FSETP.NEU.AND P3, PT, R21, R22, P2 ;  /* 0x000000161500720b */ /* 0x000fe4000176d000 */
[----:B------:R2:W3:Y:S01]  /*41c0*/  LDG.E R22, desc[UR12][R16.64] ;  /* 0x0000000c10167981 */ /* 0x0004e2000c1e1900 */
[----:B------:R-:W-:-:S10]  /*41d0*/  SEL R21, R27, R3, P0 ;  /* 0x000000031b157207 */ /* 0x000fd40000000000 */
[----:B------:R-:W-:Y:S01]  /*41e0*/  @!P3 SEL R21, R27, R3, !P2 ;  /* 0x000000031b15b207 */ /* 0x000fe20005000000 */
[----:B------:R-:W-:Y:S01]  /*41f0*/  VIADD R3, R10, 0x100 ;  /* 0x000001000a037836 */ /* 0x000fe20000000000 */
[CC--:B------:R-:W-:Y:S02]  /*4200*/  SEL R27, R25.reuse, R28.reuse, P0 ;  /* 0x0000001c191b7207 */ /* 0x0c0fe40000000000 */
[----:B------:R-:W-:Y:S01]  /*4210*/  @!P3 SEL R27, R25, R28, !P2 ;  /* 0x0000001c191bb207 */ /* 0x000fe20005000000 */
[----:B------:R-:W-:-:S04]  /*4220*/  IMAD.WIDE.U32 R24, R3, 0x4, R14 ;  /* 0x0000000403187825 */ /* 0x000fc800078e000e */
[----:B--2---:R-:W-:Y:S02]  /*4230*/  IMAD.WIDE.U32 R16, R3, 0x4, R12 ;  /* 0x0000000403107825 */ /* 0x004fe400078e000c */
[----:B------:R-:W2:Y:S04]  /*4240*/  LDG.E R25, desc[UR12][R24.64] ;  /* 0x0000000c18197981 */ /* 0x000ea8000c1e1900 */
[----:B------:R5:W2:Y:S01]  /*4250*/  LDG.E R28, desc[UR12][R16.64] ;  /* 0x0000000c101c7981 */ /* 0x000aa2000c1e1900 */
[----:B------:R-:W-:-:S04]  /*4260*/  @!P2 SEL R26, RZ, 0x1, !P1 ;  /* 0x00000001ff1aa807 */ /* 0x000fc80004800000 */
[----:B------:R-:W-:-:S04]  /*4270*/  SEL R26, R26, 0x1, !P3 ;  /* 0x000000011a1a7807 */ /* 0x000fc80005800000 */
[----:B------:R-:W-:Y:S02]  /*4280*/  LOP3.LUT P2, RZ, R26, 0xff, RZ, 0xc0, !PT ;  /* 0x000000ff1aff7812 */ /* 0x000fe4000784c0ff */
[----:B------:R-:W-:Y:S02]  /*4290*/  IADD3 R23, P0, PT, R23, UR6, RZ ;  /* 0x0000000617177c10 */ /* 0x000fe4000ff1e0ff */
[CC--:B----4-:R-:W-:Y:S02]  /*42a0*/  FSETP.NEU.AND P3, PT, R20.reuse, R29.reuse, PT ;  /* 0x0000001d1400720b */ /* 0x0d0fe40003f6d000 */
[----:B------:R-:W-:Y:S01]  /*42b0*/  FSETP.NEU.AND P1, PT, R20, R29, P2 ;  /* 0x0000001d1400720b */ /* 0x000fe2000172d000 */
[----:B------:R-:W-:Y:S01]  /*42c0*/  IMAD.X R20, RZ, RZ, R5, P0 ;  /* 0x000000ffff147224 */ /* 0x000fe200000e0605 */
[----:B------:R-:W-:-:S05]  /*42d0*/  ISETP.LT.U32.AND P0, PT, R23, R21, PT ;  /* 0x000000151700720c */ /* 0x000fca0003f01070 */
[----:B------:R-:W-:Y:S02]  /*42e0*/  @!P2 SEL R26, RZ, 0x1, !P3 ;  /* 0x00000001ff1aa807 */ /* 0x000fe40005800000 */
[----:B------:R-:W-:Y:S02]  /*42f0*/  ISETP.LT.AND.EX P0, PT, R20, R27, PT, P0 ;  /* 0x0000001b1400720c */ /* 0x000fe40003f01300 */
[----:B------:R-:W-:Y:S02]  /*4300*/  SEL R26, R26, 0x1, !P1 ;  /* 0x000000011a1a7807 */ /* 0x000fe40004800000 */
[----:B-----5:R-:W-:Y:S02]  /*4310*/  SEL R16, R23, R21, P0 ;  /* 0x0000001517107207 */ /* 0x020fe40000000000 */
[----:B------:R-:W-:Y:S02]  /*4320*/  LOP3.LUT P3, RZ, R26, 0xff, RZ, 0xc0, !PT ;  /* 0x000000ff1aff7812 */ /* 0x000fe4000786c0ff */
[----:B------:R-:W-:-:S02]  /*4330*/  SEL R17, R20, R27, P0 ;  /* 0x0000001b14117207 */ /* 0x000fc40000000000 */
[----:B------:R-:W-:Y:S02]  /*4340*/  IADD3 R19, P0, PT, R10, UR6, RZ ;  /* 0x000000060a137c10 */ /* 0x000fe4000ff1e0ff */
[----:B------:R-:W-:Y:S02]  /*4350*/  @!P1 SEL R16, R23, R21, !P2 ;  /* 0x0000001517109207 */ /* 0x000fe40005000000 */
[----:B------:R-:W-:Y:S01]  /*4360*/  @!P1 SEL R17, R20, R27, !P2 ;  /* 0x0000001b14119207 */ /* 0x000fe20005000000 */
[----:B------:R-:W-:Y:S01]  /*4370*/  IMAD.X R24, RZ, RZ, R5, P0 ;  /* 0x000000ffff187224 */ /* 0x000fe200000e0605 */
[----:B------:R-:W-:Y:S01]  /*4380*/  ISETP.LT.U32.AND P0, PT, R19, R16, PT ;  /* 0x000000101300720c */ /* 0x000fe20003f01070 */
[----:B------:R-:W-:-:S03]  /*4390*/  VIADD R27, R10, 0x200 ;  /* 0x000002000a1b7836 */ /* 0x000fc60000000000 */
[----:B------:R-:W-:-:S04]  /*43a0*/  ISETP.LT.AND.EX P0, PT, R24, R17, PT, P0 ;  /* 0x000000111800720c */ /* 0x000fc80003f01300 */
[----:B------:R-:W-:Y:S02]  /*43b0*/  SEL R20, R19, R16, P0 ;  /* 0x0000001013147207 */ /* 0x000fe40000000000 */
[----:B------:R-:W-:Y:S01]  /*43c0*/  SEL R23, R24, R17, P0 ;  /* 0x0000001118177207 */ /* 0x000fe20000000000 */
[----:B------:R-:W-:Y:S01]  /*43d0*/  VIADD R29, R10, 0x300 ;  /* 0x000003000a1d7836 */ /* 0x000fe20000000000 */
[CC--:B---3--:R-:W-:Y:S02]  /*43e0*/  FSETP.NEU.AND P2, PT, R18.reuse, R22.reuse, P3 ;  /* 0x000000161200720b */ /* 0x0c8fe40001f4d000 */
[----:B------:R-:W-:-:S04]  /*43f0*/  FSETP.NEU.AND P1, PT, R18, R22, PT ;  /* 0x000000161200720b */ /* 0x000fc80003f2d000 */
[----:B------:R-:W-:-:S07]  /*4400*/  @!P3 SEL R26, RZ, 0x1, !P1 ;  /* 0x00000001ff1ab807 */ /* 0x000fce0004800000 */
[----:B------:R-:W-:Y:S01]  /*4410*/  @!P2 SEL R20, R19, R16, !P3 ;  /* 0x000000101314a207 */ /* 0x000fe20005800000 */
[----:B------:R-:W-:Y:S01]  /*4420*/  IMAD.WIDE.U32 R18, R27, 0x4, R14 ;  /* 0x000000041b127825 */ /* 0x000fe200078e000e */
[----:B------:R-:W-:-:S03]  /*4430*/  @!P2 SEL R23, R24, R17, !P3 ;  /* 0x000000111817a207 */ /* 0x000fc60005800000 */
[----:B------:R-:W-:Y:S01]  /*4440*/  IMAD.WIDE.U32 R16, R27, 0x4, R12 ;  /* 0x000000041b107825 */ /* 0x000fe200078e000c */
[----:B------:R-:W-:Y:S01]  /*4450*/  IADD3 R21, P1, PT, R3, UR6, RZ ;  /* 0x0000000603157c10 */ /* 0x000fe2000ff3e0ff */
[----:B------:R-:W3:Y:S01]  /*4460*/  LDG.E R18, desc[UR12][R18.64] ;  /* 0x0000000c12127981 */ /* 0x000ee2000c1e1900 */
[----:B------:R-:W-:-:S03]  /*4470*/  SEL R22, R26, 0x1, !P2 ;  /* 0x000000011a167807 */ /* 0x000fc60005000000 */
[----:B------:R4:W3:Y:S01]  /*4480*/  LDG.E R3, desc[UR12][R16.64] ;  /* 0x0000000c10037981 */ /* 0x0008e2000c1e1900 */
[----:B------:R-:W-:Y:S01]  /*4490*/  LOP3.LUT P2, RZ, R22, 0xff, RZ, 0xc0, !PT ;  /* 0x000000ff16ff7812 */ /* 0x000fe2000784c0ff */
[----:B------:R-:W-:-:S03]  /*44a0*/  IMAD.X R24, RZ, RZ, R5, P1 ;  /* 0x000000ffff187224 */ /* 0x000fc600008e0605 */
[----:B--2---:R-:W-:Y:S02]  /*44b0*/  FSETP.NEU.AND P3, PT, R28, R25, P2 ;  /* 0x000000191c00720b */ /* 0x004fe4000176d000 */
[----:B------:R-:W-:-:S04]  /*44c0*/  ISETP.LT.U32.AND P0, PT, R21, R20, PT ;  /* 0x000000141500720c */ /* 0x000fc80003f01070 */
[----:B------:R-:W-:Y:S02]  /*44d0*/  ISETP.LT.AND.EX P0, PT, R24, R23, PT, P0 ;  /* 0x000000171800720c */ /* 0x000fe40003f01300 */
[----:B------:R-:W-:Y:S02]  /*44e0*/  FSETP.NEU.AND P1, PT, R28, R25, PT ;  /* 0x000000191c00720b */ /* 0x000fe40003f2d000 */
[-C--:B------:R-:W-:Y:S01]  /*44f0*/  SEL R25, R21, R20.reuse, P0 ;  /* 0x0000001415197207 */ /* 0x080fe20000000000 */
[----:B----4-:R-:W-:Y:S02]  /*4500*/  IMAD.WIDE.U32 R16, R29, 0x4, R14 ;  /* 0x000000041d107825 */ /* 0x010fe400078e000e */
[----:B------:R-:W-:Y:S02]  /*4510*/  @!P3 SEL R25, R21, R20, !P2 ;  /* 0x000000141519b207 */ /* 0x000fe40005000000 */
[----:B------:R-:W-:Y:S02]  /*4520*/  IMAD.WIDE.U32 R20, R29, 0x4, R12 ;  /* 0x000000041d147825 */ /* 0x000fe400078e000c */
[----:B------:R-:W2:Y:S04]  /*4530*/  LDG.E R17, desc[UR12][R16.64] ;  /* 0x0000000c10117981 */ /* 0x000ea8000c1e1900 */
[----:B------:R4:W2:Y:S01]  /*4540*/  LDG.E R20, desc[UR12][R20.64] ;  /* 0x0000000c14147981 */ /* 0x0008a2000c1e1900 */
[----:B------:R-:W-:-:S02]  /*4550*/  @!P2 SEL R22, RZ, 0x1, !P1 ;  /* 0x00000001ff16a807 */ /* 0x000fc40004800000 */
[-C--:B------:R-:W-:Y:S02]  /*4560*/  SEL R19, R24, R23.reuse, P0 ;  /* 0x0000001718137207 */ /* 0x080fe40000000000 */
[----:B------:R-:W-:Y:S02]  /*4570*/  SEL R22, R22, 0x1, !P3 ;  /* 0x0000000116167807 */ /* 0x000fe40005800000 */
[----:B------:R-:W-:Y:S02]  /*4580*/  @!P3 SEL R19, R24, R23, !P2 ;  /* 0x000000171813b207 */ /* 0x000fe40005000000 */
[----:B------:R-:W-:Y:S02]  /*4590*/  LOP3.LUT P1, RZ, R22, 0xff, RZ, 0xc0, !PT ;  /* 0x000000ff16ff7812 */ /* 0x000fe4000782c0ff */
[----:B------:R-:W-:-:S05]  /*45a0*/  IADD3 R24, P0, PT, R27, UR6, RZ ;  /* 0x000000061b187c10 */ /* 0x000fca000ff1e0ff */
[----:B------:R-:W-:Y:S01]  /*45b0*/  IMAD.X R26, RZ, RZ, R5, P0 ;  /* 0x000000ffff1a7224 */ /* 0x000fe200000e0605 */
[----:B------:R-:W-:-:S04]  /*45c0*/  ISETP.LT.U32.AND P0, PT, R24, R25, PT ;  /* 0x000000191800720c */ /* 0x000fc80003f01070 */
[----:B------:R-:W-:-:S04]  /*45d0*/  ISETP.LT.AND.EX P0, PT, R26, R19, PT, P0 ;  /* 0x000000131a00720c */ /* 0x000fc80003f01300 */
[----:B----4-:R-:W-:Y:S01]  /*45e0*/  SEL R21, R26, R19, P0 ;  /* 0x000000131a157207 */ /* 0x010fe20000000000 */
[----:B------:R-:W-:Y:S02]  /*45f0*/  VIADD R2, R2, 0x8 ;  /* 0x0000000802027836 */ /* 0x000fe40000000000 */
[----:B------:R-:W-:Y:S02]  /*4600*/  VIADD R11, R11, 0x800 ;  /* 0x000008000b0b7836 */ /* 0x000fe40000000000 */
[----:B------:R-:W-:Y:S01]  /*4610*/  VIADD R10, R10, 0x800 ;  /* 0x000008000a0a7836 */ /* 0x000fe20000000000 */
[CC--:B---3--:R-:W-:Y:S02]  /*4620*/  FSETP.NEU.AND P3, PT, R3.reuse, R18.reuse, P1 ;  /* 0x000000120300720b */ /* 0x0c8fe40000f6d000 */
[----:B------:R-:W-:Y:S02]  /*4630*/  FSETP.NEU.AND P2, PT, R3, R18, PT ;  /* 0x000000120300720b */ /* 0x000fe40003f4d000 */
[----:B------:R-:W-:-:S02]  /*4640*/  SEL R18, R24, R25, P0 ;  /* 0x0000001918127207 */ /* 0x000fc40000000000 */
[----:B------:R-:W-:Y:S02]  /*4650*/  IADD3 R29, P0, PT, R29, UR6, RZ ;  /* 0x000000061d1d7c10 */ /* 0x000fe4000ff1e0ff */
[----:B------:R-:W-:-:S05]  /*4660*/  @!P1 SEL R22, RZ, 0x1, !P2 ;  /* 0x00000001ff169807 */ /* 0x000fca0005000000 */
[----:B------:R-:W-:Y:S01]  /*4670*/  @!P3 SEL R18, R24, R25, !P1 ;  /* 0x000000191812b207 */ /* 0x000fe20004800000 */
[----:B------:R-:W-:Y:S01]  /*4680*/  IMAD.X R16, RZ, RZ, R5, P0 ;  /* 0x000000ffff107224 */ /* 0x000fe200000e0605 */
[----:B------:R-:W-:Y:S02]  /*4690*/  SEL R22, R22, 0x1, !P3 ;  /* 0x0000000116167807 */ /* 0x000fe40005800000 */
[----:B------:R-:W-:Y:S02]  /*46a0*/  @!P3 SEL R21, R26, R19, !P1 ;  /* 0x000000131a15b207 */ /* 0x000fe40004800000 */
[----:B------:R-:W-:Y:S02]  /*46b0*/  ISETP.LT.U32.AND P0, PT, R29, R18, PT ;  /* 0x000000121d00720c */ /* 0x000fe40003f01070 */
[----:B------:R-:W-:Y:S02]  /*46c0*/  LOP3.LUT P2, RZ, R22, 0xff, RZ, 0xc0, !PT ;  /* 0x000000ff16ff7812 */ /* 0x000fe4000784c0ff */
[----:B------:R-:W-:-:S04]  /*46d0*/  ISETP.LT.AND.EX P0, PT, R16, R21, PT, P0 ;  /* 0x000000151000720c */ /* 0x000fc80003f01300 */
[----:B------:R-:W-:Y:S02]  /*46e0*/  SEL R24, R29, R18, P0 ;  /* 0x000000121d187207 */ /* 0x000fe40000000000 */
[----:B------:R-:W-:Y:S02]  /*46f0*/  SEL R3, R16, R21, P0 ;  /* 0x0000001510037207 */ /* 0x000fe40000000000 */
[----:B------:R-:W-:Y:S02]  /*4700*/  ISETP.NE.AND P0, PT, R2, RZ, PT ;  /* 0x000000ff0200720c */ /* 0x000fe40003f05270 */
[CC--:B--2---:R-:W-:Y:S02]  /*4710*/  FSETP.NEU.AND P3, PT, R20.reuse, R17.reuse, P2 ;  /* 0x000000111400720b */ /* 0x0c4fe4000176d000 */
[----:B------:R-:W-:-:S04]  /*4720*/  FSETP.NEU.AND P1, PT, R20, R17, PT ;  /* 0x000000111400720b */ /* 0x000fc80003f2d000 */
[----:B------:R-:W-:-:S04]  /*4730*/  @!P2 SEL R22, RZ, 0x1, !P1 ;  /* 0x00000001ff16a807 */ /* 0x000fc80004800000 */
[----:B------:R-:W-:-:S03]  /*4740*/  SEL R22, R22, 0x1, !P3 ;  /* 0x0000000116167807 */ /* 0x000fc60005800000 */
[----:B------:R-:W-:Y:S02]  /*4750*/  @!P3 SEL R24, R29, R18, !P2 ;  /* 0x000000121d18b207 */ /* 0x000fe40005000000 */
[----:B------:R-:W-:Y:S02]  /*4760*/  @!P3 SEL R3, R16, R21, !P2 ;  /* 0x000000151003b207 */ /* 0x000fe40005000000 */
[----:B------:R-:W-:Y:S01]  /*4770*/  PRMT R26, R22, 0x7610, R26 ;  /* 0x00007610161a7816 */ /* 0x000fe2000000001a */
[----:B------:R-:W-:Y:S06]  /*4780*/  @P0 BRA `(.L_x_511) ;  /* 0xfffffff400ac0947 */ /* 0x000fec000383ffff */
[----:B01----:R-:W-:Y:S05]  /*4790*/  BSYNC.RECONVERGENT B3 ;  /* 0x0000000000037941 */ /* 0x003fea0003800200 */
.L_x_510:
[----:B------:R-:W-:-:S07]  /*47a0*/  VIADD R2, R11, 0xfffffc00 ;  /* 0xfffffc000b027836 */ /* 0x000fce0000000000 */
.L_x_509:
[----:B01----:R-:W-:Y:S05]  /*47b0*/  BSYNC.RECONVERGENT B2 ;  /* 0x0000000000027941 */ /* 0x003fea0003800200 */
.L_x_508:
[----:B------:R-:W-:-:S13]  /*47c0*/  ISETP.NE.AND P0, PT, R9, RZ, PT ;  /* 0x000000ff0900720c */ /* 0x000fda0003f05270 */
[----:B------:R-:W-:Y:S05]  /*47d0*/  @!P0 BRA `(.L_x_507) ;  /* 0x0000000800508947 */ /* 0x000fea0003800000 */
[----:B------:R-:W-:Y:S01]  /*47e0*/  ISETP.GE.U32.AND P0, PT, R9, 0x4, PT ;  /* 0x000000040900780c */ /* 0x000fe20003f06070 */
[----:B------:R-:W-:Y:S01]  /*47f0*/  BSSY.RECONVERGENT B2, `(.L_x_512) ;  /* 0x000004e000027945 */ /* 0x000fe20003800200 */
[----:B------:R-:W-:-:S11]  /*4800*/  LOP3.LUT P1, R9, R8, 0x3, RZ, 0xc0, !PT ;  /* 0x0000000308097812 */ /* 0x000fd6000782c0ff */
[----:B------:R-:W-:Y:S05]  /*4810*/  @!P0 BRA `(.L_x_513) ;  /* 0x00000004002c8947 */ /* 0x000fea0003800000 */
[----:B------:R-:W0:Y:S01]  /*4820*/  LDC.64 R10, c[0x0][0x380] ;  /* 0x0000e000ff0a7b82 */ /* 0x000e220000000a00 */
[----:B------:R-:W-:-:S07]  /*4830*/  IMAD.IADD R23, R2, 0x1, R7 ;  /* 0x0000000102177824 */ /* 0x000fce00078e0207 */
[----:B------:R-:W1:Y:S01]  /*4840*/  LDC.64 R12, c[0x0][0x388] ;  /* 0x0000e200ff0c7b82 */ /* 0x000e620000000a00 */
[----:B0-----:R-:W-:-:S05]  /*4850*/  IMAD.WIDE.U32 R14, R23, 0x4, R10 ;  /* 0x00000004170e7825 */ /* 0x001fca00078e000a */
[----:B------:R0:W2:Y:S01]  /*4860*/  LDG.E R27, desc[UR12][R14.64] ;  /* 0x0000000c0e1b7981 */ /* 0x0000a2000c1e1900 */
[----:B-1----:R-:W-:-:S05]  /*4870*/  IMAD.WIDE.U32 R28, R23, 0x4, R12 ;  /* 0x00000004171c7825 */ /* 0x002fca00078e000c */
[----:B------:R-:W2:Y:S01]  /*4880*/  LDG.E R8, desc[UR12][R28.64] ;  /* 0x0000000c1c087981 */ /* 0x000ea2000c1e1900 */
[----:B------:R-:W-:-:S04]  /*4890*/  VIADD R25, R23, 0x100 ;  /* 0x0000010017197836 */ /* 0x000fc80000000000 */
[----:B------:R-:W-:-:S04]  /*48a0*/  IMAD.WIDE.U32 R16, R25, 0x4, R12 ;  /* 0x0000000419107825 */ /* 0x000fc800078e000c */
[----:B0-----:R-:W-:Y:S02]  /*48b0*/  IMAD.WIDE.U32 R14, R25, 0x4, R10 ;  /* 0x00000004190e7825 */ /* 0x001fe400078e000a */
[----:B------:R0:W3:Y:S04]  /*48c0*/  LDG.E R16, desc[UR12][R16.64] ;  /* 0x0000000c10107981 */ /* 0x0000e8000c1e1900 */
[----:B------:R-:W3:Y:S01]  /*48d0*/  LDG.E R22, desc[UR12][R14.64] ;  /* 0x0000000c0e167981 */ /* 0x000ee2000c1e1900 */
[----:B0-----:R-:W-:-:S04]  /*48e0*/  VIADD R17, R23, 0x200 ;  /* 0x0000020017117836 */ /* 0x001fc80000000000 */
[----:B------:R-:W-:-:S04]  /*48f0*/  IMAD.WIDE.U32 R18, R17, 0x4, R10 ;  /* 0x0000000411127825 */ /* 0x000fc800078e000a */
[----:B------:R-:W-:Y:S02]  /*4900*/  IMAD.WIDE.U32 R20, R17, 0x4, R12 ;  /* 0x0000000411147825 */ /* 0x000fe400078e000c */
[----:B------:R-:W4:Y:S04]  /*4910*/  LDG.E R18, desc[UR12][R18.64] ;  /* 0x0000000c12127981 */ /* 0x000f28000c1e1900 */
[----:B------:R-:W4:Y:S01]  /*4920*/  LDG.E R21, desc[UR12][R20.64] ;  /* 0x0000000c14157981 */ /* 0x000f22000c1e1900 */
[----:B------:R-:W-:-:S04]  /*4930*/  VIADD R29, R23, 0x300 ;  /* 0x00000300171d7836 */ /* 0x000fc80000000000 */
[----:B------:R-:W-:-:S04]  /*4940*/  IMAD.WIDE.U32 R10, R29, 0x4, R10 ;  /* 0x000000041d0a7825 */ /* 0x000fc800078e000a */
[----:B------:R-:W-:Y:S02]  /*4950*/  IMAD.WIDE.U32 R12, R29, 0x4, R12 ;  /* 0x000000041d0c7825 */ /* 0x000fe400078e000c */
[----:B------:R-:W5:Y:S04]  /*4960*/  LDG.E R10, desc[UR12][R10.64] ;  /* 0x0000000c0a0a7981 */ /* 0x000f68000c1e1900 */
[----:B------:R0:W5:Y:S01]  /*4970*/  LDG.E R13, desc[UR12][R12.64] ;  /* 0x0000000c0c0d7981 */ /* 0x000162000c1e1900 */
[----:B------:R-:W-:Y:S02]  /*4980*/  LOP3.LUT P3, RZ, R26, 0xff, RZ, 0xc0, !PT ;  /* 0x000000ff1aff7812 */ /* 0x000fe4000786c0ff */
[----:B------:R-:W-:Y:S02]  /*4990*/  IADD3 R23, P2, PT, R23, UR6, RZ ;  /* 0x0000000617177c10 */ /* 0x000fe4000ff5e0ff */
[----:B------:R-:W-:Y:S01]  /*49a0*/  IADD3 R25, P5, PT, R25, UR6, RZ ;  /* 0x0000000619197c10 */ /* 0x000fe2000ffbe0ff */
[----:B------:R-:W-:Y:S01]  /*49b0*/  VIADD R2, R2, 0x400 ;  /* 0x0000040002027836 */ /* 0x000fe20000000000 */
[----:B--2---:R-:W-:-:S02]  /*49c0*/  FSETP.NEU.AND P0, PT, R27, R8, PT ;  /* 0x000000081b00720b */ /* 0x004fc40003f0d000 */
[----:B------:R-:W-:-:S05]  /*49d0*/  FSETP.NEU.AND P4, PT, R27, R8, P3 ;  /* 0x000000081b00720b */ /* 0x000fca0001f8d000 */
[----:B------:R-:W-:Y:S01]  /*49e0*/  @!P3 SEL R26, RZ, 0x1, !P0 ;  /* 0x00000001ff1ab807 */ /* 0x000fe20004000000 */
[----:B------:R-:W-:-:S03]  /*49f0*/  IMAD.X R8, RZ, RZ, R5, P2 ;  /* 0x000000ffff087224 */ /* 0x000fc600010e0605 */
[----:B------:R-:W-:Y:S02]  /*4a00*/  SEL R26, R26, 0x1, !P4 ;  /* 0x000000011a1a7807 */ /* 0x000fe40006000000 */
[----:B------:R-:W-:Y:S02]  /*4a10*/  ISETP.LT.U32.AND P0, PT, R23, R24, PT ;  /* 0x000000181700720c */ /* 0x000fe40003f01070 */
[----:B------:R-:W-:Y:S02]  /*4a20*/  LOP3.LUT P2, RZ, R26, 0xff, RZ, 0xc0, !PT ;  /* 0x000000ff1aff7812 */ /* 0x000fe4000784c0ff */
[----:B------:R-:W-:-:S04]  /*4a30*/  ISETP.LT.AND.EX P0, PT, R8, R3, PT, P0 ;  /* 0x000000030800720c */ /* 0x000fc80003f01300 */
[C---:B0-----:R-:W-:Y:S02]  /*4a40*/  SEL R12, R23.reuse, R24, P0 ;  /* 0x00000018170c7207 */ /* 0x041fe40000000000 */
[-C--:B------:R-:W-:Y:S02]  /*4a50*/  SEL R20, R8, R3.reuse, P0 ;  /* 0x0000000308147207 */ /* 0x080fe40000000000 */
[----:B---3--:R-:W-:Y:S02]  /*4a60*/  FSETP.NEU.AND P0, PT, R22, R16, PT ;  /* 0x000000101600720b */ /* 0x008fe40003f0d000 */
[----:B------:R-:W-:Y:S02]  /*4a70*/  @!P4 SEL R12, R23, R24, !P3 ;  /* 0x00000018170cc207 */ /* 0x000fe40005800000 */
[----:B------:R-:W-:Y:S02]  /*4a80*/  @!P4 SEL R20, R8, R3, !P3 ;  /* 0x000000030814c207 */ /* 0x000fe40005800000 */
[----:B------:R-:W-:-:S02]  /*4a90*/  FSETP.NEU.AND P4, PT, R22, R16, P2 ;  /* 0x000000101600720b */ /* 0x000fc4000178d000 */
[----:B------:R-:W-:Y:S01]  /*4aa0*/  @!P2 SEL R26, RZ, 0x1, !P0 ;  /* 0x00000001ff1aa807 */ /* 0x000fe20004000000 */
[----:B------:R-:W-:-:S03]  /*4ab0*/  IMAD.X R3, RZ, RZ, R5, P5 ;  /* 0x000000ffff037224 */ /* 0x000fc600028e0605 */
        /* <DEDUP_REMOVED lines=11> */
[----:B------:R-:W-:Y:S01]  /*4b70*/  IMAD.X R3, RZ, RZ, R5, P0 ;  /* 0x000000ffff037224 */ /* 0x000fe200000e0605 */
        /* <DEDUP_REMOVED lines=11> */
[----:B------:R-:W-:Y:S01]  /*4c30*/  IMAD.X R8, RZ, RZ, R5, P5 ;  /* 0x000000ffff087224 */ /* 0x000fe200028e0605 */
[----:B------:R-:W-:-:S02]  /*4c40*/  ISETP.LT.U32.AND P0, PT, R29, R12, PT ;  /* 0x0000000c1d00720c */ /* 0x000fc40003f01070 */
[----:B------:R-:W-:Y:S02]  /*4c50*/  FSETP.NEU.AND P3, PT, R10, R13, PT ;  /* 0x0000000d0a00720b */ /* 0x000fe40003f6d000 */
[CC--:B------:R-:W-:Y:S02]  /*4c60*/  ISETP.LT.AND.EX P0, PT, R8.reuse, R11.reuse, PT, P0 ;  /* 0x0000000b0800720c */ /* 0x0c0fe40003f01300 */
[----:B------:R-:W-:Y:S02]  /*4c70*/  @!P2 SEL R26, RZ, 0x1, !P3 ;  /* 0x00000001ff1aa807 */ /* 0x000fe40005800000 */
[----:B------:R-:W-:Y:S02]  /*4c80*/  SEL R24, R29, R12, P0 ;  /* 0x0000000c1d187207 */ /* 0x000fe40000000000 */
[----:B------:R-:W-:Y:S02]  /*4c90*/  SEL R3, R8, R11, P0 ;  /* 0x0000000b08037207 */ /* 0x000fe40000000000 */
[----:B------:R-:W-:-:S02]  /*4ca0*/  SEL R26, R26, 0x1, !P4 ;  /* 0x000000011a1a7807 */ /* 0x000fc40006000000 */
[----:B------:R-:W-:Y:S02]  /*4cb0*/  @!P4 SEL R24, R29, R12, !P2 ;  /* 0x0000000c1d18c207 */ /* 0x000fe40005000000 */
[----:B------:R-:W-:-:S07]  /*4cc0*/  @!P4 SEL R3, R8, R11, !P2 ;  /* 0x0000000b0803c207 */ /* 0x000fce0005000000 */
.L_x_513:
[----:B------:R-:W-:Y:S05]  /*4cd0*/  BSYNC.RECONVERGENT B2 ;  /* 0x0000000000027941 */ /* 0x000fea0003800200 */
.L_x_512:
[----:B------:R-:W-:Y:S05]  /*4ce0*/  @!P1 BRA `(.L_x_507) ;  /* 0x00000004000c9947 */ /* 0x000fea0003800000 */
[----:B------:R-:W-:Y:S01]  /*4cf0*/  ISETP.NE.AND P0, PT, R9, 0x1, PT ;  /* 0x000000010900780c */ /* 0x000fe20003f05270 */
[----:B------:R-:W-:Y:S01]  /*4d00*/  BSSY.RECONVERGENT B2, `(.L_x_514) ;  /* 0x000002a000027945 */ /* 0x000fe20003800200 */
[----:B------:R-:W-:-:S11]  /*4d10*/  LOP3.LUT P1, RZ, R6, 0x100, RZ, 0xc0, !PT ;  /* 0x0000010006ff7812 */ /* 0x000fd6000782c0ff */
[----:B------:R-:W-:Y:S05]  /*4d20*/  @!P0 BRA `(.L_x_515) ;  /* 0x00000000009c8947 */ /* 0x000fea0003800000 */
[----:B------:R-:W0:Y:S01]  /*4d30*/  LDC.64 R10, c[0x0][0x380] ;  /* 0x0000e000ff0a7b82 */ /* 0x000e220000000a00 */
[----:B------:R-:W-:-:S07]  /*4d40*/  IMAD.IADD R17, R2, 0x1, R7 ;  /* 0x0000000102117824 */ /* 0x000fce00078e0207 */
[----:B------:R-:W1:Y:S01]  /*4d50*/  LDC.64 R8, c[0x0][0x388] ;  /* 0x0000e200ff087b82 */ /* 0x000e620000000a00 */
[C---:B------:R-:W-:Y:S02]  /*4d60*/  VIADD R19, R17.reuse, 0x100 ;  /* 0x0000010011137836 */ /* 0x040fe40000000000 */
[----:B0-----:R-:W-:-:S06]  /*4d70*/  IMAD.WIDE.U32 R12, R17, 0x4, R10 ;  /* 0x00000004110c7825 */ /* 0x001fcc00078e000a */
[----:B------:R-:W2:Y:S01]  /*4d80*/  LDG.E R12, desc[UR12][R12.64] ;  /* 0x0000000c0c0c7981 */ /* 0x000ea2000c1e1900 */
[----:B-1----:R-:W-:-:S06]  /*4d90*/  IMAD.WIDE.U32 R14, R17, 0x4, R8 ;  /* 0x00000004110e7825 */ /* 0x002fcc00078e0008 */
[----:B------:R-:W2:Y:S01]  /*4da0*/  LDG.E R15, desc[UR12][R14.64] ;  /* 0x0000000c0e0f7981 */ /* 0x000ea2000c1e1900 */
[----:B------:R-:W-:-:S04]  /*4db0*/  IMAD.WIDE.U32 R10, R19, 0x4, R10 ;  /* 0x00000004130a7825 */ /* 0x000fc800078e000a */
[----:B------:R-:W-:Y:S02]  /*4dc0*/  IMAD.WIDE.U32 R8, R19, 0x4, R8 ;  /* 0x0000000413087825 */ /* 0x000fe400078e0008 */
[----:B------:R-:W3:Y:S04]  /*4dd0*/  LDG.E R10, desc[UR12][R10.64] ;  /* 0x0000000c0a0a7981 */ /* 0x000ee8000c1e1900 */
[----:B------:R0:W3:Y:S01]  /*4de0*/  LDG.E R21, desc[UR12][R8.64] ;  /* 0x0000000c08157981 */ /* 0x0000e2000c1e1900 */
[----:B------:R-:W-:Y:S02]  /*4df0*/  LOP3.LUT P2, RZ, R26, 0xff, RZ, 0xc0, !PT ;  /* 0x000000ff1aff7812 */ /* 0x000fe4000784c0ff */
[----:B------:R-:W-:-:S04]  /*4e00*/  IADD3 R17, P4, PT, R17, UR6, RZ ;  /* 0x0000000611117c10 */ /* 0x000fc8000ff9e0ff */
[----:B------:R-:W-:Y:S01]  /*4e10*/  ISETP.LT.U32.AND P0, PT, R17, R24, PT ;  /* 0x000000181100720c */ /* 0x000fe20003f01070 */
[----:B------:R-:W-:-:S05]  /*4e20*/  IMAD.X R6, RZ, RZ, R5, P4 ;  /* 0x000000ffff067224 */ /* 0x000fca00020e0605 */
[----:B------:R-:W-:-:S04]  /*4e30*/  ISETP.LT.AND.EX P0, PT, R6, R3, PT, P0 ;  /* 0x000000030600720c */ /* 0x000fc80003f01300 */
[----:B0-----:R-:W-:Y:S02]  /*4e40*/  SEL R8, R17, R24, P0 ;  /* 0x0000001811087207 */ /* 0x001fe40000000000 */
[----:B------:R-:W-:Y:S01]  /*4e50*/  SEL R9, R6, R3, P0 ;  /* 0x0000000306097207 */ /* 0x000fe20000000000 */
[----:B------:R-:W-:Y:S01]  /*4e60*/  VIADD R2, R2, 0x200 ;  /* 0x0000020002027836 */ /* 0x000fe20000000000 */
[CC--:B--2---:R-:W-:Y:S02]  /*4e70*/  FSETP.NEU.AND P5, PT, R12.reuse, R15.reuse, PT ;  /* 0x0000000f0c00720b */ /* 0x0c4fe40003fad000 */
[----:B------:R-:W-:Y:S02]  /*4e80*/  FSETP.NEU.AND P3, PT, R12, R15, P2 ;  /* 0x0000000f0c00720b */ /* 0x000fe4000176d000 */
[----:B------:R-:W-:-:S04]  /*4e90*/  @!P2 SEL R26, RZ, 0x1, !P5 ;  /* 0x00000001ff1aa807 */ /* 0x000fc80006800000 */
[----:B------:R-:W-:Y:S02]  /*4ea0*/  SEL R26, R26, 0x1, !P3 ;  /* 0x000000011a1a7807 */ /* 0x000fe40005800000 */
[----:B------:R-:W-:Y:S02]  /*4eb0*/  IADD3 R19, P5, PT, R19, UR6, RZ ;  /* 0x0000000613137c10 */ /* 0x000fe4000ffbe0ff */
[----:B------:R-:W-:-:S03]  /*4ec0*/  LOP3.LUT P4, RZ, R26, 0xff, RZ, 0xc0, !PT ;  /* 0x000000ff1aff7812 */ /* 0x000fc6000788c0ff */
[----:B------:R-:W-:Y:S02]  /*4ed0*/  @!P3 SEL R8, R17, R24, !P2 ;  /* 0x000000181108b207 */ /* 0x000fe40005000000 */
[----:B------:R-:W-:Y:S02]  /*4ee0*/  @!P3 SEL R9, R6, R3, !P2 ;  /* 0x000000030609b207 */ /* 0x000fe40005000000 */
[CC--:B---3--:R-:W-:Y:S01]  /*4ef0*/  FSETP.NEU.AND P3, PT, R10.reuse, R21.reuse, P4 ;  /* 0x000000150a00720b */ /* 0x0c8fe2000276d000 */
[----:B------:R-:W-:Y:S01]  /*4f00*/  IMAD.X R6, RZ, RZ, R5, P5 ;  /* 0x000000ffff067224 */ /* 0x000fe200028e0605 */
        /* <DEDUP_REMOVED lines=9> */
.L_x_515:
[----:B------:R-:W-:Y:S05]  /*4fa0*/  BSYNC.RECONVERGENT B2 ;  /* 0x0000000000027941 */ /* 0x000fea0003800200 */
.L_x_514:
[----:B------:R-:W-:Y:S05]  /*4fb0*/  @P1 BRA `(.L_x_507) ;  /* 0x0000000000581947 */ /* 0x000fea0003800000 */
[----:B------:R-:W0:Y:S01]  /*4fc0*/  LDC.64 R8, c[0x0][0x380] ;  /* 0x0000e000ff087b82 */ /* 0x000e220000000a00 */
[----:B------:R-:W-:-:S07]  /*4fd0*/  IMAD.IADD R13, R2, 0x1, R7 ;  /* 0x00000001020d7824 */ /* 0x000fce00078e0207 */
[----:B------:R-:W1:Y:S01]  /*4fe0*/  LDC.64 R10, c[0x0][0x388] ;  /* 0x0000e200ff0a7b82 */ /* 0x000e620000000a00 */
[----:B0-----:R-:W-:-:S06]  /*4ff0*/  IMAD.WIDE.U32 R6, R13, 0x4, R8 ;  /* 0x000000040d067825 */ /* 0x001fcc00078e0008 */
[----:B------:R-:W2:Y:S01]  /*5000*/  LDG.E R6, desc[UR12][R6.64] ;  /* 0x0000000c06067981 */ /* 0x000ea2000c1e1900 */
[----:B-1----:R-:W-:-:S06]  /*5010*/  IMAD.WIDE.U32 R8, R13, 0x4, R10 ;  /* 0x000000040d087825 */ /* 0x002fcc00078e000a */
[----:B------:R-:W2:Y:S01]  /*5020*/  LDG.E R9, desc[UR12][R8.64] ;  /* 0x0000000c08097981 */ /* 0x000ea2000c1e1900 */
[----:B------:R-:W-:Y:S02]  /*5030*/  LOP3.LUT P3, RZ, R26, 0xff, RZ, 0xc0, !PT ;  /* 0x000000ff1aff7812 */ /* 0x000fe4000786c0ff */
[----:B------:R-:W-:-:S05]  /*5040*/  IADD3 R13, P0, PT, R13, UR6, RZ ;  /* 0x000000060d0d7c10 */ /* 0x000fca000ff1e0ff */
[----:B------:R-:W-:Y:S01]  /*5050*/  IMAD.X R10, RZ, RZ, R5, P0 ;  /* 0x000000ffff0a7224 */ /* 0x000fe200000e0605 */
[----:B------:R-:W-:-:S04]  /*5060*/  ISETP.LT.U32.AND P0, PT, R13, R24, PT ;  /* 0x000000180d00720c */ /* 0x000fc80003f01070 */
[----:B------:R-:W-:-:S04]  /*5070*/  ISETP.LT.AND.EX P0, PT, R10, R3, PT, P0 ;  /* 0x000000030a00720c */ /* 0x000fc80003f01300 */
[----:B------:R-:W-:Y:S02]  /*5080*/  SEL R2, R13, R24, P0 ;  /* 0x000000180d027207 */ /* 0x000fe40000000000 */
[----:B------:R-:W-:Y:S02]  /*5090*/  SEL R5, R10, R3, P0 ;  /* 0x000000030a057207 */ /* 0x000fe40000000000 */
[CC--:B--2---:R-:W-:Y:S02]  /*50a0*/  FSETP.NEU.AND P2, PT, R6.reuse, R9.reuse, P3 ;  /* 0x000000090600720b */ /* 0x0c4fe40001f4d000 */
[----:B------:R-:W-:-:S04]  /*50b0*/  FSETP.NEU.AND P1, PT, R6, R9, PT ;  /* 0x000000090600720b */ /* 0x000fc80003f2d000 */
[----:B------:R-:W-:-:S07]  /*50c0*/  @!P3 SEL R26, RZ, 0x1, !P1 ;  /* 0x00000001ff1ab807 */ /* 0x000fce0004800000 */
[----:B------:R-:W-:Y:S02]  /*50d0*/  @!P2 SEL R2, R13, R24, !P3 ;  /* 0x000000180d02a207 */ /* 0x000fe40005800000 */
[----:B------:R-:W-:Y:S02]  /*50e0*/  @!P2 SEL R5, R10, R3, !P3 ;  /* 0x000000030a05a207 */ /* 0x000fe40005800000 */
[----:B------:R-:W-:Y:S01]  /*50f0*/  SEL R26, R26, 0x1, !P2 ;  /* 0x000000011a1a7807 */ /* 0x000fe20005000000 */
[----:B------:R-:W-:Y:S02]  /*5100*/  IMAD.MOV.U32 R24, RZ, RZ, R2 ;  /* 0x000000ffff187224 */ /* 0x000fe400078e0002 */
[----:B------:R-:W-:-:S07]  /*5110*/  IMAD.MOV.U32 R3, RZ, RZ, R5 ;  /* 0x000000ffff037224 */ /* 0x000fce00078e0005 */
.L_x_507:
[----:B01----:R-:W-:Y:S05]  /*5120*/  BSYNC.RECONVERGENT B1 ;  /* 0x0000000000017941 */ /* 0x003fea0003800200 */
.L_x_501:
        /* <DEDUP_REMOVED lines=24> */
.L_x_517:
[----:B------:R-:W-:Y:S05]  /*52b0*/  BSYNC.RECONVERGENT B1 ;  /* 0x0000000000017941 */ /* 0x000fea0003800200 */
.L_x_516:
        /* <DEDUP_REMOVED lines=23> */
.L_x_519:
[----:B------:R-:W-:Y:S05]  /*5430*/  BSYNC.RECONVERGENT B1 ;  /* 0x0000000000017941 */ /* 0x000fea0003800200 */
.L_x_518:
        /* <DEDUP_REMOVED lines=20> */
.L_x_521:
[----:B------:R-:W-:Y:S05]  /*5580*/  BSYNC.RECONVERGENT B1 ;  /* 0x0000000000017941 */ /* 0x000fea0003800200 */
.L_x_520:
        /* <DEDUP_REMOVED lines=20> */
.L_x_523:
[----:B------:R-:W-:Y:S05]  /*56d0*/  BSYNC.RECONVERGENT B1 ;  /* 0x0000000000017941 */ /* 0x000fea0003800200 */
.L_x_522:
        /* <DEDUP_REMOVED lines=20> */
.L_x_525:
[----:B------:R-:W-:Y:S05]  /*5820*/  BSYNC.RECONVERGENT B1 ;  /* 0x0000000000017941 */ /* 0x000fea0003800200 */
.L_x_524:
        /* <DEDUP_REMOVED lines=11> */
.L_x_527:
[----:B------:R-:W-:Y:S05]  /*58e0*/  BSYNC.RECONVERGENT B1 ;  /* 0x0000000000017941 */ /* 0x000fea0003800200 */
.L_x_526:
        /* <DEDUP_REMOVED lines=82> */
[----:B------:R-:W-:-:S07]  /*5e10*/  SEL R3, R3, R7, !P2 ;  /* 0x0000000703037207 */ /* 0x000fce0005000000 */
.L_x_482:
[----:B------:R-:W-:Y:S05]  /*5e20*/  BSYNC.RECONVERGENT B0 ;  /* 0x0000000000007941 */ /* 0x000fea0003800200 */
.L_x_457:
[----:B------:R-:W-:Y:S05]  /*5e30*/  @P1 EXIT ;  /* 0x000000000000194d */ /* 0x000fea0003800000 */
[----:B012---:R-:W0:Y:S01]  /*5e40*/  LDC.64 R4, c[0x0][0x3a8] ;  /* 0x0000ea00ff047b82 */ /* 0x007e220000000a00 */
[----:B------:R-:W-:Y:S02]  /*5e50*/  IMAD.MOV.U32 R25, RZ, RZ, R3 ;  /* 0x000000ffff197224 */ /* 0x000fe400078e0003 */
[----:B0-----:R-:W-:-:S05]  /*5e60*/  IMAD.WIDE.U32 R4, R0, 0x10, R4 ;  /* 0x0000001000047825 */ /* 0x001fca00078e0004 */
[----:B------:R-:W-:Y:S04]  /*5e70*/  STG.E.64 desc[UR12][R4.64+0x8], R24 ;  /* 0x0000081804007986 */ /* 0x000fe8000c101b0c */
[----:B------:R-:W-:Y:S01]  /*5e80*/  STG.E.U8 desc[UR12][R4.64], R26 ;  /* 0x0000001a04007986 */ /* 0x000fe2000c10110c */
[----:B------:R-:W-:Y:S05]  /*5e90*/  EXIT ;  /* 0x000000000000794d */ /* 0x000fea0003800000 */
.L_x_528:
        /* <DEDUP_REMOVED lines=14> */
.L_x_702:


//--------------------- .text._ZN3cub18CUB_300001_SM_10006detail6reduce28DeviceReduceSingleTileKernelINS2_10policy_hubIN4cuda3std3__45tupleIJblEEEjN6thrust24THRUST_300001_SM_1000_NS8cuda_cub9__find_if7functorIS9_EEE10Policy1000ENSB_12zip_iteratorINS8_IJNSD_26transform_input_iterator_tIbNSC_6detail35transform_pair_of_input_iterators_tIbNSB_6detail15normal_iteratorINSB_10device_ptrIKfEEEESR_NS7_8equal_toIfEEEENS7_10__not_fn_tINS7_10__identityEEEEENSB_17counting_iteratorIlNSB_11use_defaultES10_S10_EEEEEEEPS9_jSF_S9_S9_SW_EEvT0_T1_T2_T3_T4_T6_ --------------------------
	.section	.text._ZN3cub18CUB_300001_SM_10006detail6reduce28DeviceReduceSingleTileKernelINS2_10policy_hubIN4cuda3std3__45tupleIJblEEEjN6thrust24THRUST_300001_SM_1000_NS8cuda_cub9__find_if7functorIS9_EEE10Policy1000ENSB_12zip_iteratorINS8_IJNSD_26transform_input_iterator_tIbNSC_6detail35transform_pair_of_input_iterators_tIbNSB_6detail15normal_iteratorINSB_10device_ptrIKfEEEESR_NS7_8equal_toIfEEEENS7_10__not_fn_tINS7_10__identityEEEEENSB_17counting_iteratorIlNSB_11use_defaultES10_S10_EEEEEEEPS9_jSF_S9_S9_SW_EEvT0_T1_T2_T3_T4_T6_,"ax",@progbits
	.align	128
        .global         _ZN3cub18CUB_300001_SM_10006detail6reduce28DeviceReduceSingleTileKernelINS2_10policy_hubIN4cuda3std3__45tupleIJblEEEjN6thrust24THRUST_300001_SM_1000_NS8cuda_cub9__find_if7functorIS9_EEE10Policy1000ENSB_12zip_iteratorINS8_IJNSD_26transform_input_iterator_tIbNSC_6detail35transform_pair_of_input_iterators_tIbNSB_6detail15normal_iteratorINSB_10device_ptrIKfEEEESR_NS7_8equal_toIfEEEENS7_10__not_fn_tINS7_10__identityEEEEENSB_17counting_iteratorIlNSB_11use_defaultES10_S10_EEEEEEEPS9_jSF_S9_S9_SW_EEvT0_T1_T2_T3_T4_T6_
        .type           _ZN3cub18CUB_300001_SM_10006detail6reduce28DeviceReduceSingleTileKernelINS2_10policy_hubIN4cuda3std3__45tupleIJblEEEjN6thrust24THRUST_300001_SM_1000_NS8cuda_cub9__find_if7functorIS9_EEE10Policy1000ENSB_12zip_iteratorINS8_IJNSD_26transform_input_iterator_tIbNSC_6detail35transform_pair_of_input_iterators_tIbNSB_6detail15normal_iteratorINSB_10device_ptrIKfEEEESR_NS7_8equal_toIfEEEENS7_10__not_fn_tINS7_10__identityEEEEENSB_17counting_iteratorIlNSB_11use_defaultES10_S10_EEEEEEEPS9_jSF_S9_S9_SW_EEvT0_T1_T2_T3_T4_T6_,@function
        .size           _ZN3cub18CUB_300001_SM_10006detail6reduce28DeviceReduceSingleTileKernelINS2_10policy_hubIN4cuda3std3__45tupleIJblEEEjN6thrust24THRUST_300001_SM_1000_NS8cuda_cub9__find_if7functorIS9_EEE10Policy1000ENSB_12zip_iteratorINS8_IJNSD_26transform_input_iterator_tIbNSC_6detail35transform_pair_of_input_iterators_tIbNSB_6detail15normal_iteratorINSB_10device_ptrIKfEEEESR_NS7_8equal_toIfEEEENS7_10__not_fn_tINS7_10__identityEEEEENSB_17counting_iteratorIlNSB_11use_defaultES10_S10_EEEEEEEPS9_jSF_S9_S9_SW_EEvT0_T1_T2_T3_T4_T6_,(.L_x_703 - _ZN3cub18CUB_300001_SM_10006detail6reduce28DeviceReduceSingleTileKernelINS2_10policy_hubIN4cuda3std3__45tupleIJblEEEjN6thrust24THRUST_300001_SM_1000_NS8cuda_cub9__find_if7functorIS9_EEE10Policy1000ENSB_12zip_iteratorINS8_IJNSD_26transform_input_iterator_tIbNSC_6detail35transform_pair_of_input_iterators_tIbNSB_6detail15normal_iteratorINSB_10device_ptrIKfEEEESR_NS7_8equal_toIfEEEENS7_10__not_fn_tINS7_10__identityEEEEENSB_17counting_iteratorIlNSB_11use_defaultES10_S10_EEEEEEEPS9_jSF_S9_S9_SW_EEvT0_T1_T2_T3_T4_T6_)
        .other          _ZN3cub18CUB_300001_SM_10006detail6reduce28DeviceReduceSingleTileKernelINS2_10policy_hubIN4cuda3std3__45tupleIJblEEEjN6thrust24THRUST_300001_SM_1000_NS8cuda_cub9__find_if7functorIS9_EEE10Policy1000ENSB_12zip_iteratorINS8_IJNSD_26transform_input_iterator_tIbNSC_6detail35transform_pair_of_input_iterators_tIbNSB_6detail15normal_iteratorINSB_10device_ptrIKfEEEESR_NS7_8equal_toIfEEEENS7_10__not_fn_tINS7_10__identityEEEEENSB_17counting_iteratorIlNSB_11use_defaultES10_S10_EEEEEEEPS9_jSF_S9_S9_SW_EEvT0_T1_T2_T3_T4_T6_,@"STO_CUDA_ENTRY STV_DEFAULT"
_ZN3cub18CUB_300001_SM_10006detail6reduce28DeviceReduceSingleTileKernelINS2_10policy_hubIN4cuda3std3__45tupleIJblEEEjN6thrust24THRUST_300001_SM_1000_NS8cuda_cub9__find_if7functorIS9_EEE10Policy1000ENSB_12zip_iteratorINS8_IJNSD_26transform_input_iterator_tIbNSC_6detail35transform_pair_of_input_iterators_tIbNSB_6detail15normal_iteratorINSB_10device_ptrIKfEEEESR_NS7_8equal_toIfEEEENS7_10__not_fn_tINS7_10__identityEEEEENSB_17counting_iteratorIlNSB_11use_defaultES10_S10_EEEEEEEPS9_jSF_S9_S9_SW_EEvT0_T1_T2_T3_T4_T6_:
.text._ZN3cub18CUB_300001_SM_10006detail6reduce28DeviceReduceSingleTileKernelINS2_10policy_hubIN4cuda3std3__45tupleIJblEEEjN6thrust24THRUST_300001_SM_1000_NS8cuda_cub9__find_if7functorIS9_EEE10Policy1000ENSB_12zip_iteratorINS8_IJNSD_26transform_input_iterator_tIbNSC_6detail35transform_pair_of_input_iterators_tIbNSB_6detail15normal_iteratorINSB_10device_ptrIKfEEEESR_NS7_8equal_toIfEEEENS7_10__not_fn_tINS7_10__identityEEEEENSB_17counting_iteratorIlNSB_11use_defaultES10_S10_EEEEEEEPS9_jSF_S9_S9_SW_EEvT0_T1_T2_T3_T4_T6_:
        /* <DEDUP_REMOVED lines=14> */
.L_x_529:
[----:B------:R-:W-:Y:S01]  /*00e0*/  UISETP.GT.U32.AND UP0, UPT, UR4, 0x3ff, UPT ;  /* 0x000003ff0400788c */ /* 0x000fe2000bf04070 */
[----:B------:R-:W-:Y:S08]  /*00f0*/  BSSY.RECONVERGENT B0, `(.L_x_530) ;  /* 0x0000590000007945 */ /* 0x000ff00003800200 */
[----:B------:R-:W-:Y:S05]  /*0100*/  BRA.U UP0, `(.L_x_531) ;  /* 0x00000031000c7547 */ /* 0x000fea000b800000 */
[----:B------:R-:W0:Y:S01]  /*0110*/  S2R R11, SR_TID.X ;  /* 0x00000000000b7919 */ /* 0x000e220000002100 */
[----:B------:R-:W2:Y:S08]  /*0120*/  LDC.64 R2, c[0x0][0x380] ;  /* 0x0000e000ff027b82 */ /* 0x000eb00000000a00 */
[----:B------:R-:W3:Y:S01]  /*0130*/  LDC.64 R4, c[0x0][0x388] ;  /* 0x0000e200ff047b82 */ /* 0x000ee20000000a00 */
[----:B------:R-:W-:Y:S01]  /*0140*/  IMAD.MOV.U32 R20, RZ, RZ, RZ ;  /* 0x000000ffff147224 */ /* 0x000fe200078e00ff */
        /* <DEDUP_REMOVED lines=10> */
[----:B------:R-:W-:Y:S01]  /*01f0*/  BSSY.RECONVERGENT B1, `(.L_x_532) ;  /* 0x0000121000017945 */ /* 0x000fe20003800200 */
[----:B------:R-:W-:-:S03]  /*0200*/  IMAD.MOV.U32 R27, RZ, RZ, RZ ;  /* 0x000000ffff1b7224 */ /* 0x000fc600078e00ff */
[----:B------:R-:W-:Y:S02]  /*0210*/  ISETP.GE.U32.AND P2, PT, R13, UR4, PT ;  /* 0x000000040d007c0c */ /* 0x000fe4000bf46070 */
        /* <DEDUP_REMOVED lines=18> */
.L_x_536:
        /* <DEDUP_REMOVED lines=18> */
[----:B------:R-:W-:Y:S01]  /*0460*/  LOP3.LUT P5, RZ, R28, 0xff, RZ, 0xc0, !PT ;  /* 0x000000ff1cff7812 */ /* 0x000fe200078ac0ff */
[----:B------:R-:W-:Y:S01]  /*0470*/  VIADD R14, R14, 0x8 ;  /* 0x000000080e0e7836 */ /* 0x000fe20000000000 */
[C---:B------:R-:W-:Y:S01]  /*0480*/  IADD3 R19, P3, PT, R13.reuse, UR6, RZ ;  /* 0x000000060d137c10 */ /* 0x040fe2000ff7e0ff */
[----:B------:R-:W-:Y:S01]  /*0490*/  VIADD R13, R13, 0x800 ;  /* 0x000008000d0d7836 */ /* 0x000fe20000000000 */
[----:B--2---:R-:W-:-:S02]  /*04a0*/  FSETP.NEU.AND P0, PT, R22, R31, PT ;  /* 0x0000001f1600720b */ /* 0x004fc40003f0d000 */
[----:B------:R-:W-:Y:S01]  /*04b0*/  FSETP.NEU.AND P2, PT, R22, R31, P5 ;  /* 0x0000001f1600720b */ /* 0x000fe20002f4d000 */
[----:B------:R-:W-:-:S06]  /*04c0*/  IMAD.X R22, RZ, RZ, UR7, P3 ;  /* 0x00000007ff167e24 */ /* 0x000fcc00098e06ff */
        /* <DEDUP_REMOVED lines=8> */
[----:B------:R-:W-:Y:S02]  /*0550*/  @!P2 SEL R9, R19, R20, !P5 ;  /* 0x000000141309a207 */ /* 0x000fe40006800000 */
[CC--:B------:R-:W-:Y:S02]  /*0560*/  SEL R20, R22.reuse, R27.reuse, P0 ;  /* 0x0000001b16147207 */ /* 0x0c0fe40000000000 */
        /* <DEDUP_REMOVED lines=11> */
[CC--:B------:R-:W-:Y:S02]  /*0620*/  SEL R8, R7.reuse, R20.reuse, P0 ;  /* 0x0000001407087207 */ /* 0x0c0fe40000000000 */
        /* <DEDUP_REMOVED lines=10> */
[CC--:B------:R-:W-:Y:S02]  /*06d0*/  ISETP.LT.AND.EX P0, PT, R7.reuse, R8.reuse, PT, P0 ;  /* 0x000000080700720c */ /* 0x0c0fe40003f01300 */
[----:B------:R-:W-:Y:S02]  /*06e0*/  @!P3 SEL R28, RZ, 0x1, !P6 ;  /* 0x00000001ff1cb807 */ /* 0x000fe40007000000 */
[-C--:B------:R-:W-:Y:S02]  /*06f0*/  SEL R9, R6, R27.reuse, P0 ;  /* 0x0000001b06097207 */ /* 0x080fe40000000000 */
        /* <DEDUP_REMOVED lines=27> */
[----:B------:R-:W-:Y:S02]  /*08b0*/  @!P3 SEL R28, RZ, 0x1, !P0 ;  /* 0x00000001ff1cb807 */ /* 0x000fe40004000000 */
[----:B------:R-:W-:-:S02]  /*08c0*/  IADD3 R6, P6, PT, R19, 0x500, RZ ;  /* 0x0000050013067810 */ /* 0x000fc40007fde0ff */
[----:B------:R-:W-:Y:S02]  /*08d0*/  SEL R28, R28, 0x1, !P4 ;  /* 0x000000011c1c7807 */ /* 0x000fe40006000000 */
[----:B------:R-:W-:Y:S01]  /*08e0*/  @!P5 SEL R26, R7, R8, !P2 ;  /* 0x00000008071ad207 */ /* 0x000fe20005000000 */
[----:B------:R-:W-:Y:S01]  /*08f0*/  IMAD.X R7, RZ, RZ, R22, P6 ;  /* 0x000000ffff077224 */ /* 0x000fe200030e0616 */
[----:B------:R-:W-:Y:S02]  /*0900*/  ISETP.LT.U32.AND P0, PT, R6, R9, PT ;  /* 0x000000090600720c */ /* 0x000fe40003f01070 */
[----:B------:R-:W-:Y:S02]  /*0910*/  LOP3.LUT P2, RZ, R28, 0xff, RZ, 0xc0, !PT ;  /* 0x000000ff1cff7812 */ /* 0x000fe4000784c0ff */
[----:B------:R-:W-:-:S04]  /*0920*/  ISETP.LT.AND.EX P0, PT, R7, R26, PT, P0 ;  /* 0x0000001a0700720c */ /* 0x000fc80003f01300 */
[CC--:B------:R-:W-:Y:S02]  /*0930*/  SEL R21, R6.reuse, R9.reuse, P0 ;  /* 0x0000000906157207 */ /* 0x0c0fe40000000000 */
[CC--:B------:R-:W-:Y:S02]  /*0940*/  SEL R20, R7.reuse, R26.reuse, P0 ;  /* 0x0000001a07147207 */ /* 0x0c0fe40000000000 */
[----:B------:R-:W-:Y:S02]  /*0950*/  @!P4 SEL R21, R6, R9, !P3 ;  /* 0x000000090615c207 */ /* 0x000fe40005800000 */
[----:B------:R-:W-:Y:S02]  /*0960*/  @!P4 SEL R20, R7, R26, !P3 ;  /* 0x0000001a0714c207 */ /* 0x000fe40005800000 */
[----:B------:R-:W-:Y:S02]  /*0970*/  IADD3 R8, P0, PT, R19, 0x600, RZ ;  /* 0x0000060013087810 */ /* 0x000fe40007f1e0ff */
[----:B------:R-:W-:-:S02]  /*0980*/  FSETP.NEU.AND P3, PT, R17, R18, PT ;  /* 0x000000121100720b */ /* 0x000fc40003f6d000 */
[----:B------:R-:W-:Y:S01]  /*0990*/  FSETP.NEU.AND P4, PT, R17, R18, P2 ;  /* 0x000000121100720b */ /* 0x000fe2000178d000 */
[----:B------:R-:W-:Y:S01]  /*09a0*/  IMAD.X R9, RZ, RZ, R22, P0 ;  /* 0x000000ffff097224 */ /* 0x000fe200000e0616 */
[----:B------:R-:W-:Y:S02]  /*09b0*/  @!P2 SEL R28, RZ, 0x1, !P3 ;  /* 0x00000001ff1ca807 */ /* 0x000fe40005800000 */
[----:B------:R-:W-:Y:S02]  /*09c0*/  ISETP.LT.U32.AND P0, PT, R8, R21, PT ;  /* 0x000000150800720c */ /* 0x000fe40003f01070 */
[----:B------:R-:W-:Y:S02]  /*09d0*/  SEL R28, R28, 0x1, !P4 ;  /* 0x000000011c1c7807 */ /* 0x000fe40006000000 */
[----:B------:R-:W-:Y:S02]  /*09e0*/  IADD3 R19, P5, PT, R19, 0x700, RZ ;  /* 0x0000070013137810 */ /* 0x000fe40007fbe0ff */
[----:B------:R-:W-:-:S02]  /*09f0*/  ISETP.LT.AND.EX P0, PT, R9, R20, PT, P0 ;  /* 0x000000140900720c */ /* 0x000fc40003f01300 */
[----:B------:R-:W-:Y:S01]  /*0a00*/  LOP3.LUT P3, RZ, R28, 0xff, RZ, 0xc0, !PT ;  /* 0x000000ff1cff7812 */ /* 0x000fe2000786c0ff */
[----:B------:R-:W-:Y:S01]  /*0a10*/  IMAD.X R22, RZ, RZ, R22, P5 ;  /* 0x000000ffff167224 */ /* 0x000fe200028e0616 */
[-C--:B------:R-:W-:Y:S02]  /*0a20*/  SEL R6, R8, R21.reuse, P0 ;  /* 0x0000001508067207 */ /* 0x080fe40000000000 */
[CC--:B------:R-:W-:Y:S02]  /*0a30*/  SEL R7, R9.reuse, R20.reuse, P0 ;  /* 0x0000001409077207 */ /* 0x0c0fe40000000000 */
[----:B------:R-:W-:Y:S02]  /*0a40*/  ISETP.NE.AND P5, PT, R14, RZ, PT ;  /* 0x000000ff0e00720c */ /* 0x000fe40003fa5270 */
[----:B------:R-:W-:Y:S02]  /*0a50*/  @!P4 SEL R6, R8, R21, !P2 ;  /* 0x000000150806c207 */ /* 0x000fe40005000000 */
[----:B------:R-:W-:-:S02]  /*0a60*/  @!P4 SEL R7, R9, R20, !P2 ;  /* 0x000000140907c207 */ /* 0x000fc40005000000 */
[----:B------:R-:W-:Y:S02]  /*0a70*/  FSETP.NEU.AND P4, PT, R15, R16, P3 ;  /* 0x000000100f00720b */ /* 0x000fe40001f8d000 */
        /* <DEDUP_REMOVED lines=8> */
[----:B------:R-:W-:Y:S01]  /*0b00*/  @!P4 SEL R27, R22, R7, !P3 ;  /* 0x00000007161bc207 */ /* 0x000fe20005800000 */
[----:B------:R-:W-:Y:S06]  /*0b10*/  @P5 BRA `(.L_x_536) ;  /* 0xfffffff800085947 */ /* 0x000fec000383ffff */
.L_x_535:
[----:B------:R-:W-:Y:S05]  /*0b20*/  BSYNC.RECONVERGENT B2 ;  /* 0x0000000000027941 */ /* 0x000fea0003800200 */
.L_x_534:
        /* <DEDUP_REMOVED lines=16> */
[----:B------:R0:W5:Y:S04]  /*0c30*/  LDG.E R14, desc[UR8][R2.64+0xc00] ;  /* 0x000c0008020e7981 */ /* 0x000168000c1e1900 */
[----:B------:R1:W5:Y:S01]  /*0c40*/  LDG.E R17, desc[UR8][R4.64+0xc00] ;  /* 0x000c000804117981 */ /* 0x000362000c1e1900 */
[----:B------:R-:W-:-:S02]  /*0c50*/  LOP3.LUT P3, RZ, R28, 0xff, RZ, 0xc0, !PT ;  /* 0x000000ff1cff7812 */ /* 0x000fc4000786c0ff */
[----:B--2---:R-:W-:-:S05]  /*0c60*/  IADD3 R19, P2, PT, R13, UR10, RZ ;  /* 0x0000000a0d137c10 */ /* 0x004fca000ff5e0ff */
[----:B------:R-:W-:Y:S02]  /*0c70*/  IMAD.X R16, RZ, RZ, UR11, P2 ;  /* 0x0000000bff107e24 */ /* 0x000fe400090e06ff */
[----:B0-----:R-:W-:-:S05]  /*0c80*/  VIADD R2, R13, 0x100 ;  /* 0x000001000d027836 */ /* 0x001fca0000000000 */
[----:B------:R-:W-:-:S05]  /*0c90*/  IADD3 R3, P5, PT, R2, UR10, RZ ;  /* 0x0000000a02037c10 */ /* 0x000fca000ffbe0ff */
[----:B-1----:R-:W-:Y:S02]  /*0ca0*/  IMAD.X R4, RZ, RZ, UR11, P5 ;  /* 0x0000000bff047e24 */ /* 0x002fe4000a8e06ff */
[----:B------:R-:W-:Y:S01]  /*0cb0*/  VIADD R2, R13, 0x200 ;  /* 0x000002000d027836 */ /* 0x000fe20000000000 */
[CC--:B----4-:R-:W-:Y:S02]  /*0cc0*/  FSETP.NEU.AND P0, PT, R6.reuse, R7.reuse, PT ;  /* 0x000000070600720b */ /* 0x0d0fe40003f0d000 */
[----:B------:R-:W-:Y:S02]  /*0cd0*/  FSETP.NEU.AND P4, PT, R6, R7, P3 ;  /* 0x000000070600720b */ /* 0x000fe40001f8d000 */
[----:B------:R-:W-:-:S04]  /*0ce0*/  @!P3 SEL R28, RZ, 0x1, !P0 ;  /* 0x00000001ff1cb807 */ /* 0x000fc80004000000 */
[----:B------:R-:W-:Y:S02]  /*0cf0*/  SEL R28, R28, 0x1, !P4 ;  /* 0x000000011c1c7807 */ /* 0x000fe40006000000 */
[----:B------:R-:W-:Y:S02]  /*0d00*/  ISETP.LT.U32.AND P0, PT, R19, R20, PT ;  /* 0x000000141300720c */ /* 0x000fe40003f01070 */
[----:B------:R-:W-:Y:S02]  /*0d10*/  LOP3.LUT P2, RZ, R28, 0xff, RZ, 0xc0, !PT ;  /* 0x000000ff1cff7812 */ /* 0x000fe4000784c0ff */
[----:B------:R-:W-:-:S04]  /*0d20*/  ISETP.LT.AND.EX P0, PT, R16, R27, PT, P0 ;  /* 0x0000001b1000720c */ /* 0x000fc80003f01300 */
[CC--:B------:R-:W-:Y:S02]  /*0d30*/  SEL R6, R19.reuse, R20.reuse, P0 ;  /* 0x0000001413067207 */ /* 0x0c0fe40000000000 */
[----:B------:R-:W-:Y:S02]  /*0d40*/  SEL R5, R16, R27, P0 ;  /* 0x0000001b10057207 */ /* 0x000fe40000000000 */
[----:B---3--:R-:W-:Y:S02]  /*0d50*/  FSETP.NEU.AND P0, PT, R8, R9, PT ;  /* 0x000000090800720b */ /* 0x008fe40003f0d000 */
[----:B------:R-:W-:Y:S02]  /*0d60*/  @!P4 SEL R6, R19, R20, !P3 ;  /* 0x000000141306c207 */ /* 0x000fe40005800000 */
[----:B------:R-:W-:Y:S02]  /*0d70*/  @!P4 SEL R5, R16, R27, !P3 ;  /* 0x0000001b1005c207 */ /* 0x000fe40005800000 */
[----:B------:R-:W-:-:S02]  /*0d80*/  FSETP.NEU.AND P4, PT, R8, R9, P2 ;  /* 0x000000090800720b */ /* 0x000fc4000178d000 */
[----:B------:R-:W-:-:S04]  /*0d90*/  @!P2 SEL R28, RZ, 0x1, !P0 ;  /* 0x00000001ff1ca807 */ /* 0x000fc80004000000 */
        /* <DEDUP_REMOVED lines=27> */
[-C--:B------:R-:W-:Y:S02]  /*0f50*/  ISETP.LT.AND.EX P0, PT, R3, R4.reuse, PT, P0 ;  /* 0x000000040300720c */ /* 0x080fe40003f01300 */
[----:B------:R-:W-:Y:S01]  /*0f60*/  @!P2 SEL R28, RZ, 0x1, !P3 ;  /* 0x00000001ff1ca807 */ /* 0x000fe20005800000 */
[----:B------:R-:W-:Y:S01]  /*0f70*/  VIADD R13, R13, 0x400 ;  /* 0x000004000d0d7836 */ /* 0x000fe20000000000 */
[----:B------:R-:W-:Y:S02]  /*0f80*/  SEL R20, R2, R5, P0 ;  /* 0x0000000502147207 */ /* 0x000fe40000000000 */
[----:B------:R-:W-:Y:S02]  /*0f90*/  SEL R27, R3, R4, P0 ;  /* 0x00000004031b7207 */ /* 0x000fe40000000000 */
[----:B------:R-:W-:-:S02]  /*0fa0*/  SEL R28, R28, 0x1, !P4 ;  /* 0x000000011c1c7807 */ /* 0x000fc40006000000 */
[----:B------:R-:W-:Y:S02]  /*0fb0*/  @!P4 SEL R20, R2, R5, !P2 ;  /* 0x000000050214c207 */ /* 0x000fe40005000000 */
[----:B------:R-:W-:-:S07]  /*0fc0*/  @!P4 SEL R27, R3, R4, !P2 ;  /* 0x00000004031bc207 */ /* 0x000fce0005000000 */
.L_x_538:
[----:B------:R-:W-:Y:S05]  /*0fd0*/  BSYNC.RECONVERGENT B2 ;  /* 0x0000000000027941 */ /* 0x000fea0003800200 */
.L_x_537:
        /* <DEDUP_REMOVED lines=42> */
.L_x_540:
[----:B------:R-:W-:Y:S05]  /*1280*/  BSYNC.RECONVERGENT B2 ;  /* 0x0000000000027941 */ /* 0x000fea0003800200 */
.L_x_539:
        /* <DEDUP_REMOVED lines=23> */
.L_x_533:
[----:B------:R-:W-:Y:S05]  /*1400*/  BSYNC.RECONVERGENT B1 ;  /* 0x0000000000017941 */ /* 0x000fea0003800200 */
.L_x_532:
[----:B------:R-:W-:-:S09]  /*1410*/  UISETP.GE.U32.AND UP0, UPT, UR4, 0x100, UPT ;  /* 0x000001000400788c */ /* 0x000fd2000bf06070 */
        /* <DEDUP_REMOVED lines=25> */
.L_x_543:
[----:B------:R-:W-:Y:S05]  /*15b0*/  BSYNC.RECONVERGENT B1 ;  /* 0x0000000000017941 */ /* 0x000fea0003800200 */
.L_x_542:
        /* <DEDUP_REMOVED lines=23> */
.L_x_545:
[----:B------:R-:W-:Y:S05]  /*1730*/  BSYNC.RECONVERGENT B1 ;  /* 0x0000000000017941 */ /* 0x000fea0003800200 */
.L_x_544:
        /* <DEDUP_REMOVED lines=20> */
.L_x_547:
[----:B------:R-:W-:Y:S05]  /*1880*/  BSYNC.RECONVERGENT B1 ;  /* 0x0000000000017941 */ /* 0x000fea0003800200 */
.L_x_546:
        /* <DEDUP_REMOVED lines=20> */
.L_x_549:
[----:B------:R-:W-:Y:S05]  /*19d0*/  BSYNC.RECONVERGENT B1 ;  /* 0x0000000000017941 */ /* 0x000fea0003800200 */
.L_x_548:
        /* <DEDUP_REMOVED lines=20> */
.L_x_551:
[----:B------:R-:W-:Y:S05]  /*1b20*/  BSYNC.RECONVERGENT B1 ;  /* 0x0000000000017941 */ /* 0x000fea0003800200 */
.L_x_550:
[----:B------:R-:W-:Y:S04]  /*1b30*/  BSSY.RECONVERGENT B1, `(.L_x_552) ;  /* 0x000000b000017945 */ /* 0x000fe80003800200 */
[----:B------:R-:W-:Y:S05]  /*1b40*/  @P1 BRA `(.L_x_553) ;  /* 0x0000000000241947 */ /* 0x000fea0003800000 */
[----:B--2---:R-:W2:Y:S01]  /*1b50*/  S2R R4, SR_CgaCtaId ;  /* 0x0000000000047919 */ /* 0x004ea20000008800 */
[----:B0-----:R-:W-:Y:S01]  /*1b60*/  MOV R3, 0x400 ;  /* 0x0000040000037802 */ /* 0x001fe20000000f00 */
[----:B------:R-:W-:Y:S01]  /*1b70*/  IMAD.MOV.U32 R21, RZ, RZ, R27 ;  /* 0x000000ffff157224 */ /* 0x000fe200078e001b */
[----:B------:R-:W-:-:S04]  /*1b80*/  SHF.R.U32.HI R2, RZ, 0x1, R11 ;  /* 0x00000001ff027819 */ /* 0x000fc8000001160b */
[----:B------:R-:W-:Y:S02]  /*1b90*/  LOP3.LUT R2, R2, 0x1f0, RZ, 0xc0, !PT ;  /* 0x000001f002027812 */ /* 0x000fe400078ec0ff */
[----:B--2---:R-:W-:-:S05]  /*1ba0*/  LEA R3, R4, R3, 0x18 ;  /* 0x0000000304037211 */ /* 0x004fca00078ec0ff */
[----:B------:R-:W-:-:S05]  /*1bb0*/  IMAD.IADD R3, R2, 0x1, R3 ;  /* 0x0000000102037824 */ /* 0x000fca00078e0203 */
[----:B------:R0:W-:Y:S04]  /*1bc0*/  STS.64 [R3+0x10], R20 ;  /* 0x0000101403007388 */ /* 0x0001e80000000a00 */
[----:B------:R0:W-:Y:S02]  /*1bd0*/  STS.U8 [R3+0x8], R28 ;  /* 0x0000081c03007388 */ /* 0x0001e40000000000 */
.L_x_553:
[----:B------:R-:W-:Y:S05]  /*1be0*/  BSYNC.RECONVERGENT B1 ;  /* 0x0000000000017941 */ /* 0x000fea0003800200 */
.L_x_552:
        /* <DEDUP_REMOVED lines=15> */
[----:B-----5:R-:W-:-:S04]  /*1ce0*/  ISETP.NE.AND P2, PT, R10, RZ, PT ;  /* 0x000000ff0a00720c */ /* 0x020fc80003f45270 */
[----:B------:R-:W-:Y:S02]  /*1cf0*/  @P4 SEL R10, R28, 0x1, !P2 ;  /* 0x000000011c0a4807 */ /* 0x000fe40005000000 */
[-C--:B--2---:R-:W-:Y:S01]  /*1d00*/  ISETP.LT.U32.AND P0, PT, R4, R20.reuse, PT ;  /* 0x000000140400720c */ /* 0x084fe20003f01070 */
[----:B------:R-:W-:Y:S01]  /*1d10*/  LDS.U8 R28, [UR5+0x78] ;  /* 0x00007805ff1c7984 */ /* 0x000fe20008000000 */
[----:B------:R-:W-:Y:S02]  /*1d20*/  LOP3.LUT P3, RZ, R10, 0xff, RZ, 0xc0, !PT ;  /* 0x000000ff0aff7812 */ /* 0x000fe4000786c0ff */
[----:B------:R-:W-:Y:S02]  /*1d30*/  ISETP.LT.AND.EX P0, PT, R5, R27, PT, P0 ;  /* 0x0000001b0500720c */ /* 0x000fe40003f01300 */
[----:B----4-:R-:W-:Y:S02]  /*1d40*/  ISETP.NE.AND P5, PT, R12, RZ, PT ;  /* 0x000000ff0c00720c */ /* 0x010fe40003fa5270 */
[----:B-1-3--:R-:W-:-:S02]  /*1d50*/  @P2 SEL R20, R4, R20, P0 ;  /* 0x0000001404142207 */ /* 0x00afc40000000000 */
[C---:B------:R-:W-:Y:S02]  /*1d60*/  @P2 SEL R27, R5.reuse, R27, P0 ;  /* 0x0000001b051b2207 */ /* 0x040fe40000000000 */
[----:B------:R-:W-:Y:S02]  /*1d70*/  SEL R11, R4, R20, !P4 ;  /* 0x00000014040b7207 */ /* 0x000fe40006000000 */
[----:B------:R-:W-:Y:S02]  /*1d80*/  SEL R13, R5, R27, !P4 ;  /* 0x0000001b050d7207 */ /* 0x000fe40006000000 */
[----:B------:R-:W-:Y:S01]  /*1d90*/  ISETP.LT.U32.AND P0, PT, R6, R11, PT ;  /* 0x0000000b0600720c */ /* 0x000fe20003f01070 */
[----:B------:R-:W-:Y:S01]  /*1da0*/  LDS.64 R4, [UR5+0x60] ;  /* 0x00006005ff047984 */ /* 0x000fe20008000a00 */
[----:B------:R-:W-:Y:S02]  /*1db0*/  @P3 SEL R12, R10, 0x1, !P5 ;  /* 0x000000010a0c3807 */ /* 0x000fe40006800000 */
[----:B------:R-:W-:Y:S01]  /*1dc0*/  ISETP.LT.AND.EX P0, PT, R7, R13, PT, P0 ;  /* 0x0000000d0700720c */ /* 0x000fe20003f01300 */
[----:B------:R-:W1:Y:S01]  /*1dd0*/  LDS.U8 R10, [UR5+0x58] ;  /* 0x00005805ff0a7984 */ /* 0x000e620008000000 */
[----:B------:R-:W-:-:S02]  /*1de0*/  LOP3.LUT P2, RZ, R12, 0xff, RZ, 0xc0, !PT ;  /* 0x000000ff0cff7812 */ /* 0x000fc4000784c0ff */
[----:B------:R-:W-:Y:S02]  /*1df0*/  @P5 SEL R11, R6, R11, P0 ;  /* 0x0000000b060b5207 */ /* 0x000fe40000000000 */
[----:B------:R-:W-:Y:S02]  /*1e00*/  ISETP.NE.AND P4, PT, R14, RZ, PT ;  /* 0x000000ff0e00720c */ /* 0x000fe40003f85270 */
[C---:B------:R-:W-:Y:S02]  /*1e10*/  @P5 SEL R13, R7.reuse, R13, P0 ;  /* 0x0000000d070d5207 */ /* 0x040fe40000000000 */
[----:B------:R-:W-:Y:S02]  /*1e20*/  SEL R11, R6, R11, !P3 ;  /* 0x0000000b060b7207 */ /* 0x000fe40005800000 */
[----:B------:R-:W-:Y:S02]  /*1e30*/  SEL R13, R7, R13, !P3 ;  /* 0x0000000d070d7207 */ /* 0x000fe40005800000 */
[----:B------:R-:W-:Y:S01]  /*1e40*/  ISETP.LT.U32.AND P0, PT, R8, R11, PT ;  /* 0x0000000b0800720c */ /* 0x000fe20003f01070 */
[----:B------:R-:W-:Y:S01]  /*1e50*/  LDS.64 R6, [UR5+0x70] ;  /* 0x00007005ff067984 */ /* 0x000fe20008000a00 */
[----:B------:R-:W-:-:S02]  /*1e60*/  @P2 SEL R14, R12, 0x1, !P4 ;  /* 0x000000010c0e2807 */ /* 0x000fc40006000000 */
[----:B------:R-:W-:Y:S01]  /*1e70*/  ISETP.LT.AND.EX P0, PT, R9, R13, PT, P0 ;  /* 0x0000000d0900720c */ /* 0x000fe20003f01300 */
[----:B------:R-:W2:Y:S01]  /*1e80*/  LDS.U8 R12, [UR5+0x68] ;  /* 0x00006805ff0c7984 */ /* 0x000ea20008000000 */
[----:B------:R-:W-:Y:S02]  /*1e90*/  ISETP.NE.AND P3, PT, R15, RZ, PT ;  /* 0x000000ff0f00720c */ /* 0x000fe40003f65270 */
[----:B------:R-:W-:Y:S02]  /*1ea0*/  @P4 SEL R11, R8, R11, P0 ;  /* 0x0000000b080b4207 */ /* 0x000fe40000000000 */
[----:B------:R-:W-:Y:S02]  /*1eb0*/  LOP3.LUT P5, RZ, R14, 0xff, RZ, 0xc0, !PT ;  /* 0x000000ff0eff7812 */ /* 0x000fe400078ac0ff */
[----:B------:R-:W-:Y:S02]  /*1ec0*/  @P4 SEL R13, R9, R13, P0 ;  /* 0x0000000d090d4207 */ /* 0x000fe40000000000 */
[----:B------:R-:W-:-:S02]  /*1ed0*/  SEL R11, R8, R11, !P2 ;  /* 0x0000000b080b7207 */ /* 0x000fc40005000000 */
[----:B------:R-:W-:Y:S02]  /*1ee0*/  SEL R13, R9, R13, !P2 ;  /* 0x0000000d090d7207 */ /* 0x000fe40005000000 */
[----:B0-----:R-:W-:Y:S01]  /*1ef0*/  ISETP.LT.U32.AND P0, PT, R2, R11, PT ;  /* 0x0000000b0200720c */ /* 0x001fe20003f01070 */
[----:B------:R-:W0:Y:S03]  /*1f00*/  LDS.64 R8, [UR5+0x80] ;  /* 0x00008005ff087984 */ /* 0x000e260008000a00 */
[----:B------:R-:W-:Y:S02]  /*1f10*/  ISETP.LT.AND.EX P0, PT, R3, R13, PT, P0 ;  /* 0x0000000d0300720c */ /* 0x000fe40003f01300 */
[----:B------:R-:W-:Y:S02]  /*1f20*/  @P5 SEL R15, R14, 0x1, !P3 ;  /* 0x000000010e0f5807 */ /* 0x000fe40005800000 */
[----:B------:R-:W-:-:S02]  /*1f30*/  @P3 SEL R11, R2, R11, P0 ;  /* 0x0000000b020b3207 */ /* 0x000fc40000000000 */
[----:B-1----:R-:W-:Y:S02]  /*1f40*/  ISETP.NE.AND P2, PT, R10, RZ, PT ;  /* 0x000000ff0a00720c */ /* 0x002fe40003f45270 */
[----:B------:R-:W-:Y:S02]  /*1f50*/  @P3 SEL R13, R3, R13, P0 ;  /* 0x0000000d030d3207 */ /* 0x000fe40000000000 */
[----:B------:R-:W-:Y:S02]  /*1f60*/  SEL R11, R2, R11, !P5 ;  /* 0x0000000b020b7207 */ /* 0x000fe40006800000 */
[----:B------:R-:W-:Y:S02]  /*1f70*/  LOP3.LUT P4, RZ, R15, 0xff, RZ, 0xc0, !PT ;  /* 0x000000ff0fff7812 */ /* 0x000fe4000788c0ff */
[----:B------:R-:W-:Y:S02]  /*1f80*/  SEL R13, R3, R13, !P5 ;  /* 0x0000000d030d7207 */ /* 0x000fe40006800000 */
[----:B------:R-:W-:-:S04]  /*1f90*/  ISETP.LT.U32.AND P0, PT, R4, R11, PT ;  /* 0x0000000b0400720c */ /* 0x000fc80003f01070 */
[----:B------:R-:W-:Y:S02]  /*1fa0*/  ISETP.LT.AND.EX P0, PT, R5, R13, PT, P0 ;  /* 0x0000000d0500720c */ /* 0x000fe40003f01300 */
[----:B--2---:R-:W-:Y:S02]  /*1fb0*/  ISETP.NE.AND P3, PT, R12, RZ, PT ;  /* 0x000000ff0c00720c */ /* 0x004fe40003f65270 */
[C---:B------:R-:W-:Y:S02]  /*1fc0*/  @P2 SEL R11, R4.reuse, R11, P0 ;  /* 0x0000000b040b2207 */ /* 0x040fe40000000000 */
[----:B------:R-:W-:Y:S02]  /*1fd0*/  @P4 SEL R10, R15, 0x1, !P2 ;  /* 0x000000010f0a4807 */ /* 0x000fe40005000000 */
[----:B------:R-:W-:Y:S02]  /*1fe0*/  @P2 SEL R13, R5, R13, P0 ;  /* 0x0000000d050d2207 */ /* 0x000fe40000000000 */
[----:B------:R-:W-:-:S02]  /*1ff0*/  SEL R3, R4, R11, !P4 ;  /* 0x0000000b04037207 */ /* 0x000fc40006000000 */
[----:B------:R-:W-:Y:S02]  /*2000*/  LOP3.LUT P5, RZ, R10, 0xff, RZ, 0xc0, !PT ;  /* 0x000000ff0aff7812 */ /* 0x000fe400078ac0ff */
[----:B------:R-:W-:Y:S02]  /*2010*/  SEL R5, R5, R13, !P4 ;  /* 0x0000000d05057207 */ /* 0x000fe40006000000 */
[----:B------:R-:W-:Y:S02]  /*2020*/  ISETP.LT.U32.AND P0, PT, R6, R3, PT ;  /* 0x000000030600720c */ /* 0x000fe40003f01070 */
        /* <DEDUP_REMOVED lines=16> */
.L_x_541:
        /* <DEDUP_REMOVED lines=36> */
.L_x_556:
[----:B------:R-:W-:Y:S05]  /*2370*/  BSYNC.RECONVERGENT B1 ;  /* 0x0000000000017941 */ /* 0x000fea0003800200 */
.L_x_555:
        /* <DEDUP_REMOVED lines=21> */
.L_x_558:
[----:B------:R-:W-:Y:S05]  /*24d0*/  BSYNC.RECONVERGENT B1 ;  /* 0x0000000000017941 */ /* 0x000fea0003800200 */
.L_x_557:
        /* <DEDUP_REMOVED lines=20> */
.L_x_560:
[----:B------:R-:W-:Y:S05]  /*2620*/  BSYNC.RECONVERGENT B1 ;  /* 0x0000000000017941 */ /* 0x000fea0003800200 */
.L_x_559:
        /* <DEDUP_REMOVED lines=20> */
.L_x_562:
[----:B------:R-:W-:Y:S05]  /*2770*/  BSYNC.RECONVERGENT B1 ;  /* 0x0000000000017941 */ /* 0x000fea0003800200 */
.L_x_561:
        /* <DEDUP_REMOVED lines=20> */
.L_x_564:
[----:B------:R-:W-:Y:S05]  /*28c0*/  BSYNC.RECONVERGENT B1 ;  /* 0x0000000000017941 */ /* 0x000fea0003800200 */
.L_x_563:
[----:B------:R-:W-:Y:S04]  /*28d0*/  BSSY.RECONVERGENT B1, `(.L_x_565) ;  /* 0x000000b000017945 */ /* 0x000fe80003800200 */
[----:B------:R-:W-:Y:S05]  /*28e0*/  @P1 BRA `(.L_x_566) ;  /* 0x0000000000241947 */ /* 0x000fea0003800000 */
[----:B0-----:R-:W0:Y:S01]  /*28f0*/  S2R R4, SR_CgaCtaId ;  /* 0x0000000000047919 */ /* 0x001e220000008800 */
[----:B------:R-:W-:Y:S01]  /*2900*/  MOV R3, 0x400 ;  /* 0x0000040000037802 */ /* 0x000fe20000000f00 */
[----:B------:R-:W-:Y:S01]  /*2910*/  IMAD.MOV.U32 R21, RZ, RZ, R27 ;  /* 0x000000ffff157224 */ /* 0x000fe200078e001b */
[----:B--234-:R-:W-:-:S04]  /*2920*/  SHF.R.U32.HI R2, RZ, 0x1, R11 ;  /* 0x00000001ff027819 */ /* 0x01cfc8000001160b */
[----:B------:R-:W-:Y:S02]  /*2930*/  LOP3.LUT R2, R2, 0x1f0, RZ, 0xc0, !PT ;  /* 0x000001f002027812 */ /* 0x000fe400078ec0ff */
[----:B0-----:R-:W-:-:S05]  /*2940*/  LEA R3, R4, R3, 0x18 ;  /* 0x0000000304037211 */ /* 0x001fca00078ec0ff */
[----:B------:R-:W-:-:S05]  /*2950*/  IMAD.IADD R3, R2, 0x1, R3 ;  /* 0x0000000102037824 */ /* 0x000fca00078e0203 */
[----:B------:R0:W-:Y:S04]  /*2960*/  STS.64 [R3+0x10], R20 ;  /* 0x0000101403007388 */ /* 0x0001e80000000a00 */
[----:B------:R0:W-:Y:S02]  /*2970*/  STS.U8 [R3+0x8], R28 ;  /* 0x0000081c03007388 */ /* 0x0001e40000000000 */
.L_x_566:
[----:B------:R-:W-:Y:S05]  /*2980*/  BSYNC.RECONVERGENT B1 ;  /* 0x0000000000017941 */ /* 0x000fea0003800200 */
.L_x_565:
[----:B------:R-:W-:Y:S01]  /*2990*/  BAR.SYNC.DEFER_BLOCKING 0x0 ;  /* 0x0000000000007b1d */ /* 0x000fe20000010000 */
[----:B------:R-:W-:-:S13]  /*29a0*/  ISETP.NE.AND P1, PT, R11, RZ, PT ;  /* 0x000000ff0b00720c */ /* 0x000fda0003f25270 */
[----:B------:R-:W-:Y:S05]  /*29b0*/  @P1 BRA `(.L_x_554) ;  /* 0x00000030000c1947 */ /* 0x000fea0003800000 */
[----:B------:R-:W-:Y:S02]  /*29c0*/  UISETP.GE.U32.AND UP0, UPT, UR4, 0x21, UPT ;  /* 0x000000210400788c */ /* 0x000fe4000bf06070 */
[----:B------:R-:W-:Y:S02]  /*29d0*/  UISETP.GE.U32.AND UP1, UPT, UR4, 0x41, UPT ;  /* 0x000000410400788c */ /* 0x000fe4000bf26070 */
[----:B------:R-:W-:Y:S02]  /*29e0*/  UISETP.GE.U32.AND UP2, UPT, UR4, 0x61, UPT ;  /* 0x000000610400788c */ /* 0x000fe4000bf46070 */
[----:B------:R-:W-:Y:S02]  /*29f0*/  UISETP.GE.U32.AND UP3, UPT, UR4, 0x81, UPT ;  /* 0x000000810400788c */ /* 0x000fe4000bf66070 */
[----:B------:R-:W-:Y:S02]  /*2a00*/  UISETP.GE.U32.AND UP4, UPT, UR4, 0xa1, UPT ;  /* 0x000000a10400788c */ /* 0x000fe4000bf86070 */
[----:B------:R-:W-:-:S02]  /*2a10*/  UISETP.GE.U32.AND UP5, UPT, UR4, 0xc1, UPT ;  /* 0x000000c10400788c */ /* 0x000fc4000bfa6070 */
[----:B------:R-:W-:Y:S01]  /*2a20*/  UISETP.GE.U32.AND UP6, UPT, UR4, 0xe1, UPT ;  /* 0x000000e10400788c */ /* 0x000fe2000bfc6070 */
        /* <DEDUP_REMOVED lines=16> */
.L_x_567:
        /* <DEDUP_REMOVED lines=16> */
.L_x_568:
        /* <DEDUP_REMOVED lines=16> */
.L_x_569:
        /* <DEDUP_REMOVED lines=16> */
.L_x_570:
        /* <DEDUP_REMOVED lines=16> */
.L_x_571:
        /* <DEDUP_REMOVED lines=16> */
.L_x_572:
        /* <DEDUP_REMOVED lines=17> */
.L_x_531:
        /* <DEDUP_REMOVED lines=15> */
[----:B------:R-:W-:Y:S01]  /*3230*/  UIADD3 UR5, UPT, UPT, UR4, -0x400, URZ ;  /* 0xfffffc0004057890 */ /* 0x000fe2000fffe0ff */
[----:B------:R-:W-:-:S03]  /*3240*/  IMAD.MOV.U32 R22, RZ, RZ, 0x400 ;  /* 0x00000400ff167424 */ /* 0x000fc600078e00ff */
[----:B------:R-:W-:Y:S01]  /*3250*/  UISETP.GE.U32.AND UP0, UPT, UR5, 0x400, UPT ;  /* 0x000004000500788c */ /* 0x000fe2000bf06070 */
[----:B---3--:R-:W-:Y:S01]  /*3260*/  FSETP.NEU.AND P0, PT, R6, R7, PT ;  /* 0x000000070600720b */ /* 0x008fe20003f0d000 */
[----:B------:R-:W-:-:S03]  /*3270*/  VIADD R6, R21, 0x200 ;  /* 0x0000020015067836 */ /* 0x000fc60000000000 */
[----:B------:R-:W-:Y:S02]  /*3280*/  SEL R20, R20, R21, !P0 ;  /* 0x0000001514147207 */ /* 0x000fe40004000000 */
[----:B--2---:R-:W-:Y:S02]  /*3290*/  IADD3 R15, P1, PT, R6, UR6, RZ ;  /* 0x00000006060f7c10 */ /* 0x004fe4000ff3e0ff */
[----:B------:R-:W-:Y:S02]  /*32a0*/  IADD3 R20, P3, PT, R20, UR6, RZ ;  /* 0x0000000614147c10 */ /* 0x000fe4000ff7e0ff */
[----:B----4-:R-:W-:Y:S01]  /*32b0*/  FSETP.NEU.AND P2, PT, R10, R11, PT ;  /* 0x0000000b0a00720b */ /* 0x010fe20003f4d000 */
[----:B------:R-:W-:Y:S01]  /*32c0*/  IMAD.X R6, RZ, RZ, UR7, P1 ;  /* 0x00000007ff067e24 */ /* 0x000fe200088e06ff */
[C---:B------:R-:W-:Y:S01]  /*32d0*/  ISETP.LT.U32.AND P1, PT, R15.reuse, R20, PT ;  /* 0x000000140f00720c */ /* 0x040fe20003f21070 */
[----:B------:R-:W-:Y:S01]  /*32e0*/  IMAD.X R27, RZ, RZ, UR7, P3 ;  /* 0x00000007ff1b7e24 */ /* 0x000fe200098e06ff */
[----:B------:R-:W-:-:S02]  /*32f0*/  IADD3 R7, P3, PT, R15, 0x100, RZ ;  /* 0x000001000f077810 */ /* 0x000fc40007f7e0ff */
[----:B-----5:R-:W-:Y:S02]  /*3300*/  FSETP.EQ.AND P0, PT, R8, R9, !P0 ;  /* 0x000000090800720b */ /* 0x020fe40004702000 */
[----:B------:R-:W-:-:S05]  /*3310*/  ISETP.LT.AND.EX P1, PT, R6, R27, PT, P1 ;  /* 0x0000001b0600720c */ /* 0x000fca0003f21310 */
        /* <DEDUP_REMOVED lines=8> */
[----:B------:R-:W-:Y:S02]  /*33a0*/  ISETP.LT.AND.EX P1, PT, R6, R27, PT, P1 ;  /* 0x0000001b0600720c */ /* 0x000fe40003f21310 */
[----:B------:R-:W-:Y:S02]  /*33b0*/  FSETP.NEU.OR P3, PT, R12, R13, !P0 ;  /* 0x0000000d0c00720b */ /* 0x000fe4000476d400 */
[----:B------:R-:W-:Y:S02]  /*33c0*/  @P2 SEL R20, R7, R20, P1 ;  /* 0x0000001407142207 */ /* 0x000fe40000800000 */
[----:B------:R-:W-:Y:S02]  /*33d0*/  @P2 SEL R27, R6, R27, P1 ;  /* 0x0000001b061b2207 */ /* 0x000fe40000800000 */
[----:B------:R-:W-:-:S02]  /*33e0*/  SEL R28, RZ, 0x1, !P3 ;  /* 0x00000001ff1c7807 */ /* 0x000fc40005800000 */
[----:B------:R-:W-:Y:S02]  /*33f0*/  SEL R20, R7, R20, P0 ;  /* 0x0000001407147207 */ /* 0x000fe40000000000 */
[----:B------:R-:W-:Y:S01]  /*3400*/  SEL R27, R6, R27, P0 ;  /* 0x0000001b061b7207 */ /* 0x000fe20000000000 */
[----:B------:R-:W-:Y:S06]  /*3410*/  BRA.U !UP0, `(.L_x_573) ;  /* 0x00000005082c7547 */ /* 0x000fec000b800000 */
[----:B------:R-:W-:Y:S01]  /*3420*/  IMAD.MOV.U32 R22, RZ, RZ, 0x400 ;  /* 0x00000400ff167424 */ /* 0x000fe200078e00ff */
[----:B------:R-:W0:Y:S01]  /*3430*/  LDCU UR4, c[0x0][0x3b0] ;  /* 0x00007600ff0477ac */ /* 0x000e220008000800 */
[----:B------:R-:W2:Y:S05]  /*3440*/  LDCU.64 UR6, c[0x0][0x3a0] ;  /* 0x00007400ff0677ac */ /* 0x000eaa0008000a00 */
.L_x_578:
[----:B------:R-:W-:-:S04]  /*3450*/  IMAD.WIDE.U32 R6, R22, 0x4, R2 ;  /* 0x0000000416067825 */ /* 0x000fc800078e0002 */
[----:B------:R-:W-:Y:S01]  /*3460*/  IMAD.WIDE.U32 R8, R22, 0x4, R4 ;  /* 0x0000000416087825 */ /* 0x000fe200078e0004 */
        /* <DEDUP_REMOVED lines=10> */
[----:B--2---:R-:W-:-:S04]  /*3510*/  IADD3 R11, P0, P1, R21, UR6, R22 ;  /* 0x00000006150b7c10 */ /* 0x004fc8000f91e016 */
[----:B------:R-:W-:-:S07]  /*3520*/  IADD3.X R10, PT, PT, RZ, UR7, RZ, P0, P1 ;  /* 0x00000007ff0a7c10 */ /* 0x000fce00087e24ff */
        /* <DEDUP_REMOVED lines=9> */
.L_x_575:
[----:B-----5:R-:W-:Y:S01]  /*35c0*/  FSETP.NEU.AND P0, PT, R12, R13, PT ;  /* 0x0000000d0c00720b */ /* 0x020fe20003f0d000 */
[----:B------:R-:W-:Y:S02]  /*35d0*/  IMAD.MOV.U32 R20, RZ, RZ, R11 ;  /* 0x000000ffff147224 */ /* 0x000fe400078e000b */
[----:B------:R-:W-:Y:S01]  /*35e0*/  IMAD.MOV.U32 R27, RZ, RZ, R10 ;  /* 0x000000ffff1b7224 */ /* 0x000fe200078e000a */
[----:B------:R-:W-:-:S09]  /*35f0*/  SEL R28, RZ, 0x1, !P0 ;  /* 0x00000001ff1c7807 */ /* 0x000fd20004000000 */
.L_x_576:
[----:B0-----:R-:W-:Y:S05]  /*3600*/  BSYNC.RECONVERGENT B1 ;  /* 0x0000000000017941 */ /* 0x001fea0003800200 */
.L_x_574:
[----:B------:R-:W-:Y:S01]  /*3610*/  IMAD.MOV.U32 R7, RZ, RZ, R20 ;  /* 0x000000ffff077224 */ /* 0x000fe200078e0014 */
[----:B------:R-:W-:Y:S01]  /*3620*/  IADD3 R20, P1, PT, R11, 0x100, RZ ;  /* 0x000001000b147810 */ /* 0x000fe20007f3e0ff */
[----:B------:R-:W-:Y:S01]  /*3630*/  IMAD.MOV.U32 R6, RZ, RZ, R27 ;  /* 0x000000ffff067224 */ /* 0x000fe200078e001b */
[----:B------:R-:W-:Y:S02]  /*3640*/  FSETP.NEU.AND P3, PT, R14, R15, PT ;  /* 0x0000000f0e00720b */ /* 0x000fe40003f6d000 */
[----:B------:R-:W-:Y:S01]  /*3650*/  LOP3.LUT P2, RZ, R28, 0xff, RZ, 0xc0, !PT ;  /* 0x000000ff1cff7812 */ /* 0x000fe2000784c0ff */
[----:B------:R-:W-:Y:S01]  /*3660*/  IMAD.X R27, RZ, RZ, R10, P1 ;  /* 0x000000ffff1b7224 */ /* 0x000fe200008e060a */
[----:B------:R-:W-:Y:S02]  /*3670*/  ISETP.LT.U32.AND P0, PT, R20, R7, PT ;  /* 0x000000071400720c */ /* 0x000fe40003f01070 */
[----:B------:R-:W-:Y:S02]  /*3680*/  SEL R28, R28, 0x1, !P3 ;  /* 0x000000011c1c7807 */ /* 0x000fe40005800000 */
[----:B------:R-:W-:-:S02]  /*3690*/  ISETP.LT.AND.EX P0, PT, R27, R6, PT, P0 ;  /* 0x000000061b00720c */ /* 0x000fc40003f01300 */
[----:B------:R-:W-:Y:S02]  /*36a0*/  FSETP.NEU.AND P1, PT, R16, R17, PT ;  /* 0x000000111000720b */ /* 0x000fe40003f2d000 */
[----:B------:R-:W-:Y:S02]  /*36b0*/  IADD3 R8, PT, PT, -R22, UR4, RZ ;  /* 0x0000000416087c10 */ /* 0x000fe4000fffe1ff */
[----:B------:R-:W-:Y:S02]  /*36c0*/  @P3 SEL R7, R20, R7, P0 ;  /* 0x0000000714073207 */ /* 0x000fe40000000000 */
[----:B------:R-:W-:Y:S02]  /*36d0*/  @P3 SEL R6, R27, R6, P0 ;  /* 0x000000061b063207 */ /* 0x000fe40000000000 */
[----:B------:R-:W-:Y:S02]  /*36e0*/  @!P2 SEL R28, RZ, 0x1, !P3 ;  /* 0x00000001ff1ca807 */ /* 0x000fe40005800000 */
[----:B------:R-:W-:-:S02]  /*36f0*/  IADD3 R9, P0, PT, R11, 0x200, RZ ;  /* 0x000002000b097810 */ /* 0x000fc40007f1e0ff */
[----:B------:R-:W-:Y:S02]  /*3700*/  SEL R20, R20, R7, !P2 ;  /* 0x0000000714147207 */ /* 0x000fe40005000000 */
[C---:B------:R-:W-:Y:S02]  /*3710*/  LOP3.LUT P3, RZ, R28.reuse, 0xff, RZ, 0xc0, !PT ;  /* 0x000000ff1cff7812 */ /* 0x040fe4000786c0ff */
[----:B------:R-:W-:Y:S01]  /*3720*/  SEL R27, R27, R6, !P2 ;  /* 0x000000061b1b7207 */ /* 0x000fe20005000000 */
[----:B------:R-:W-:Y:S01]  /*3730*/  IMAD.X R6, RZ, RZ, R10, P0 ;  /* 0x000000ffff067224 */ /* 0x000fe200000e060a */
[----:B------:R-:W-:Y:S02]  /*3740*/  ISETP.LT.U32.AND P0, PT, R9, R20, PT ;  /* 0x000000140900720c */ /* 0x000fe40003f01070 */
[----:B------:R-:W-:Y:S02]  /*3750*/  SEL R28, R28, 0x1, !P1 ;  /* 0x000000011c1c7807 */ /* 0x000fe40004800000 */
[----:B------:R-:W-:-:S02]  /*3760*/  ISETP.LT.AND.EX P0, PT, R6, R27, PT, P0 ;  /* 0x0000001b0600720c */ /* 0x000fc40003f01300 */
[----:B------:R-:W-:Y:S02]  /*3770*/  FSETP.NEU.AND P2, PT, R18, R19, PT ;  /* 0x000000131200720b */ /* 0x000fe40003f4d000 */
[----:B------:R-:W-:Y:S02]  /*3780*/  @P1 SEL R20, R9, R20, P0 ;  /* 0x0000001409141207 */ /* 0x000fe40000000000 */
[----:B------:R-:W-:Y:S02]  /*3790*/  @P1 SEL R27, R6, R27, P0 ;  /* 0x0000001b061b1207 */ /* 0x000fe40000000000 */
[----:B------:R-:W-:Y:S02]  /*37a0*/  IADD3 R7, P0, PT, R11, 0x300, RZ ;  /* 0x000003000b077810 */ /* 0x000fe40007f1e0ff */
[----:B------:R-:W-:Y:S02]  /*37b0*/  @!P3 SEL R28, RZ, 0x1, !P1 ;  /* 0x00000001ff1cb807 */ /* 0x000fe40004800000 */
[----:B------:R-:W-:-:S02]  /*37c0*/  SEL R20, R9, R20, !P3 ;  /* 0x0000001409147207 */ /* 0x000fc40005800000 */
[----:B------:R-:W-:Y:S01]  /*37d0*/  SEL R27, R6, R27, !P3 ;  /* 0x0000001b061b7207 */ /* 0x000fe20005800000 */
[----:B------:R-:W-:Y:S01]  /*37e0*/  IMAD.X R6, RZ, RZ, R10, P0 ;  /* 0x000000ffff067224 */ /* 0x000fe200000e060a */
[----:B------:R-:W-:Y:S02]  /*37f0*/  ISETP.GE.U32.AND P3, PT, R8, 0x400, PT ;  /* 0x000004000800780c */ /* 0x000fe40003f66070 */
        /* <DEDUP_REMOVED lines=10> */
[----:B------:R-:W-:-:S05]  /*38a0*/  VIADD R22, R22, 0x400 ;  /* 0x0000040016167836 */ /* 0x000fca0000000000 */
[----:B------:R-:W-:-:S13]  /*38b0*/  ISETP.GT.U32.AND P0, PT, R22, UR5, PT ;  /* 0x0000000516007c0c */ /* 0x000fda000bf04070 */
[----:B------:R-:W-:Y:S05]  /*38c0*/  @!P0 BRA `(.L_x_578) ;  /* 0xfffffff800e08947 */ /* 0x000fea000383ffff */
.L_x_573:
[----:B------:R-:W-:Y:S01]  /*38d0*/  IADD3 R2, PT, PT, -R22, UR4, RZ ;  /* 0x0000000416027c10 */ /* 0x000fe2000fffe1ff */
[----:B------:R-:W-:Y:S03]  /*38e0*/  BSSY.RECONVERGENT B1, `(.L_x_577) ;  /* 0x0000141000017945 */ /* 0x000fe60003800200 */
[----:B------:R-:W-:-:S04]  /*38f0*/  ISETP.GE.AND P0, PT, R21, R2, PT ;  /* 0x000000021500720c */ /* 0x000fc80003f06270 */
[----:B------:R-:W-:-:S13]  /*3900*/  ISETP.GE.U32.OR P0, PT, R22, UR4, P0 ;  /* 0x0000000416007c0c */ /* 0x000fda0008706470 */
[----:B------:R-:W-:Y:S05]  /*3910*/  @P0 BRA `(.L_x_579) ;  /* 0x0000001000f40947 */ /* 0x000fea0003800000 */
[----:B------:R-:W-:Y:S01]  /*3920*/  LOP3.LUT R23, RZ, R21, RZ, 0x33, !PT ;  /* 0x00000015ff177212 */ /* 0x000fe200078e33ff */
[----:B------:R-:W-:Y:S01]  /*3930*/  BSSY.RECONVERGENT B2, `(.L_x_580) ;  /* 0x00000a5000027945 */ /* 0x000fe20003800200 */
[----:B------:R-:W-:Y:S02]  /*3940*/  IMAD.MOV.U32 R3, RZ, RZ, R21 ;  /* 0x000000ffff037224 */ /* 0x000fe400078e0015 */
[----:B------:R-:W-:-:S04]  /*3950*/  IADD3 R23, PT, PT, -R22, UR4, R23 ;  /* 0x0000000416177c10 */ /* 0x000fc8000fffe117 */
[C---:B------:R-:W-:Y:S02]  /*3960*/  ISETP.GE.U32.AND P0, PT, R23.reuse, 0x700, PT ;  /* 0x000007001700780c */ /* 0x040fe40003f06070 */
[----:B------:R-:W-:-:S04]  /*3970*/  LEA.HI R24, R23, 0x1, RZ, 0x18 ;  /* 0x0000000117187811 */ /* 0x000fc800078fc0ff */
[----:B------:R-:W-:-:S07]  /*3980*/  LOP3.LUT R34, R24, 0x7, RZ, 0xc0, !PT ;  /* 0x0000000718227812 */ /* 0x000fce00078ec0ff */
[----:B------:R-:W-:Y:S05]  /*3990*/  @!P0 BRA `(.L_x_581) ;  /* 0x0000000800788947 */ /* 0x000fea0003800000 */
[----:B------:R-:W0:Y:S01]  /*39a0*/  LDC.64 R4, c[0x0][0x380] ;  /* 0x0000e000ff047b82 */ /* 0x000e220000000a00 */
[----:B------:R-:W-:Y:S01]  /*39b0*/  LOP3.LUT R29, R24, 0x1fffff8, RZ, 0xc0, !PT ;  /* 0x01fffff8181d7812 */ /* 0x000fe200078ec0ff */
[----:B------:R-:W-:Y:S01]  /*39c0*/  BSSY.RECONVERGENT B3, `(.L_x_582) ;  /* 0x000009a000037945 */ /* 0x000fe20003800200 */
[C---:B------:R-:W-:Y:S01]  /*39d0*/  LOP3.LUT R26, R21.reuse, 0x400, RZ, 0xfc, !PT ;  /* 0x00000400151a7812 */ /* 0x040fe200078efcff */
[----:B------:R-:W-:Y:S02]  /*39e0*/  IMAD.IADD R25, R21, 0x1, R22 ;  /* 0x0000000115197824 */ /* 0x000fe400078e0216 */
[----:B------:R-:W-:Y:S02]  /*39f0*/  IMAD.MOV R29, RZ, RZ, -R29 ;  /* 0x000000ffff1d7224 */ /* 0x000fe400078e0a1d */
[----:B------:R-:W2:Y:S05]  /*3a00*/  LDC.64 R2, c[0x0][0x388] ;  /* 0x0000e200ff027b82 */ /* 0x000eaa0000000a00 */
.L_x_583:
[----:B0-----:R-:W-:-:S04]  /*3a10*/  IMAD.WIDE.U32 R6, R25, 0x4, R4 ;  /* 0x0000000419067825 */ /* 0x001fc800078e0004 */
[C---:B--2---:R-:W-:Y:S01]  /*3a20*/  IMAD.WIDE.U32 R8, R25.reuse, 0x4, R2 ;  /* 0x0000000419087825 */ /* 0x044fe200078e0002 */
[----:B------:R0:W2:Y:S04]  /*3a30*/  LDG.E R32, desc[UR8][R6.64] ;  /* 0x0000000806207981 */ /* 0x0000a8000c1e1900 */
[----:B------:R3:W2:Y:S01]  /*3a40*/  LDG.E R37, desc[UR8][R8.64] ;  /* 0x0000000808257981 */ /* 0x0006a2000c1e1900 */
[----:B------:R-:W-:-:S04]  /*3a50*/  VIADD R33, R25, 0x100 ;  /* 0x0000010019217836 */ /* 0x000fc80000000000 */
[----:B------:R-:W-:-:S04]  /*3a60*/  IMAD.WIDE.U32 R10, R33, 0x4, R4 ;  /* 0x00000004210a7825 */ /* 0x000fc800078e0004 */
[----:B------:R-:W-:Y:S01]  /*3a70*/  IMAD.WIDE.U32 R12, R33, 0x4, R2 ;  /* 0x00000004210c7825 */ /* 0x000fe200078e0002 */
[----:B------:R4:W5:Y:S04]  /*3a80*/  LDG.E R31, desc[UR8][R10.64] ;  /* 0x000000080a1f7981 */ /* 0x000968000c1e1900 */
[----:B------:R1:W5:Y:S01]  /*3a90*/  LDG.E R18, desc[UR8][R12.64] ;  /* 0x000000080c127981 */ /* 0x000362000c1e1900 */
[----:B------:R-:W-:-:S04]  /*3aa0*/  VIADD R35, R25, 0x200 ;  /* 0x0000020019237836 */ /* 0x000fc80000000000 */
[----:B------:R-:W-:-:S04]  /*3ab0*/  IMAD.WIDE.U32 R16, R35, 0x4, R4 ;  /* 0x0000000423107825 */ /* 0x000fc800078e0004 */
[----:B------:R-:W-:Y:S01]  /*3ac0*/  IMAD.WIDE.U32 R14, R35, 0x4, R2 ;  /* 0x00000004230e7825 */ /* 0x000fe200078e0002 */
[----:B------:R-:W5:Y:S04]  /*3ad0*/  LDG.E R30, desc[UR8][R16.64] ;  /* 0x00000008101e7981 */ /* 0x000f68000c1e1900 */
[----:B------:R1:W5:Y:S01]  /*3ae0*/  LDG.E R39, desc[UR8][R14.64] ;  /* 0x000000080e277981 */ /* 0x000362000c1e1900 */
[----:B------:R-:W-:-:S04]  /*3af0*/  VIADD R19, R25, 0x300 ;  /* 0x0000030019137836 */ /* 0x000fc80000000000 */
[----:B0-----:R-:W-:-:S04]  /*3b00*/  IMAD.WIDE.U32 R6, R19, 0x4, R4 ;  /* 0x0000000413067825 */ /* 0x001fc800078e0004 */
[----:B---3--:R-:W-:Y:S01]  /*3b10*/  IMAD.WIDE.U32 R8, R19, 0x4, R2 ;  /* 0x0000000413087825 */ /* 0x008fe200078e0002 */
[----:B------:R0:W3:Y:S04]  /*3b20*/  LDG.E R36, desc[UR8][R6.64] ;  /* 0x0000000806247981 */ /* 0x0000e8000c1e1900 */
[----:B------:R0:W3:Y:S01]  /*3b30*/  LDG.E R43, desc[UR8][R8.64] ;  /* 0x00000008082b7981 */ /* 0x0000e2000c1e1900 */
[----:B------:R-:W-:-:S04]  /*3b40*/  VIADD R41, R25, 0x400 ;  /* 0x0000040019297836 */ /* 0x000fc80000000000 */
[----:B----4-:R-:W-:-:S04]  /*3b50*/  IMAD.WIDE.U32 R10, R41, 0x4, R4 ;  /* 0x00000004290a7825 */ /* 0x010fc800078e0004 */
[----:B-1----:R-:W-:Y:S01]  /*3b60*/  IMAD.WIDE.U32 R12, R41, 0x4, R2 ;  /* 0x00000004290c7825 */ /* 0x002fe200078e0002 */
[----:B------:R1:W4:Y:S04]  /*3b70*/  LDG.E R38, desc[UR8][R10.64] ;  /* 0x000000080a267981 */ /* 0x000328000c1e1900 */
[----:B------:R1:W4:Y:S01]  /*3b80*/  LDG.E R45, desc[UR8][R12.64] ;  /* 0x000000080c2d7981 */ /* 0x000322000c1e1900 */
[----:B------:R-:W-:-:S04]  /*3b90*/  VIADD R40, R25, 0x500 ;  /* 0x0000050019287836 */ /* 0x000fc80000000000 */
[----:B------:R-:W-:-:S04]  /*3ba0*/  IMAD.WIDE.U32 R14, R40, 0x4, R4 ;  /* 0x00000004280e7825 */ /* 0x000fc800078e0004 */
[----:B------:R-:W-:Y:S02]  /*3bb0*/  IMAD.WIDE.U32 R16, R40, 0x4, R2 ;  /* 0x0000000428107825 */ /* 0x000fe400078e0002 */
[----:B------:R1:W4:Y:S04]  /*3bc0*/  LDG.E R14, desc[UR8][R14.64] ;  /* 0x000000080e0e7981 */ /* 0x000328000c1e1900 */
[----:B------:R-:W4:Y:S01]  /*3bd0*/  LDG.E R17, desc[UR8][R16.64] ;  /* 0x0000000810117981 */ /* 0x000f22000c1e1900 */
[----:B------:R-:W-:-:S04]  /*3be0*/  VIADD R42, R25, 0x600 ;  /* 0x00000600192a7836 */ /* 0x000fc80000000000 */
[----:B0-----:R-:W-:-:S04]  /*3bf0*/  IMAD.WIDE.U32 R6, R42, 0x4, R4 ;  /* 0x000000042a067825 */ /* 0x001fc800078e0004 */
[----:B------:R-:W-:Y:S02]  /*3c00*/  IMAD.WIDE.U32 R8, R42, 0x4, R2 ;  /* 0x000000042a087825 */ /* 0x000fe400078e0002 */
[----:B------:R-:W4:Y:S04]  /*3c10*/  LDG.E R6, desc[UR8][R6.64] ;  /* 0x0000000806067981 */ /* 0x000f28000c1e1900 */
[----:B------:R0:W4:Y:S01]  /*3c20*/  LDG.E R9, desc[UR8][R8.64] ;  /* 0x0000000808097981 */ /* 0x000122000c1e1900 */
[----:B------:R-:W-:-:S04]  /*3c30*/  VIADD R44, R25, 0x700 ;  /* 0x00000700192c7836 */ /* 0x000fc80000000000 */
[----:B-1----:R-:W-:-:S04]  /*3c40*/  IMAD.WIDE.U32 R10, R44, 0x4, R4 ;  /* 0x000000042c0a7825 */ /* 0x002fc800078e0004 */
[----:B------:R-:W-:Y:S02]  /*3c50*/  IMAD.WIDE.U32 R12, R44, 0x4, R2 ;  /* 0x000000042c0c7825 */ /* 0x000fe400078e0002 */
[----:B------:R1:W4:Y:S04]  /*3c60*/  LDG.E R10, desc[UR8][R10.64] ;  /* 0x000000080a0a7981 */ /* 0x000328000c1e1900 */
[----:B------:R1:W4:Y:S01]  /*3c70*/  LDG.E R13, desc[UR8][R12.64] ;  /* 0x000000080c0d7981 */ /* 0x000322000c1e1900 */
[----:B------:R-:W-:Y:S01]  /*3c80*/  LOP3.LUT P3, RZ, R28, 0xff, RZ, 0xc0, !PT ;  /* 0x000000ff1cff7812 */ /* 0x000fe2000786c0ff */
[----:B------:R-:W-:Y:S01]  /*3c90*/  VIADD R29, R29, 0x8 ;  /* 0x000000081d1d7836 */ /* 0x000fe20000000000 */
[----:B------:R-:W-:Y:S01]  /*3ca0*/  IADD3 R15, P2, PT, R25, UR6, RZ ;  /* 0x00000006190f7c10 */ /* 0x000fe2000ff5e0ff */
[----:B------:R-:W-:-:S02]  /*3cb0*/  VIADD R26, R26, 0x800 ;  /* 0x000008001a1a7836 */ /* 0x000fc40000000000 */
[----:B------:R-:W-:Y:S02]  /*3cc0*/  VIADD R25, R25, 0x800 ;  /* 0x0000080019197836 */ /* 0x000fe40000000000 */
[----:B0-----:R-:W-:Y:S01]  /*3cd0*/  IMAD.X R8, RZ, RZ, UR7, P2 ;  /* 0x00000007ff087e24 */ /* 0x001fe200090e06ff */
[CC--:B--2---:R-:W-:Y:S02]  /*3ce0*/  FSETP.NEU.AND P0, PT, R32.reuse, R37.reuse, PT ;  /* 0x000000252000720b */ /* 0x0c4fe40003f0d000 */
[----:B------:R-:W-:-:S03]  /*3cf0*/  FSETP.NEU.AND P1, PT, R32, R37, P3 ;  /* 0x000000252000720b */ /* 0x000fc60001f2d000 */
[----:B------:R-:W-:Y:S02]  /*3d00*/  @!P3 SEL R28, RZ, 0x1, !P0 ;  /* 0x00000001ff1cb807 */ /* 0x000fe40004000000 */
[----:B------:R-:W-:Y:S02]  /*3d10*/  ISETP.LT.U32.AND P0, PT, R15, R20, PT ;  /* 0x000000140f00720c */ /* 0x000fe40003f01070 */
[----:B------:R-:W-:Y:S02]  /*3d20*/  SEL R7, R28, 0x1, !P1 ;  /* 0x000000011c077807 */ /* 0x000fe40004800000 */
[----:B------:R-:W-:Y:S02]  /*3d30*/  ISETP.LT.AND.EX P0, PT, R8, R27, PT, P0 ;  /* 0x0000001b0800720c */ /* 0x000fe40003f01300 */
[----:B------:R-:W-:Y:S02]  /*3d40*/  LOP3.LUT P2, RZ, R7, 0xff, RZ, 0xc0, !PT ;  /* 0x000000ff07ff7812 */ /* 0x000fe4000784c0ff */
[----:B-----5:R-:W-:-:S02]  /*3d50*/  FSETP.NEU.AND P5, PT, R31, R18, PT ;  /* 0x000000121f00720b */ /* 0x020fc40003fad000 */
[----:B------:R-:W-:Y:S02]  /*3d60*/  FSETP.NEU.AND P4, PT, R31, R18, P2 ;  /* 0x000000121f00720b */ /* 0x000fe4000178d000 */
[CC--:B------:R-:W-:Y:S02]  /*3d70*/  SEL R16, R15.reuse, R20.reuse, P0 ;  /* 0x000000140f107207 */ /* 0x0c0fe40000000000 */
[CC--:B-1----:R-:W-:Y:S02]  /*3d80*/  SEL R11, R8.reuse, R27.reuse, P0 ;  /* 0x0000001b080b7207 */ /* 0x0c2fe40000000000 */
[----:B------:R-:W-:Y:S02]  /*3d90*/  @!P1 SEL R16, R15, R20, !P3 ;  /* 0x000000140f109207 */ /* 0x000fe40005800000 */
[----:B------:R-:W-:Y:S02]  /*3da0*/  @!P1 SEL R11, R8, R27, !P3 ;  /* 0x0000001b080b9207 */ /* 0x000fe40005800000 */
[----:B------:R-:W-:-:S02]  /*3db0*/  @!P2 SEL R7, RZ, 0x1, !P5 ;  /* 0x00000001ff07a807 */ /* 0x000fc40006800000 */
[----:B------:R-:W-:Y:S02]  /*3dc0*/  IADD3 R33, P0, PT, R33, UR6, RZ ;  /* 0x0000000621217c10 */ /* 0x000fe4000ff1e0ff */
[----:B------:R-:W-:Y:S02]  /*3dd0*/  SEL R7, R7, 0x1, !P4 ;  /* 0x0000000107077807 */ /* 0x000fe40006000000 */
[CC--:B------:R-:W-:Y:S01]  /*3de0*/  FSETP.NEU.AND P5, PT, R30.reuse, R39.reuse, PT ;  /* 0x000000271e00720b */ /* 0x0c0fe20003fad000 */
[----:B------:R-:W-:Y:S01]  /*3df0*/  IMAD.X R8, RZ, RZ, UR7, P0 ;  /* 0x00000007ff087e24 */ /* 0x000fe200080e06ff */
        /* <DEDUP_REMOVED lines=11> */
[----:B------:R-:W-:Y:S02]  /*3eb0*/  IADD3 R35, P0, PT, R35, UR6, RZ ;  /* 0x0000000623237c10 */ /* 0x000fe4000ff1e0ff */
[CC--:B---3--:R-:W-:Y:S02]  /*3ec0*/  FSETP.NEU.AND P5, PT, R36.reuse, R43.reuse, PT ;  /* 0x0000002b2400720b */ /* 0x0c8fe40003fad000 */
[----:B------:R-:W-:Y:S01]  /*3ed0*/  FSETP.NEU.AND P4, PT, R36, R43, P2 ;  /* 0x0000002b2400720b */ /* 0x000fe2000178d000 */
[----:B------:R-:W-:Y:S01]  /*3ee0*/  IMAD.X R8, RZ, RZ, UR7, P0 ;  /* 0x00000007ff087e24 */ /* 0x000fe200080e06ff */
[----:B------:R-:W-:-:S04]  /*3ef0*/  ISETP.LT.U32.AND P0, PT, R35, R12, PT ;  /* 0x0000000c2300720c */ /* 0x000fc80003f01070 */
[CC--:B------:R-:W-:Y:S02]  /*3f00*/  ISETP.LT.AND.EX P0, PT, R8.reuse, R15.reuse, PT, P0 ;  /* 0x0000000f0800720c */ /* 0x0c0fe40003f01300 */
[----:B------:R-:W-:Y:S02]  /*3f10*/  @!P2 SEL R7, RZ, 0x1, !P5 ;  /* 0x00000001ff07a807 */ /* 0x000fe40006800000 */
[-C--:B------:R-:W-:Y:S02]  /*3f20*/  SEL R16, R35, R12.reuse, P0 ;  /* 0x0000000c23107207 */ /* 0x080fe40000000000 */
[----:B------:R-:W-:Y:S02]  /*3f30*/  SEL R7, R7, 0x1, !P4 ;  /* 0x0000000107077807 */ /* 0x000fe40006000000 */
[----:B------:R-:W-:Y:S02]  /*3f40*/  SEL R11, R8, R15, P0 ;  /* 0x0000000f080b7207 */ /* 0x000fe40000000000 */
[----:B------:R-:W-:-:S02]  /*3f50*/  @!P3 SEL R16, R35, R12, !P1 ;  /* 0x0000000c2310b207 */ /* 0x000fc40004800000 */
[----:B------:R-:W-:Y:S02]  /*3f60*/  @!P3 SEL R11, R8, R15, !P1 ;  /* 0x0000000f080bb207 */ /* 0x000fe40004800000 */
[----:B------:R-:W-:Y:S02]  /*3f70*/  IADD3 R19, P0, PT, R19, UR6, RZ ;  /* 0x0000000613137c10 */ /* 0x000fe4000ff1e0ff */
[----:B------:R-:W-:Y:S02]  /*3f80*/  LOP3.LUT P1, RZ, R7, 0xff, RZ, 0xc0, !PT ;  /* 0x000000ff07ff7812 */ /* 0x000fe4000782c0ff */
[CC--:B----4-:R-:W-:Y:S01]  /*3f90*/  FSETP.NEU.AND P5, PT, R38.reuse, R45.reuse, PT ;  /* 0x0000002d2600720b */ /* 0x0d0fe20003fad000 */
[----:B------:R-:W-:Y:S01]  /*3fa0*/  IMAD.X R8, RZ, RZ, UR7, P0 ;  /* 0x00000007ff087e24 */ /* 0x000fe200080e06ff */
[----:B------:R-:W-:Y:S02]  /*3fb0*/  ISETP.LT.U32.AND P0, PT, R19, R16, PT ;  /* 0x000000101300720c */ /* 0x000fe40003f01070 */
[----:B------:R-:W-:-:S02]  /*3fc0*/  FSETP.NEU.AND P3, PT, R38, R45, P1 ;  /* 0x0000002d2600720b */ /* 0x000fc40000f6d000 */
[----:B------:R-:W-:-:S04]  /*3fd0*/  ISETP.LT.AND.EX P0, PT, R8, R11, PT, P0 ;  /* 0x0000000b0800720c */ /* 0x000fc80003f01300 */
[-C--:B------:R-:W-:Y:S02]  /*3fe0*/  SEL R12, R19, R16.reuse, P0 ;  /* 0x00000010130c7207 */ /* 0x080fe40000000000 */
[----:B------:R-:W-:Y:S02]  /*3ff0*/  @!P1 SEL R7, RZ, 0x1, !P5 ;  /* 0x00000001ff079807 */ /* 0x000fe40006800000 */
[----:B------:R-:W-:Y:S02]  /*4000*/  SEL R15, R8, R11, P0 ;  /* 0x0000000b080f7207 */ /* 0x000fe40000000000 */
[----:B------:R-:W-:Y:S02]  /*4010*/  IADD3 R41, P0, PT, R41, UR6, RZ ;  /* 0x0000000629297c10 */ /* 0x000fe4000ff1e0ff */
[----:B------:R-:W-:Y:S02]  /*4020*/  @!P4 SEL R12, R19, R16, !P2 ;  /* 0x00000010130cc207 */ /* 0x000fe40005000000 */
[----:B------:R-:W-:-:S02]  /*4030*/  SEL R7, R7, 0x1, !P3 ;  /* 0x0000000107077807 */ /* 0x000fc40005800000 */
[----:B------:R-:W-:Y:S01]  /*4040*/  @!P4 SEL R15, R8, R11, !P2 ;  /* 0x0000000b080fc207 */ /* 0x000fe20005000000 */
[----:B------:R-:W-:Y:S01]  /*4050*/  IMAD.X R8, RZ, RZ, UR7, P0 ;  /* 0x00000007ff087e24 */ /* 0x000fe200080e06ff */
[-C--:B------:R-:W-:Y:S02]  /*4060*/  ISETP.LT.U32.AND P0, PT, R41, R12.reuse, PT ;  /* 0x0000000c2900720c */ /* 0x080fe40003f01070 */
[----:B------:R-:W-:Y:S02]  /*4070*/  LOP3.LUT P2, RZ, R7, 0xff, RZ, 0xc0, !PT ;  /* 0x000000ff07ff7812 */ /* 0x000fe4000784c0ff */
[----:B------:R-:W-:Y:S02]  /*4080*/  ISETP.LT.AND.EX P0, PT, R8, R15, PT, P0 ;  /* 0x0000000f0800720c */ /* 0x000fe40003f01300 */
[----:B------:R-:W-:Y:S02]  /*4090*/  IADD3 R40, P4, PT, R40, UR6, RZ ;  /* 0x0000000628287c10 */ /* 0x000fe4000ff9e0ff */
[----:B------:R-:W-:-:S02]  /*40a0*/  SEL R11, R41, R12, P0 ;  /* 0x0000000c290b7207 */ /* 0x000fc40000000000 */
[----:B------:R-:W-:Y:S02]  /*40b0*/  SEL R19, R8, R15, P0 ;  /* 0x0000000f08137207 */ /* 0x000fe40000000000 */
[----:B------:R-:W-:Y:S02]  /*40c0*/  FSETP.NEU.AND P0, PT, R14, R17, PT ;  /* 0x000000110e00720b */ /* 0x000fe40003f0d000 */
[----:B------:R-:W-:Y:S02]  /*40d0*/  @!P3 SEL R11, R41, R12, !P1 ;  /* 0x0000000c290bb207 */ /* 0x000fe40004800000 */
[----:B------:R-:W-:Y:S01]  /*40e0*/  @!P3 SEL R19, R8, R15, !P1 ;  /* 0x0000000f0813b207 */ /* 0x000fe20004800000 */
[----:B------:R-:W-:Y:S01]  /*40f0*/  IMAD.X R8, RZ, RZ, UR7, P4 ;  /* 0x00000007ff087e24 */ /* 0x000fe2000a0e06ff */
[----:B------:R-:W-:Y:S02]  /*4100*/  FSETP.NEU.AND P3, PT, R14, R17, P2 ;  /* 0x000000110e00720b */ /* 0x000fe4000176d000 */
[----:B------:R-:W-:-:S02]  /*4110*/  @!P2 SEL R7, RZ, 0x1, !P0 ;  /* 0x00000001ff07a807 */ /* 0x000fc40004000000 */
[----:B------:R-:W-:Y:S02]  /*4120*/  ISETP.LT.U32.AND P0, PT, R40, R11, PT ;  /* 0x0000000b2800720c */ /* 0x000fe40003f01070 */
[----:B------:R-:W-:Y:S02]  /*4130*/  SEL R7, R7, 0x1, !P3 ;  /* 0x0000000107077807 */ /* 0x000fe40005800000 */
[----:B------:R-:W-:Y:S02]  /*4140*/  ISETP.LT.AND.EX P0, PT, R8, R19, PT, P0 ;  /* 0x000000130800720c */ /* 0x000fe40003f01300 */
[----:B------:R-:W-:Y:S02]  /*4150*/  LOP3.LUT P1, RZ, R7, 0xff, RZ, 0xc0, !PT ;  /* 0x000000ff07ff7812 */ /* 0x000fe4000782c0ff */
[----:B------:R-:W-:Y:S02]  /*4160*/  SEL R15, R40, R11, P0 ;  /* 0x0000000b280f7207 */ /* 0x000fe40000000000 */
[----:B------:R-:W-:-:S02]  /*4170*/  SEL R17, R8, R19, P0 ;  /* 0x0000001308117207 */ /* 0x000fc40000000000 */
[----:B------:R-:W-:Y:S02]  /*4180*/  IADD3 R42, P0, PT, R42, UR6, RZ ;  /* 0x000000062a2a7c10 */ /* 0x000fe4000ff1e0ff */
[----:B------:R-:W-:Y:S02]  /*4190*/  @!P3 SEL R15, R40, R11, !P2 ;  /* 0x0000000b280fb207 */ /* 0x000fe40005000000 */
[----:B------:R-:W-:Y:S02]  /*41a0*/  @!P3 SEL R17, R8, R19, !P2 ;  /* 0x000000130811b207 */ /* 0x000fe40005000000 */
[CC--:B------:R-:W-:Y:S02]  /*41b0*/  FSETP.NEU.AND P2, PT, R6.reuse, R9.reuse, PT ;  /* 0x000000090600720b */ /* 0x0c0fe40003f4d000 */
[----:B------:R-:W-:Y:S01]  /*41c0*/  FSETP.NEU.AND P3, PT, R6, R9, P1 ;  /* 0x000000090600720b */ /* 0x000fe20000f6d000 */
[----:B------:R-:W-:Y:S01]  /*41d0*/  IMAD.X R6, RZ, RZ, UR7, P0 ;  /* 0x00000007ff067e24 */ /* 0x000fe200080e06ff */
[----:B------:R-:W-:-:S02]  /*41e0*/  ISETP.LT.U32.AND P0, PT, R42, R15, PT ;  /* 0x0000000f2a00720c */ /* 0x000fc40003f01070 */
[----:B------:R-:W-:Y:S02]  /*41f0*/  @!P1 SEL R7, RZ, 0x1, !P2 ;  /* 0x00000001ff079807 */ /* 0x000fe40005000000 */
[----:B------:R-:W-:Y:S02]  /*4200*/  ISETP.LT.AND.EX P0, PT, R6, R17, PT, P0 ;  /* 0x000000110600720c */ /* 0x000fe40003f01300 */
[----:B------:R-:W-:Y:S02]  /*4210*/  SEL R7, R7, 0x1, !P3 ;  /* 0x0000000107077807 */ /* 0x000fe40005800000 */
[----:B------:R-:W-:Y:S02]  /*4220*/  SEL R9, R42, R15, P0 ;  /* 0x0000000f2a097207 */ /* 0x000fe40000000000 */
[----:B------:R-:W-:Y:S02]  /*4230*/  SEL R11, R6, R17, P0 ;  /* 0x00000011060b7207 */ /* 0x000fe40000000000 */
[----:B------:R-:W-:-:S02]  /*4240*/  IADD3 R44, P0, PT, R44, UR6, RZ ;  /* 0x000000062c2c7c10 */ /* 0x000fc4000ff1e0ff */
[----:B------:R-:W-:Y:S02]  /*4250*/  @!P3 SEL R9, R42, R15, !P1 ;  /* 0x0000000f2a09b207 */ /* 0x000fe40004800000 */
[----:B------:R-:W-:Y:S01]  /*4260*/  @!P3 SEL R11, R6, R17, !P1 ;  /* 0x00000011060bb207 */ /* 0x000fe20004800000 */
[----:B------:R-:W-:Y:S01]  /*4270*/  IMAD.X R6, RZ, RZ, UR7, P0 ;  /* 0x00000007ff067e24 */ /* 0x000fe200080e06ff */
[----:B------:R-:W-:Y:S02]  /*4280*/  ISETP.LT.U32.AND P0, PT, R44, R9, PT ;  /* 0x000000092c00720c */ /* 0x000fe40003f01070 */
[----:B------:R-:W-:Y:S02]  /*4290*/  LOP3.LUT P2, RZ, R7, 0xff, RZ, 0xc0, !PT ;  /* 0x000000ff07ff7812 */ /* 0x000fe4000784c0ff */
[----:B------:R-:W-:Y:S02]  /*42a0*/  ISETP.LT.AND.EX P0, PT, R6, R11, PT, P0 ;  /* 0x0000000b0600720c */ /* 0x000fe40003f01300 */
[----:B------:R-:W-:-:S02]  /*42b0*/  FSETP.NEU.AND P3, PT, R10, R13, P2 ;  /* 0x0000000d0a00720b */ /* 0x000fc4000176d000 */
[----:B------:R-:W-:Y:S02]  /*42c0*/  SEL R20, R44, R9, P0 ;  /* 0x000000092c147207 */ /* 0x000fe40000000000 */
[----:B------:R-:W-:Y:S02]  /*42d0*/  SEL R27, R6, R11, P0 ;  /* 0x0000000b061b7207 */ /* 0x000fe40000000000 */
[----:B------:R-:W-:Y:S02]  /*42e0*/  ISETP.NE.AND P0, PT, R29, RZ, PT ;  /* 0x000000ff1d00720c */ /* 0x000fe40003f05270 */
[----:B------:R-:W-:-:S04]  /*42f0*/  FSETP.NEU.AND P1, PT, R10, R13, PT ;  /* 0x0000000d0a00720b */ /* 0x000fc80003f2d000 */
[----:B------:R-:W-:Y:S02]  /*4300*/  @!P2 SEL R7, RZ, 0x1, !P1 ;  /* 0x00000001ff07a807 */ /* 0x000fe40004800000 */
[----:B------:R-:W-:Y:S02]  /*4310*/  @!P3 SEL R20, R44, R9, !P2 ;  /* 0x000000092c14b207 */ /* 0x000fe40005000000 */
[----:B------:R-:W-:Y:S02]  /*4320*/  SEL R7, R7, 0x1, !P3 ;  /* 0x0000000107077807 */ /* 0x000fe40005800000 */
[----:B------:R-:W-:Y:S02]  /*4330*/  @!P3 SEL R27, R6, R11, !P2 ;  /* 0x0000000b061bb207 */ /* 0x000fe40005000000 */
[----:B------:R-:W-:Y:S01]  /*4340*/  PRMT R28, R7, 0x7610, R28 ;  /* 0x00007610071c7816 */ /* 0x000fe2000000001c */
[----:B------:R-:W-:Y:S06]  /*4350*/  @P0 BRA `(.L_x_583) ;  /* 0xfffffff400ac0947 */ /* 0x000fec000383ffff */
[----:B------:R-:W-:Y:S05]  /*4360*/  BSYNC.RECONVERGENT B3 ;  /* 0x0000000000037941 */ /* 0x000fea0003800200 */
.L_x_582:
[----:B------:R-:W-:-:S07]  /*4370*/  VIADD R3, R26, 0xfffffc00 ;  /* 0xfffffc001a037836 */ /* 0x000fce0000000000 */
.L_x_581:
[----:B------:R-:W-:Y:S05]  /*4380*/  BSYNC.RECONVERGENT B2 ;  /* 0x0000000000027941 */ /* 0x000fea0003800200 */
.L_x_580:
        /* <DEDUP_REMOVED lines=8> */
[----:B------:R-:W2:Y:S01]  /*4410*/  LDC.64 R4, c[0x0][0x388] ;  /* 0x0000e200ff047b82 */ /* 0x000ea20000000a00 */
[----:B0-----:R-:W-:-:S06]  /*4420*/  IMAD.WIDE.U32 R8, R25, 0x4, R6 ;  /* 0x0000000419087825 */ /* 0x001fcc00078e0006 */
[----:B------:R0:W3:Y:S01]  /*4430*/  LDG.E R8, desc[UR8][R8.64] ;  /* 0x0000000808087981 */ /* 0x0000e2000c1e1900 */
[----:B--2---:R-:W-:-:S06]  /*4440*/  IMAD.WIDE.U32 R10, R25, 0x4, R4 ;  /* 0x00000004190a7825 */ /* 0x004fcc00078e0004 */
[----:B------:R-:W3:Y:S01]  /*4450*/  LDG.E R11, desc[UR8][R10.64] ;  /* 0x000000080a0b7981 */ /* 0x000ee2000c1e1900 */
[----:B------:R-:W-:-:S04]  /*4460*/  VIADD R29, R25, 0x100 ;  /* 0x00000100191d7836 */ /* 0x000fc80000000000 */
[----:B------:R-:W-:-:S04]  /*4470*/  IMAD.WIDE.U32 R12, R29, 0x4, R6 ;  /* 0x000000041d0c7825 */ /* 0x000fc800078e0006 */
[----:B------:R-:W-:Y:S02]  /*4480*/  IMAD.WIDE.U32 R14, R29, 0x4, R4 ;  /* 0x000000041d0e7825 */ /* 0x000fe400078e0004 */
[----:B------:R-:W2:Y:S04]  /*4490*/  LDG.E R12, desc[UR8][R12.64] ;  /* 0x000000080c0c7981 */ /* 0x000ea8000c1e1900 */
[----:B------:R-:W2:Y:S01]  /*44a0*/  LDG.E R15, desc[UR8][R14.64] ;  /* 0x000000080e0f7981 */ /* 0x000ea2000c1e1900 */
[----:B------:R-:W-:-:S04]  /*44b0*/  VIADD R31, R25, 0x200 ;  /* 0x00000200191f7836 */ /* 0x000fc80000000000 */
[----:B------:R-:W-:-:S04]  /*44c0*/  IMAD.WIDE.U32 R16, R31, 0x4, R6 ;  /* 0x000000041f107825 */ /* 0x000fc800078e0006 */
[----:B------:R-:W-:Y:S02]  /*44d0*/  IMAD.WIDE.U32 R18, R31, 0x4, R4 ;  /* 0x000000041f127825 */ /* 0x000fe400078e0004 */
[----:B------:R-:W4:Y:S04]  /*44e0*/  LDG.E R16, desc[UR8][R16.64] ;  /* 0x0000000810107981 */ /* 0x000f28000c1e1900 */
[----:B------:R-:W4:Y:S01]  /*44f0*/  LDG.E R19, desc[UR8][R18.64] ;  /* 0x0000000812137981 */ /* 0x000f22000c1e1900 */
[----:B0-----:R-:W-:-:S04]  /*4500*/  VIADD R9, R25, 0x300 ;  /* 0x0000030019097836 */ /* 0x001fc80000000000 */
[----:B------:R-:W-:-:S04]  /*4510*/  IMAD.WIDE.U32 R6, R9, 0x4, R6 ;  /* 0x0000000409067825 */ /* 0x000fc800078e0006 */
[----:B------:R-:W-:Y:S02]  /*4520*/  IMAD.WIDE.U32 R4, R9, 0x4, R4 ;  /* 0x0000000409047825 */ /* 0x000fe400078e0004 */
[----:B------:R-:W5:Y:S04]  /*4530*/  LDG.E R6, desc[UR8][R6.64] ;  /* 0x0000000806067981 */ /* 0x000f68000c1e1900 */
[----:B------:R0:W5:Y:S01]  /*4540*/  LDG.E R5, desc[UR8][R4.64] ;  /* 0x0000000804057981 */ /* 0x000162000c1e1900 */
[----:B------:R-:W-:Y:S02]  /*4550*/  LOP3.LUT P3, RZ, R28, 0xff, RZ, 0xc0, !PT ;  /* 0x000000ff1cff7812 */ /* 0x000fe4000786c0ff */
[----:B------:R-:W-:-:S05]  /*4560*/  IADD3 R25, P2, PT, R25, UR6, RZ ;  /* 0x0000000619197c10 */ /* 0x000fca000ff5e0ff */
[----:B------:R-:W-:Y:S01]  /*4570*/  IMAD.X R2, RZ, RZ, UR7, P2 ;  /* 0x00000007ff027e24 */ /* 0x000fe200090e06ff */
        /* <DEDUP_REMOVED lines=9> */
[CC--:B0-----:R-:W-:Y:S02]  /*4610*/  SEL R4, R25.reuse, R20.reuse, P0 ;  /* 0x0000001419047207 */ /* 0x0c1fe40000000000 */
[----:B------:R-:W-:Y:S02]  /*4620*/  SEL R7, R2, R27, P0 ;  /* 0x0000001b02077207 */ /* 0x000fe40000000000 */
        /* <DEDUP_REMOVED lines=28> */
[----:B-----5:R-:W-:Y:S01]  /*47f0*/  FSETP.NEU.AND P4, PT, R6, R5, P2 ;  /* 0x000000050600720b */ /* 0x020fe2000178d000 */
[----:B------:R-:W-:Y:S01]  /*4800*/  IMAD.X R2, RZ, RZ, UR7, P5 ;  /* 0x00000007ff027e24 */ /* 0x000fe2000a8e06ff */
        /* <DEDUP_REMOVED lines=9> */
.L_x_585:
[----:B------:R-:W-:Y:S05]  /*48a0*/  BSYNC.RECONVERGENT B2 ;  /* 0x0000000000027941 */ /* 0x000fea0003800200 */
.L_x_584:
[----:B------:R-:W-:Y:S05]  /*48b0*/  @!P1 BRA `(.L_x_579) ;  /* 0x00000004000c9947 */ /* 0x000fea0003800000 */
[----:B------:R-:W-:Y:S01]  /*48c0*/  ISETP.NE.AND P0, PT, R24, 0x1, PT ;  /* 0x000000011800780c */ /* 0x000fe20003f05270 */
[----:B------:R-:W-:Y:S01]  /*48d0*/  BSSY.RECONVERGENT B2, `(.L_x_586) ;  /* 0x000002a000027945 */ /* 0x000fe20003800200 */
[----:B------:R-:W-:-:S11]  /*48e0*/  LOP3.LUT P1, RZ, R23, 0x100, RZ, 0xc0, !PT ;  /* 0x0000010017ff7812 */ /* 0x000fd6000782c0ff */
[----:B------:R-:W-:Y:S05]  /*48f0*/  @!P0 BRA `(.L_x_587) ;  /* 0x00000000009c8947 */ /* 0x000fea0003800000 */
[----:B------:R-:W0:Y:S01]  /*4900*/  LDC.64 R4, c[0x0][0x380] ;  /* 0x0000e000ff047b82 */ /* 0x000e220000000a00 */
[----:B------:R-:W-:-:S07]  /*4910*/  IMAD.IADD R13, R3, 0x1, R22 ;  /* 0x00000001030d7824 */ /* 0x000fce00078e0216 */
        /* <DEDUP_REMOVED lines=11> */
[----:B------:R-:W-:-:S04]  /*49d0*/  IADD3 R13, P4, PT, R13, UR6, RZ ;  /* 0x000000060d0d7c10 */ /* 0x000fc8000ff9e0ff */
        /* <DEDUP_REMOVED lines=25> */
.L_x_587:
[----:B------:R-:W-:Y:S05]  /*4b70*/  BSYNC.RECONVERGENT B2 ;  /* 0x0000000000027941 */ /* 0x000fea0003800200 */
.L_x_586:
[----:B------:R-:W-:Y:S05]  /*4b80*/  @P1 BRA `(.L_x_579) ;  /* 0x0000000000581947 */ /* 0x000fea0003800000 */
[----:B------:R-:W0:Y:S01]  /*4b90*/  LDC.64 R4, c[0x0][0x380] ;  /* 0x0000e000ff047b82 */ /* 0x000e220000000a00 */
[----:B------:R-:W-:-:S07]  /*4ba0*/  IMAD.IADD R9, R3, 0x1, R22 ;  /* 0x0000000103097824 */ /* 0x000fce00078e0216 */
[----:B------:R-:W2:Y:S01]  /*4bb0*/  LDC.64 R6, c[0x0][0x388] ;  /* 0x0000e200ff067b82 */ /* 0x000ea20000000a00 */
[----:B0-----:R-:W-:-:S06]  /*4bc0*/  IMAD.WIDE.U32 R2, R9, 0x4, R4 ;  /* 0x0000000409027825 */ /* 0x001fcc00078e0004 */
[----:B------:R-:W3:Y:S01]  /*4bd0*/  LDG.E R2, desc[UR8][R2.64] ;  /* 0x0000000802027981 */ /* 0x000ee2000c1e1900 */
[----:B--2---:R-:W-:-:S06]  /*4be0*/  IMAD.WIDE.U32 R4, R9, 0x4, R6 ;  /* 0x0000000409047825 */ /* 0x004fcc00078e0006 */
[----:B------:R-:W3:Y:S01]  /*4bf0*/  LDG.E R5, desc[UR8][R4.64] ;  /* 0x0000000804057981 */ /* 0x000ee2000c1e1900 */
[----:B------:R-:W-:Y:S02]  /*4c00*/  LOP3.LUT P3, RZ, R28, 0xff, RZ, 0xc0, !PT ;  /* 0x000000ff1cff7812 */ /* 0x000fe4000786c0ff */
[----:B------:R-:W-:-:S04]  /*4c10*/  IADD3 R9, P1, PT, R9, UR6, RZ ;  /* 0x0000000609097c10 */ /* 0x000fc8000ff3e0ff */
[----:B------:R-:W-:Y:S01]  /*4c20*/  ISETP.LT.U32.AND P0, PT, R9, R20, PT ;  /* 0x000000140900720c */ /* 0x000fe20003f01070 */
[----:B------:R-:W-:-:S05]  /*4c30*/  IMAD.X R8, RZ, RZ, UR7, P1 ;  /* 0x00000007ff087e24 */ /* 0x000fca00088e06ff */
        /* <DEDUP_REMOVED lines=11> */
.L_x_579:
[----:B------:R-:W-:Y:S05]  /*4cf0*/  BSYNC.RECONVERGENT B1 ;  /* 0x0000000000017941 */ /* 0x000fea0003800200 */
.L_x_577:
        /* <DEDUP_REMOVED lines=24> */
.L_x_589:
[----:B------:R-:W-:Y:S05]  /*4e80*/  BSYNC.RECONVERGENT B1 ;  /* 0x0000000000017941 */ /* 0x000fea0003800200 */
.L_x_588:
        /* <DEDUP_REMOVED lines=23> */
.L_x_591:
[----:B------:R-:W-:Y:S05]  /*5000*/  BSYNC.RECONVERGENT B1 ;  /* 0x0000000000017941 */ /* 0x000fea0003800200 */
.L_x_590:
        /* <DEDUP_REMOVED lines=20> */
.L_x_593:
[----:B------:R-:W-:Y:S05]  /*5150*/  BSYNC.RECONVERGENT B1 ;  /* 0x0000000000017941 */ /* 0x000fea0003800200 */
.L_x_592:
        /* <DEDUP_REMOVED lines=20> */
.L_x_595:
[----:B------:R-:W-:Y:S05]  /*52a0*/  BSYNC.RECONVERGENT B1 ;  /* 0x0000000000017941 */ /* 0x000fea0003800200 */
.L_x_594:
        /* <DEDUP_REMOVED lines=20> */
.L_x_597:
[----:B------:R-:W-:Y:S05]  /*53f0*/  BSYNC.RECONVERGENT B1 ;  /* 0x0000000000017941 */ /* 0x000fea0003800200 */
.L_x_596:
        /* <DEDUP_REMOVED lines=11> */
.L_x_599:
[----:B------:R-:W-:Y:S05]  /*54b0*/  BSYNC.RECONVERGENT B1 ;  /* 0x0000000000017941 */ /* 0x000fea0003800200 */
.L_x_598:
        /* <DEDUP_REMOVED lines=83> */
.L_x_554:
[----:B------:R-:W-:Y:S05]  /*59f0*/  BSYNC.RECONVERGENT B0 ;  /* 0x0000000000007941 */ /* 0x000fea0003800200 */
.L_x_530:
        /* <DEDUP_REMOVED lines=16> */
.L_x_600:
        /* <DEDUP_REMOVED lines=16> */
.L_x_703:


//--------------------- .text._ZN3cub18CUB_300001_SM_10006detail8for_each13static_kernelINS2_12policy_hub_t12policy_500_tElN6thrust24THRUST_300001_SM_1000_NS8cuda_cub6__fill7functorINS7_6detail15normal_iteratorINS7_10device_ptrIfEEEEfEEEEvT0_T1_ --------------------------
	.section	.text._ZN3cub18CUB_300001_SM_10006detail8for_each13static_kernelINS2_12policy_hub_t12policy_500_tElN6thrust24THRUST_300001_SM_1000_NS8cuda_cub6__fill7functorINS7_6detail15normal_iteratorINS7_10device_ptrIfEEEEfEEEEvT0_T1_,"ax",@progbits
	.align	128
        .global         _ZN3cub18CUB_300001_SM_10006detail8for_each13static_kernelINS2_12policy_hub_t12policy_500_tElN6thrust24THRUST_300001_SM_1000_NS8cuda_cub6__fill7functorINS7_6detail15normal_iteratorINS7_10device_ptrIfEEEEfEEEEvT0_T1_
        .type           _ZN3cub18CUB_300001_SM_10006detail8for_each13static_kernelINS2_12policy_hub_t12policy_500_tElN6thrust24THRUST_300001_SM_1000_NS8cuda_cub6__fill7functorINS7_6detail15normal_iteratorINS7_10device_ptrIfEEEEfEEEEvT0_T1_,@function
        .size           _ZN3cub18CUB_300001_SM_10006detail8for_each13static_kernelINS2_12policy_hub_t12policy_500_tElN6thrust24THRUST_300001_SM_1000_NS8cuda_cub6__fill7functorINS7_6detail15normal_iteratorINS7_10device_ptrIfEEEEfEEEEvT0_T1_,(.L_x_704 - _ZN3cub18CUB_300001_SM_10006detail8for_each13static_kernelINS2_12policy_hub_t12policy_500_tElN6thrust24THRUST_300001_SM_1000_NS8cuda_cub6__fill7functorINS7_6detail15normal_iteratorINS7_10device_ptrIfEEEEfEEEEvT0_T1_)
        .other          _ZN3cub18CUB_300001_SM_10006detail8for_each13static_kernelINS2_12policy_hub_t12policy_500_tElN6thrust24THRUST_300001_SM_1000_NS8cuda_cub6__fill7functorINS7_6detail15normal_iteratorINS7_10device_ptrIfEEEEfEEEEvT0_T1_,@"STO_CUDA_ENTRY STV_DEFAULT"
_ZN3cub18CUB_300001_SM_10006detail8for_each13static_kernelINS2_12policy_hub_t12policy_500_tElN6thrust24THRUST_300001_SM_1000_NS8cuda_cub6__fill7functorINS7_6detail15normal_iteratorINS7_10device_ptrIfEEEEfEEEEvT0_T1_:
.text._ZN3cub18CUB_300001_SM_10006detail8for_each13static_kernelINS2_12policy_hub_t12policy_500_tElN6thrust24THRUST_300001_SM_1000_NS8cuda_cub6__fill7functorINS7_6detail15normal_iteratorINS7_10device_ptrIfEEEEfEEEEvT0_T1_:
[----:B------:R-:W-:Y:S08]  /*0000*/  LDC R1, c[0x0][0x37c] ;  /* 0x0000df00ff017b82 */ /* 0x000ff00000000800 */
[----:B------:R-:W0:Y:S01]  /*0010*/  S2UR UR4, SR_CTAID.X ;  /* 0x00000000000479c3 */ /* 0x000e220000002500 */
[----:B------:R-:W1:Y:S01]  /*0020*/  LDCU.64 UR6, c[0x0][0x380] ;  /* 0x00007000ff0677ac */ /* 0x000e620008000a00 */
[----:B------:R-:W2:Y:S01]  /*0030*/  LDCU.64 UR8, c[0x0][0x358] ;  /* 0x00006b00ff0877ac */ /* 0x000ea20008000a00 */
[----:B0-----:R-:W-:-:S04]  /*0040*/  UIMAD.WIDE.U32 UR4, UR4, 0x200, URZ ;  /* 0x00000200040478a5 */ /* 0x001fc8000f8e00ff */
[----:B-1----:R-:W-:-:S04]  /*0050*/  UIADD3 UR6, UP0, UPT, -UR4, UR6, URZ ;  /* 0x0000000604067290 */ /* 0x002fc8000ff1e1ff */
[----:B------:R-:W-:Y:S02]  /*0060*/  UIADD3.X UR7, UPT, UPT, ~UR5, UR7, URZ, UP0, !UPT ;  /* 0x0000000705077290 */ /* 0x000fe400087fe5ff */
[----:B------:R-:W-:-:S04]  /*0070*/  UISETP.GE.U32.AND UP0, UPT, UR6, 0x200, UPT ;  /* 0x000002000600788c */ /* 0x000fc8000bf06070 */
[----:B------:R-:W-:-:S09]  /*0080*/  UISETP.GE.AND.EX UP0, UPT, UR7, URZ, UPT, UP0 ;  /* 0x000000ff0700728c */ /* 0x000fd2000bf06300 */
[----:B--2---:R-:W-:Y:S05]  /*0090*/  BRA.U !UP0, `(.L_x_601) ;  /* 0x0000000108287547 */ /* 0x004fea000b800000 */
[----:B------:R-:W0:Y:S01]  /*00a0*/  S2R R0, SR_TID.X ;  /* 0x0000000000007919 */ /* 0x000e220000002100 */
[----:B------:R-:W1:Y:S01]  /*00b0*/  LDCU.64 UR6, c[0x0][0x388] ;  /* 0x00007100ff0677ac */ /* 0x000e620008000a00 */
[----:B------:R-:W2:Y:S01]  /*00c0*/  LDC R5, c[0x0][0x390] ;  /* 0x0000e400ff057b82 */ /* 0x000ea20000000800 */
[----:B0-----:R-:W-:-:S05]  /*00d0*/  IADD3 R0, P0, PT, R0, UR4, RZ ;  /* 0x0000000400007c10 */ /* 0x001fca000ff1e0ff */
[----:B------:R-:W-:Y:S01]  /*00e0*/  IMAD.X R3, RZ, RZ, UR5, P0 ;  /* 0x00000005ff037e24 */ /* 0x000fe200080e06ff */
[----:B-1----:R-:W-:-:S04]  /*00f0*/  LEA R2, P0, R0, UR6, 0x2 ;  /* 0x0000000600027c11 */ /* 0x002fc8000f8010ff */
[----:B------:R-:W-:-:S05]  /*0100*/  LEA.HI.X R3, R0, UR7, R3, 0x2, P0 ;  /* 0x0000000700037c11 */ /* 0x000fca00080f1403 */
[----:B--2---:R-:W-:Y:S04]  /*0110*/  STG.E desc[UR8][R2.64], R5 ;  /* 0x0000000502007986 */ /* 0x004fe8000c101908 */
[----:B------:R-:W-:Y:S01]  /*0120*/  STG.E desc[UR8][R2.64+0x400], R5 ;  /* 0x0004000502007986 */ /* 0x000fe2000c101908 */
[----:B------:R-:W-:Y:S05]  /*0130*/  EXIT ;  /* 0x000000000000794d */ /* 0x000fea0003800000 */
.L_x_601:
[----:B------:R-:W0:Y:S01]  /*0140*/  S2R R0, SR_TID.X ;  /* 0x0000000000007919 */ /* 0x000e220000002100 */
[----:B------:R-:W-:Y:S01]  /*0150*/  USHF.R.S32.HI UR7, URZ, 0x1f, UR6 ;  /* 0x0000001fff077899 */ /* 0x000fe20008011406 */
[----:B------:R-:W1:Y:S05]  /*0160*/  LDCU.64 UR10, c[0x0][0x388] ;  /* 0x00007100ff0a77ac */ /* 0x000e6a0008000a00 */
[----:B------:R-:W-:Y:S02]  /*0170*/  IMAD.U32 R2, RZ, RZ, UR7 ;  /* 0x00000007ff027e24 */ /* 0x000fe4000f8e00ff */
[----:B------:R-:W-:Y:S01]  /*0180*/  IMAD.U32 R4, RZ, RZ, UR7 ;  /* 0x00000007ff047e24 */ /* 0x000fe2000f8e00ff */
[----:B0-----:R-:W-:-:S04]  /*0190*/  ISETP.LT.U32.AND P0, PT, R0, UR6, PT ;  /* 0x0000000600007c0c */ /* 0x001fc8000bf01070 */
[----:B------:R-:W-:Y:S01]  /*01a0*/  ISETP.GT.AND.EX P0, PT, R2, RZ, PT, P0 ;  /* 0x000000ff0200720c */ /* 0x000fe20003f04300 */
[C---:B------:R-:W-:Y:S01]  /*01b0*/  VIADD R2, R0.reuse, 0x100 ;  /* 0x0000010000027836 */ /* 0x040fe20000000000 */
[----:B------:R-:W-:-:S04]  /*01c0*/  IADD3 R0, P2, PT, R0, UR4, RZ ;  /* 0x0000000400007c10 */ /* 0x000fc8000ff5e0ff */
[----:B------:R-:W-:Y:S01]  /*01d0*/  ISETP.LT.U32.AND P1, PT, R2, UR6, PT ;  /* 0x0000000602007c0c */ /* 0x000fe2000bf21070 */
[----:B------:R-:W-:Y:S01]  /*01e0*/  IMAD.X R3, RZ, RZ, UR5, P2 ;  /* 0x00000005ff037e24 */ /* 0x000fe200090e06ff */
[----:B-1----:R-:W-:Y:S02]  /*01f0*/  LEA R2, P2, R0, UR10, 0x2 ;  /* 0x0000000a00027c11 */ /* 0x002fe4000f8410ff */
[----:B------:R-:W-:Y:S02]  /*0200*/  ISETP.GT.AND.EX P1, PT, R4, RZ, PT, P1 ;  /* 0x000000ff0400720c */ /* 0x000fe40003f24310 */
[----:B------:R-:W-:Y:S01]  /*0210*/  LEA.HI.X R3, R0, UR11, R3, 0x2, P2 ;  /* 0x0000000b00037c11 */ /* 0x000fe200090f1403 */
[----:B------:R-:W0:Y:S04]  /*0220*/  @P0 LDC R5, c[0x0][0x390] ;  /* 0x0000e400ff050b82 */ /* 0x000e280000000800 */
[----:B0-----:R0:W-:Y:S06]  /*0230*/  @P0 STG.E desc[UR8][R2.64], R5 ;  /* 0x0000000502000986 */ /* 0x0011ec000c101908 */
[----:B------:R-:W-:Y:S05]  /*0240*/  @!P1 EXIT ;  /* 0x000000000000994d */ /* 0x000fea0003800000 */
[----:B0-----:R-:W0:Y:S02]  /*0250*/  LDC R5, c[0x0][0x390] ;  /* 0x0000e400ff057b82 */ /* 0x001e240000000800 */
[----:B0-----:R-:W-:Y:S01]  /*0260*/  STG.E desc[UR8][R2.64+0x400], R5 ;  /* 0x0004000502007986 */ /* 0x001fe2000c101908 */
[----:B------:R-:W-:Y:S05]  /*0270*/  EXIT ;  /* 0x000000000000794d */ /* 0x000fea0003800000 */
.L_x_602:
        /* <DEDUP_REMOVED lines=16> */
.L_x_704:


//--------------------- .text._ZN3cub18CUB_300001_SM_10006detail8for_each13static_kernelINS2_12policy_hub_t12policy_500_tElN6thrust24THRUST_300001_SM_1000_NS8cuda_cub10__tabulate7functorINS7_6detail15normal_iteratorINS7_10device_ptrIfEEEENS7_6system6detail7generic6detail22compute_sequence_valueIfvEElEEEEvT0_T1_ --------------------------
	.section	.text._ZN3cub18CUB_300001_SM_10006detail8for_each13static_kernelINS2_12policy_hub_t12policy_500_tElN6thrust24THRUST_300001_SM_1000_NS8cuda_cub10__tabulate7functorINS7_6detail15normal_iteratorINS7_10device_ptrIfEEEENS7_6system6detail7generic6detail22compute_sequence_valueIfvEElEEEEvT0_T1_,"ax",@progbits
	.align	128
        .global         _ZN3cub18CUB_300001_SM_10006detail8for_each13static_kernelINS2_12policy_hub_t12policy_500_tElN6thrust24THRUST_300001_SM_1000_NS8cuda_cub10__tabulate7functorINS7_6detail15normal_iteratorINS7_10device_ptrIfEEEENS7_6system6detail7generic6detail22compute_sequence_valueIfvEElEEEEvT0_T1_
        .type           _ZN3cub18CUB_300001_SM_10006detail8for_each13static_kernelINS2_12policy_hub_t12policy_500_tElN6thrust24THRUST_300001_SM_1000_NS8cuda_cub10__tabulate7functorINS7_6detail15normal_iteratorINS7_10device_ptrIfEEEENS7_6system6detail7generic6detail22compute_sequence_valueIfvEElEEEEvT0_T1_,@function
        .size           _ZN3cub18CUB_300001_SM_10006detail8for_each13static_kernelINS2_12policy_hub_t12policy_500_tElN6thrust24THRUST_300001_SM_1000_NS8cuda_cub10__tabulate7functorINS7_6detail15normal_iteratorINS7_10device_ptrIfEEEENS7_6system6detail7generic6detail22compute_sequence_valueIfvEElEEEEvT0_T1_,(.L_x_705 - _ZN3cub18CUB_300001_SM_10006detail8for_each13static_kernelINS2_12policy_hub_t12policy_500_tElN6thrust24THRUST_300001_SM_1000_NS8cuda_cub10__tabulate7functorINS7_6detail15normal_iteratorINS7_10device_ptrIfEEEENS7_6system6detail7generic6detail22compute_sequence_valueIfvEElEEEEvT0_T1_)
        .other          _ZN3cub18CUB_300001_SM_10006detail8for_each13static_kernelINS2_12policy_hub_t12policy_500_tElN6thrust24THRUST_300001_SM_1000_NS8cuda_cub10__tabulate7functorINS7_6detail15normal_iteratorINS7_10device_ptrIfEEEENS7_6system6detail7generic6detail22compute_sequence_valueIfvEElEEEEvT0_T1_,@"STO_CUDA_ENTRY STV_DEFAULT"
_ZN3cub18CUB_300001_SM_10006detail8for_each13static_kernelINS2_12policy_hub_t12policy_500_tElN6thrust24THRUST_300001_SM_1000_NS8cuda_cub10__tabulate7functorINS7_6detail15normal_iteratorINS7_10device_ptrIfEEEENS7_6system6detail7generic6detail22compute_sequence_valueIfvEElEEEEvT0_T1_:
.text._ZN3cub18CUB_300001_SM_10006detail8for_each13static_kernelINS2_12policy_hub_t12policy_500_tElN6thrust24THRUST_300001_SM_1000_NS8cuda_cub10__tabulate7functorINS7_6detail15normal_iteratorINS7_10device_ptrIfEEEENS7_6system6detail7generic6detail22compute_sequence_valueIfvEElEEEEvT0_T1_:
        /* <DEDUP_REMOVED lines=11> */
[----:B------:R-:W1:Y:S01]  /*00b0*/  LDC.64 R10, c[0x0][0x390] ;  /* 0x0000e400ff0a7b82 */ /* 0x000e620000000a00 */
[----:B------:R-:W2:Y:S01]  /*00c0*/  LDCU.64 UR10, c[0x0][0x388] ;  /* 0x00007100ff0a77ac */ /* 0x000ea20008000a00 */
[----:B0-----:R-:W-:-:S05]  /*00d0*/  IADD3 R4, P0, PT, R4, UR4, RZ ;  /* 0x0000000404047c10 */ /* 0x001fca000ff1e0ff */
[----:B------:R-:W-:Y:S01]  /*00e0*/  IMAD.X R5, RZ, RZ, UR5, P0 ;  /* 0x00000005ff057e24 */ /* 0x000fe200080e06ff */
[----:B------:R-:W-:-:S03]  /*00f0*/  IADD3 R6, P0, PT, R4, 0x100, RZ ;  /* 0x0000010004067810 */ /* 0x000fc60007f1e0ff */
[----:B------:R-:W1:Y:S02]  /*0100*/  I2F.U64 R9, R4 ;  /* 0x0000000400097312 */ /* 0x000e640000301000 */
[----:B------:R-:W-:Y:S01]  /*0110*/  IMAD.X R7, RZ, RZ, R5, P0 ;  /* 0x000000ffff077224 */ /* 0x000fe200000e0605 */
[----:B--2---:R-:W-:-:S04]  /*0120*/  LEA R2, P0, R4, UR10, 0x2 ;  /* 0x0000000a04027c11 */ /* 0x004fc8000f8010ff */
[----:B------:R-:W-:Y:S01]  /*0130*/  LEA.HI.X R3, R4, UR11, R5, 0x2, P0 ;  /* 0x0000000b04037c11 */ /* 0x000fe200080f1405 */
[----:B------:R-:W0:Y:S01]  /*0140*/  I2F.U64 R7, R6 ;  /* 0x0000000600077312 */ /* 0x000e220000301000 */
[----:B-1----:R-:W-:-:S05]  /*0150*/  FFMA R9, R9, R11, R10 ;  /* 0x0000000b09097223 */ /* 0x002fca000000000a */
[----:B------:R-:W-:Y:S01]  /*0160*/  STG.E desc[UR8][R2.64], R9 ;  /* 0x0000000902007986 */ /* 0x000fe2000c101908 */
[----:B0-----:R-:W-:-:S05]  /*0170*/  FFMA R11, R7, R11, R10 ;  /* 0x0000000b070b7223 */ /* 0x001fca000000000a */
[----:B------:R-:W-:Y:S01]  /*0180*/  STG.E desc[UR8][R2.64+0x400], R11 ;  /* 0x0004000b02007986 */ /* 0x000fe2000c101908 */
[----:B------:R-:W-:Y:S05]  /*0190*/  EXIT ;  /* 0x000000000000794d */ /* 0x000fea0003800000 */
.L_x_603:
[----:B------:R-:W0:Y:S01]  /*01a0*/  S2R R2, SR_TID.X ;  /* 0x0000000000027919 */ /* 0x000e220000002100 */
[----:B------:R-:W-:Y:S01]  /*01b0*/  USHF.R.S32.HI UR7, URZ, 0x1f, UR6 ;  /* 0x0000001fff077899 */ /* 0x000fe20008011406 */
[----:B------:R-:W-:Y:S05]  /*01c0*/  BSSY.RECONVERGENT B0, `(.L_x_604) ;  /* 0x0000012000007945 */ /* 0x000fea0003800200 */
[----:B------:R-:W-:Y:S02]  /*01d0*/  IMAD.U32 R3, RZ, RZ, UR7 ;  /* 0x00000007ff037e24 */ /* 0x000fe4000f8e00ff */
[----:B------:R-:W-:Y:S01]  /*01e0*/  IMAD.U32 R4, RZ, RZ, UR7 ;  /* 0x00000007ff047e24 */ /* 0x000fe2000f8e00ff */
[C---:B0-----:R-:W-:Y:S01]  /*01f0*/  ISETP.LT.U32.AND P0, PT, R2.reuse, UR6, PT ;  /* 0x0000000602007c0c */ /* 0x041fe2000bf01070 */
[----:B------:R-:W-:-:S03]  /*0200*/  VIADD R0, R2, 0x100 ;  /* 0x0000010002007836 */ /* 0x000fc60000000000 */
[----:B------:R-:W-:Y:S02]  /*0210*/  ISETP.GT.AND.EX P0, PT, R3, RZ, PT, P0 ;  /* 0x000000ff0300720c */ /* 0x000fe40003f04300 */
[----:B------:R-:W-:-:S04]  /*0220*/  ISETP.LT.U32.AND P1, PT, R0, UR6, PT ;  /* 0x0000000600007c0c */ /* 0x000fc8000bf21070 */
[----:B------:R-:W-:-:S07]  /*0230*/  ISETP.GT.AND.EX P1, PT, R4, RZ, PT, P1 ;  /* 0x000000ff0400720c */ /* 0x000fce0003f24310 */
[----:B------:R-:W-:Y:S06]  /*0240*/  @!P0 BRA `(.L_x_605) ;  /* 0x0000000000248947 */ /* 0x000fec0003800000 */
[----:B------:R-:W-:Y:S01]  /*0250*/  IADD3 R2, P0, PT, R2, UR4, RZ ;  /* 0x0000000402027c10 */ /* 0x000fe2000ff1e0ff */
[----:B------:R-:W0:Y:S01]  /*0260*/  LDC.64 R8, c[0x0][0x390] ;  /* 0x0000e400ff087b82 */ /* 0x000e220000000a00 */
[----:B------:R-:W1:Y:S03]  /*0270*/  LDCU.64 UR10, c[0x0][0x388] ;  /* 0x00007100ff0a77ac */ /* 0x000e660008000a00 */
[----:B------:R-:W-:-:S04]  /*0280*/  IMAD.X R3, RZ, RZ, UR5, P0 ;  /* 0x00000005ff037e24 */ /* 0x000fc800080e06ff */
[----:B------:R-:W0:Y:S01]  /*0290*/  I2F.U64 R7, R2 ;  /* 0x0000000200077312 */ /* 0x000e220000301000 */
[----:B-1----:R-:W-:-:S04]  /*02a0*/  LEA R4, P0, R2, UR10, 0x2 ;  /* 0x0000000a02047c11 */ /* 0x002fc8000f8010ff */
[----:B------:R-:W-:Y:S01]  /*02b0*/  LEA.HI.X R5, R2, UR11, R3, 0x2, P0 ;  /* 0x0000000b02057c11 */ /* 0x000fe200080f1403 */
[----:B0-----:R-:W-:-:S05]  /*02c0*/  FFMA R7, R7, R9, R8 ;  /* 0x0000000907077223 */ /* 0x001fca0000000008 */
[----:B------:R0:W-:Y:S03]  /*02d0*/  STG.E desc[UR8][R4.64], R7 ;  /* 0x0000000704007986 */ /* 0x0001e6000c101908 */
.L_x_605:
[----:B------:R-:W-:Y:S05]  /*02e0*/  BSYNC.RECONVERGENT B0 ;  /* 0x0000000000007941 */ /* 0x000fea0003800200 */
.L_x_604:
[----:B------:R-:W-:Y:S05]  /*02f0*/  @!P1 EXIT ;  /* 0x000000000000994d */ /* 0x000fea0003800000 */
[----:B------:R-:W-:Y:S01]  /*0300*/  IADD3 R2, P0, PT, R0, UR4, RZ ;  /* 0x0000000400027c10 */ /* 0x000fe2000ff1e0ff */
[----:B------:R-:W1:Y:S01]  /*0310*/  LDC.64 R8, c[0x0][0x390] ;  /* 0x0000e400ff087b82 */ /* 0x000e620000000a00 */
[----:B------:R-:W2:Y:S03]  /*0320*/  LDCU.64 UR6, c[0x0][0x388] ;  /* 0x00007100ff0677ac */ /* 0x000ea60008000a00 */
[----:B------:R-:W-:-:S04]  /*0330*/  IMAD.X R3, RZ, RZ, UR5, P0 ;  /* 0x00000005ff037e24 */ /* 0x000fc800080e06ff */
[----:B0-----:R-:W1:Y:S01]  /*0340*/  I2F.U64 R7, R2 ;  /* 0x0000000200077312 */ /* 0x001e620000301000 */
[----:B--2---:R-:W-:-:S04]  /*0350*/  LEA R4, P0, R2, UR6, 0x2 ;  /* 0x0000000602047c11 */ /* 0x004fc8000f8010ff */
[----:B------:R-:W-:Y:S01]  /*0360*/  LEA.HI.X R5, R2, UR7, R3, 0x2, P0 ;  /* 0x0000000702057c11 */ /* 0x000fe200080f1403 */
[----:B-1----:R-:W-:-:S05]  /*0370*/  FFMA R7, R7, R9, R8 ;  /* 0x0000000907077223 */ /* 0x002fca0000000008 */
[----:B------:R-:W-:Y:S01]  /*0380*/  STG.E desc[UR8][R4.64], R7 ;  /* 0x0000000704007986 */ /* 0x000fe2000c101908 */
[----:B------:R-:W-:Y:S05]  /*0390*/  EXIT ;  /* 0x000000000000794d */ /* 0x000fea0003800000 */
.L_x_606:
        /* <DEDUP_REMOVED lines=14> */
.L_x_705:


//--------------------- .text._ZN3cub18CUB_300001_SM_10006detail8for_each13static_kernelINS2_12policy_hub_t12policy_500_tElN6thrust24THRUST_300001_SM_1000_NS8cuda_cub6__fill7functorINS7_6detail15normal_iteratorINS7_10device_ptrIfEEEEiEEEEvT0_T1_ --------------------------
	.section	.text._ZN3cub18CUB_300001_SM_10006detail8for_each13static_kernelINS2_12policy_hub_t12policy_500_tElN6thrust24THRUST_300001_SM_1000_NS8cuda_cub6__fill7functorINS7_6detail15normal_iteratorINS7_10device_ptrIfEEEEiEEEEvT0_T1_,"ax",@progbits
	.align	128
        .global         _ZN3cub18CUB_300001_SM_10006detail8for_each13static_kernelINS2_12policy_hub_t12policy_500_tElN6thrust24THRUST_300001_SM_1000_NS8cuda_cub6__fill7functorINS7_6detail15normal_iteratorINS7_10device_ptrIfEEEEiEEEEvT0_T1_
        .type           _ZN3cub18CUB_300001_SM_10006detail8for_each13static_kernelINS2_12policy_hub_t12policy_500_tElN6thrust24THRUST_300001_SM_1000_NS8cuda_cub6__fill7functorINS7_6detail15normal_iteratorINS7_10device_ptrIfEEEEiEEEEvT0_T1_,@function
        .size           _ZN3cub18CUB_300001_SM_10006detail8for_each13static_kernelINS2_12policy_hub_t12policy_500_tElN6thrust24THRUST_300001_SM_1000_NS8cuda_cub6__fill7functorINS7_6detail15normal_iteratorINS7_10device_ptrIfEEEEiEEEEvT0_T1_,(.L_x_706 - _ZN3cub18CUB_300001_SM_10006detail8for_each13static_kernelINS2_12policy_hub_t12policy_500_tElN6thrust24THRUST_300001_SM_1000_NS8cuda_cub6__fill7functorINS7_6detail15normal_iteratorINS7_10device_ptrIfEEEEiEEEEvT0_T1_)
        .other          _ZN3cub18CUB_300001_SM_10006detail8for_each13static_kernelINS2_12policy_hub_t12policy_500_tElN6thrust24THRUST_300001_SM_1000_NS8cuda_cub6__fill7functorINS7_6detail15normal_iteratorINS7_10device_ptrIfEEEEiEEEEvT0_T1_,@"STO_CUDA_ENTRY STV_DEFAULT"
_ZN3cub18CUB_300001_SM_10006detail8for_each13static_kernelINS2_12policy_hub_t12policy_500_tElN6thrust24THRUST_300001_SM_1000_NS8cuda_cub6__fill7functorINS7_6detail15normal_iteratorINS7_10device_ptrIfEEEEiEEEEvT0_T1_:
.text._ZN3cub18CUB_300001_SM_10006detail8for_each13static_kernelINS2_12policy_hub_t12policy_500_tElN6thrust24THRUST_300001_SM_1000_NS8cuda_cub6__fill7functorINS7_6detail15normal_iteratorINS7_10device_ptrIfEEEEiEEEEvT0_T1_:
        /* <DEDUP_REMOVED lines=12> */
[----:B------:R-:W2:Y:S02]  /*00c0*/  LDCU UR6, c[0x0][0x390] ;  /* 0x00007200ff0677ac */ /* 0x000ea40008000800 */
[----:B--2---:R-:W-:Y:S02]  /*00d0*/  I2FP.F32.S32 R5, UR6 ;  /* 0x0000000600057c45 */ /* 0x004fe40008201400 */
[----:B0-----:R-:W-:-:S05]  /*00e0*/  IADD3 R0, P0, PT, R0, UR4, RZ ;  /* 0x0000000400007c10 */ /* 0x001fca000ff1e0ff */
[----:B------:R-:W-:Y:S01]  /*00f0*/  IMAD.X R3, RZ, RZ, UR5, P0 ;  /* 0x00000005ff037e24 */ /* 0x000fe200080e06ff */
[----:B-1----:R-:W-:-:S04]  /*0100*/  LEA R2, P0, R0, UR10, 0x2 ;  /* 0x0000000a00027c11 */ /* 0x002fc8000f8010ff */
[----:B------:R-:W-:-:S05]  /*0110*/  LEA.HI.X R3, R0, UR11, R3, 0x2, P0 ;  /* 0x0000000b00037c11 */ /* 0x000fca00080f1403 */
[----:B------:R-:W-:Y:S04]  /*0120*/  STG.E desc[UR8][R2.64], R5 ;  /* 0x0000000502007986 */ /* 0x000fe8000c101908 */
[----:B------:R-:W-:Y:S01]  /*0130*/  STG.E desc[UR8][R2.64+0x400], R5 ;  /* 0x0004000502007986 */ /* 0x000fe2000c101908 */
[----:B------:R-:W-:Y:S05]  /*0140*/  EXIT ;  /* 0x000000000000794d */ /* 0x000fea0003800000 */
.L_x_607:
[----:B------:R-:W0:Y:S01]  /*0150*/  S2R R0, SR_TID.X ;  /* 0x0000000000007919 */ /* 0x000e220000002100 */
[----:B------:R-:W1:Y:S01]  /*0160*/  LDCU.64 UR12, c[0x0][0x388] ;  /* 0x00007100ff0c77ac */ /* 0x000e620008000a00 */
[----:B------:R-:W-:Y:S01]  /*0170*/  USHF.R.S32.HI UR7, URZ, 0x1f, UR6 ;  /* 0x0000001fff077899 */ /* 0x000fe20008011406 */
[----:B------:R-:W2:Y:S05]  /*0180*/  LDCU UR10, c[0x0][0x390] ;  /* 0x00007200ff0a77ac */ /* 0x000eaa0008000800 */
[----:B------:R-:W-:Y:S02]  /*0190*/  IMAD.U32 R3, RZ, RZ, UR7 ;  /* 0x00000007ff037e24 */ /* 0x000fe4000f8e00ff */
[----:B------:R-:W-:Y:S01]  /*01a0*/  IMAD.U32 R4, RZ, RZ, UR7 ;  /* 0x00000007ff047e24 */ /* 0x000fe2000f8e00ff */
[----:B--2---:R-:W-:Y:S01]  /*01b0*/  I2FP.F32.S32 R5, UR10 ;  /* 0x0000000a00057c45 */ /* 0x004fe20008201400 */
[C---:B0-----:R-:W-:Y:S01]  /*01c0*/  VIADD R2, R0.reuse, 0x100 ;  /* 0x0000010000027836 */ /* 0x041fe20000000000 */
[----:B------:R-:W-:-:S02]  /*01d0*/  ISETP.LT.U32.AND P0, PT, R0, UR6, PT ;  /* 0x0000000600007c0c */ /* 0x000fc4000bf01070 */
[----:B------:R-:W-:Y:S02]  /*01e0*/  IADD3 R0, P2, PT, R0, UR4, RZ ;  /* 0x0000000400007c10 */ /* 0x000fe4000ff5e0ff */
[----:B------:R-:W-:Y:S02]  /*01f0*/  ISETP.LT.U32.AND P1, PT, R2, UR6, PT ;  /* 0x0000000602007c0c */ /* 0x000fe4000bf21070 */
[----:B------:R-:W-:Y:S01]  /*0200*/  ISETP.GT.AND.EX P0, PT, R3, RZ, PT, P0 ;  /* 0x000000ff0300720c */ /* 0x000fe20003f04300 */
[----:B------:R-:W-:Y:S01]  /*0210*/  IMAD.X R3, RZ, RZ, UR5, P2 ;  /* 0x00000005ff037e24 */ /* 0x000fe200090e06ff */
[----:B------:R-:W-:Y:S02]  /*0220*/  ISETP.GT.AND.EX P1, PT, R4, RZ, PT, P1 ;  /* 0x000000ff0400720c */ /* 0x000fe40003f24310 */
[----:B-1----:R-:W-:-:S04]  /*0230*/  LEA R2, P2, R0, UR12, 0x2 ;  /* 0x0000000c00027c11 */ /* 0x002fc8000f8410ff */
[----:B------:R-:W-:-:S05]  /*0240*/  LEA.HI.X R3, R0, UR13, R3, 0x2, P2 ;  /* 0x0000000d00037c11 */ /* 0x000fca00090f1403 */
[----:B------:R0:W-:Y:S02]  /*0250*/  @P0 STG.E desc[UR8][R2.64], R5 ;  /* 0x0000000502000986 */ /* 0x0001e4000c101908 */
[----:B------:R-:W-:Y:S05]  /*0260*/  @!P1 EXIT ;  /* 0x000000000000994d */ /* 0x000fea0003800000 */
[----:B------:R-:W-:Y:S01]  /*0270*/  STG.E desc[UR8][R2.64+0x400], R5 ;  /* 0x0004000502007986 */ /* 0x000fe2000c101908 */
[----:B------:R-:W-:Y:S05]  /*0280*/  EXIT ;  /* 0x000000000000794d */ /* 0x000fea0003800000 */
.L_x_608:
        /* <DEDUP_REMOVED lines=15> */
.L_x_706:


//--------------------- .text._ZN3cub18CUB_300001_SM_10006detail8for_each13static_kernelINS2_12policy_hub_t12policy_500_tElN6thrust24THRUST_300001_SM_1000_NS8cuda_cub10__tabulate7functorINS7_6detail15normal_iteratorINS7_10device_ptrIfEEEENS7_6system6detail7generic6detail22compute_sequence_valueIivEElEEEEvT0_T1_ --------------------------
	.section	.text._ZN3cub18CUB_300001_SM_10006detail8for_each13static_kernelINS2_12policy_hub_t12policy_500_tElN6thrust24THRUST_300001_SM_1000_NS8cuda_cub10__tabulate7functorINS7_6detail15normal_iteratorINS7_10device_ptrIfEEEENS7_6system6detail7generic6detail22compute_sequence_valueIivEElEEEEvT0_T1_,"ax",@progbits
	.align	128
        .global         _ZN3cub18CUB_300001_SM_10006detail8for_each13static_kernelINS2_12policy_hub_t12policy_500_tElN6thrust24THRUST_300001_SM_1000_NS8cuda_cub10__tabulate7functorINS7_6detail15normal_iteratorINS7_10device_ptrIfEEEENS7_6system6detail7generic6detail22compute_sequence_valueIivEElEEEEvT0_T1_
        .type           _ZN3cub18CUB_300001_SM_10006detail8for_each13static_kernelINS2_12policy_hub_t12policy_500_tElN6thrust24THRUST_300001_SM_1000_NS8cuda_cub10__tabulate7functorINS7_6detail15normal_iteratorINS7_10device_ptrIfEEEENS7_6system6detail7generic6detail22compute_sequence_valueIivEElEEEEvT0_T1_,@function
        .size           _ZN3cub18CUB_300001_SM_10006detail8for_each13static_kernelINS2_12policy_hub_t12policy_500_tElN6thrust24THRUST_300001_SM_1000_NS8cuda_cub10__tabulate7functorINS7_6detail15normal_iteratorINS7_10device_ptrIfEEEENS7_6system6detail7generic6detail22compute_sequence_valueIivEElEEEEvT0_T1_,(.L_x_707 - _ZN3cub18CUB_300001_SM_10006detail8for_each13static_kernelINS2_12policy_hub_t12policy_500_tElN6thrust24THRUST_300001_SM_1000_NS8cuda_cub10__tabulate7functorINS7_6detail15normal_iteratorINS7_10device_ptrIfEEEENS7_6system6detail7generic6detail22compute_sequence_valueIivEElEEEEvT0_T1_)
        .other          _ZN3cub18CUB_300001_SM_10006detail8for_each13static_kernelINS2_12policy_hub_t12policy_500_tElN6thrust24THRUST_300001_SM_1000_NS8cuda_cub10__tabulate7functorINS7_6detail15normal_iteratorINS7_10device_ptrIfEEEENS7_6system6detail7generic6detail22compute_sequence_valueIivEElEEEEvT0_T1_,@"STO_CUDA_ENTRY STV_DEFAULT"
_ZN3cub18CUB_300001_SM_10006detail8for_each13static_kernelINS2_12policy_hub_t12policy_500_tElN6thrust24THRUST_300001_SM_1000_NS8cuda_cub10__tabulate7functorINS7_6detail15normal_iteratorINS7_10device_ptrIfEEEENS7_6system6detail7generic6detail22compute_sequence_valueIivEElEEEEvT0_T1_:
.text._ZN3cub18CUB_300001_SM_10006detail8for_each13static_kernelINS2_12policy_hub_t12policy_500_tElN6thrust24THRUST_300001_SM_1000_NS8cuda_cub10__tabulate7functorINS7_6detail15normal_iteratorINS7_10device_ptrIfEEEENS7_6system6detail7generic6detail22compute_sequence_valueIivEElEEEEvT0_T1_:
        /* <DEDUP_REMOVED lines=14> */
[C---:B------:R-:W-:Y:S02]  /*00e0*/  VIADD R3, R5.reuse, 0x100 ;  /* 0x0000010005037836 */ /* 0x040fe40000000000 */
[----:B------:R-:W-:Y:S01]  /*00f0*/  IMAD.X R6, RZ, RZ, UR5, P0 ;  /* 0x00000005ff067e24 */ /* 0x000fe200080e06ff */
[C---:B--2---:R-:W-:Y:S01]  /*0100*/  LEA R2, P0, R5.reuse, UR10, 0x2 ;  /* 0x0000000a05027c11 */ /* 0x044fe2000f8010ff */
[-CC-:B-1----:R-:W-:Y:S02]  /*0110*/  IMAD R0, R5, R9.reuse, R8.reuse ;  /* 0x0000000905007224 */ /* 0x182fe400078e0208 */
[----:B------:R-:W-:Y:S01]  /*0120*/  IMAD R4, R3, R9, R8 ;  /* 0x0000000903047224 */ /* 0x000fe200078e0208 */
[----:B------:R-:W-:Y:S02]  /*0130*/  LEA.HI.X R3, R5, UR11, R6, 0x2, P0 ;  /* 0x0000000b05037c11 */ /* 0x000fe400080f1406 */
[----:B------:R-:W-:Y:S02]  /*0140*/  I2FP.F32.S32 R5, R0 ;  /* 0x0000000000057245 */ /* 0x000fe40000201400 */
[----:B------:R-:W-:-:S03]  /*0150*/  I2FP.F32.S32 R7, R4 ;  /* 0x0000000400077245 */ /* 0x000fc60000201400 */
[----:B------:R-:W-:Y:S04]  /*0160*/  STG.E desc[UR8][R2.64], R5 ;  /* 0x0000000502007986 */ /* 0x000fe8000c101908 */
[----:B------:R-:W-:Y:S01]  /*0170*/  STG.E desc[UR8][R2.64+0x400], R7 ;  /* 0x0004000702007986 */ /* 0x000fe2000c101908 */
[----:B------:R-:W-:Y:S05]  /*0180*/  EXIT ;  /* 0x000000000000794d */ /* 0x000fea0003800000 */
.L_x_609:
        /* <DEDUP_REMOVED lines=11> */
[----:B------:R-:W0:Y:S01]  /*0240*/  LDC.64 R4, c[0x0][0x390] ;  /* 0x0000e400ff047b82 */ /* 0x000e220000000a00 */
[----:B------:R-:W1:Y:S01]  /*0250*/  LDCU.64 UR10, c[0x0][0x388] ;  /* 0x00007100ff0a77ac */ /* 0x000e620008000a00 */
[----:B------:R-:W-:-:S05]  /*0260*/  IADD3 R3, P0, PT, R2, UR4, RZ ;  /* 0x0000000402037c10 */ /* 0x000fca000ff1e0ff */
[C---:B0-----:R-:W-:Y:S02]  /*0270*/  IMAD R5, R3.reuse, R5, R4 ;  /* 0x0000000503057224 */ /* 0x041fe400078e0204 */
[----:B------:R-:W-:Y:S01]  /*0280*/  IMAD.X R4, RZ, RZ, UR5, P0 ;  /* 0x00000005ff047e24 */ /* 0x000fe200080e06ff */
[C---:B-1----:R-:W-:Y:S02]  /*0290*/  LEA R2, P0, R3.reuse, UR10, 0x2 ;  /* 0x0000000a03027c11 */ /* 0x042fe4000f8010ff */
[----:B------:R-:W-:Y:S02]  /*02a0*/  I2FP.F32.S32 R5, R5 ;  /* 0x0000000500057245 */ /* 0x000fe40000201400 */
[----:B------:R-:W-:-:S05]  /*02b0*/  LEA.HI.X R3, R3, UR11, R4, 0x2, P0 ;  /* 0x0000000b03037c11 */ /* 0x000fca00080f1404 */
[----:B------:R0:W-:Y:S04]  /*02c0*/  STG.E desc[UR8][R2.64], R5 ;  /* 0x0000000502007986 */ /* 0x0001e8000c101908 */
.L_x_611:
[----:B------:R-:W-:Y:S05]  /*02d0*/  BSYNC.RECONVERGENT B0 ;  /* 0x0000000000007941 */ /* 0x000fea0003800200 */
.L_x_610:
[----:B------:R-:W-:Y:S05]  /*02e0*/  @!P1 EXIT ;  /* 0x000000000000994d */ /* 0x000fea0003800000 */
[----:B0-----:R-:W0:Y:S01]  /*02f0*/  LDC.64 R4, c[0x0][0x390] ;  /* 0x0000e400ff047b82 */ /* 0x001e220000000a00 */
[----:B------:R-:W1:Y:S01]  /*0300*/  LDCU.64 UR6, c[0x0][0x388] ;  /* 0x00007100ff0677ac */ /* 0x000e620008000a00 */
[----:B------:R-:W-:-:S05]  /*0310*/  IADD3 R3, P0, PT, R0, UR4, RZ ;  /* 0x0000000400037c10 */ /* 0x000fca000ff1e0ff */
[C---:B0-----:R-:W-:Y:S02]  /*0320*/  IMAD R0, R3.reuse, R5, R4 ;  /* 0x0000000503007224 */ /* 0x041fe400078e0204 */
[----:B------:R-:W-:Y:S01]  /*0330*/  IMAD.X R4, RZ, RZ, UR5, P0 ;  /* 0x00000005ff047e24 */ /* 0x000fe200080e06ff */
[C---:B-1----:R-:W-:Y:S02]  /*0340*/  LEA R2, P0, R3.reuse, UR6, 0x2 ;  /* 0x0000000603027c11 */ /* 0x042fe4000f8010ff */
[----:B------:R-:W-:Y:S02]  /*0350*/  I2FP.F32.S32 R5, R0 ;  /* 0x0000000000057245 */ /* 0x000fe40000201400 */
[----:B------:R-:W-:-:S05]  /*0360*/  LEA.HI.X R3, R3, UR7, R4, 0x2, P0 ;  /* 0x0000000703037c11 */ /* 0x000fca00080f1404 */
[----:B------:R-:W-:Y:S01]  /*0370*/  STG.E desc[UR8][R2.64], R5 ;  /* 0x0000000502007986 */ /* 0x000fe2000c101908 */
[----:B------:R-:W-:Y:S05]  /*0380*/  EXIT ;  /* 0x000000000000794d */ /* 0x000fea0003800000 */
.L_x_612:
        /* <DEDUP_REMOVED lines=15> */
.L_x_707:


//--------------------- .text._ZN3cub18CUB_300001_SM_10006detail8for_each13static_kernelINS2_12policy_hub_t12policy_500_tEmN6thrust24THRUST_300001_SM_1000_NS8cuda_cub20__uninitialized_fill7functorINS7_10device_ptrIfEEfEEEEvT0_T1_ --------------------------
	.section	.text._ZN3cub18CUB_300001_SM_10006detail8for_each13static_kernelINS2_12policy_hub_t12policy_500_tEmN6thrust24THRUST_300001_SM_1000_NS8cuda_cub20__uninitialized_fill7functorINS7_10device_ptrIfEEfEEEEvT0_T1_,"ax",@progbits
	.align	128
        .global         _ZN3cub18CUB_300001_SM_10006detail8for_each13static_kernelINS2_12policy_hub_t12policy_500_tEmN6thrust24THRUST_300001_SM_1000_NS8cuda_cub20__uninitialized_fill7functorINS7_10device_ptrIfEEfEEEEvT0_T1_
        .type           _ZN3cub18CUB_300001_SM_10006detail8for_each13static_kernelINS2_12policy_hub_t12policy_500_tEmN6thrust24THRUST_300001_SM_1000_NS8cuda_cub20__uninitialized_fill7functorINS7_10device_ptrIfEEfEEEEvT0_T1_,@function
        .size           _ZN3cub18CUB_300001_SM_10006detail8for_each13static_kernelINS2_12policy_hub_t12policy_500_tEmN6thrust24THRUST_300001_SM_1000_NS8cuda_cub20__uninitialized_fill7functorINS7_10device_ptrIfEEfEEEEvT0_T1_,(.L_x_708 - _ZN3cub18CUB_300001_SM_10006detail8for_each13static_kernelINS2_12policy_hub_t12policy_500_tEmN6thrust24THRUST_300001_SM_1000_NS8cuda_cub20__uninitialized_fill7functorINS7_10device_ptrIfEEfEEEEvT0_T1_)
        .other          _ZN3cub18CUB_300001_SM_10006detail8for_each13static_kernelINS2_12policy_hub_t12policy_500_tEmN6thrust24THRUST_300001_SM_1000_NS8cuda_cub20__uninitialized_fill7functorINS7_10device_ptrIfEEfEEEEvT0_T1_,@"STO_CUDA_ENTRY STV_DEFAULT"
_ZN3cub18CUB_300001_SM_10006detail8for_each13static_kernelINS2_12policy_hub_t12policy_500_tEmN6thrust24THRUST_300001_SM_1000_NS8cuda_cub20__uninitialized_fill7functorINS7_10device_ptrIfEEfEEEEvT0_T1_:
.text._ZN3cub18CUB_300001_SM_10006detail8for_each13static_kernelINS2_12policy_hub_t12policy_500_tEmN6thrust24THRUST_300001_SM_1000_NS8cuda_cub20__uninitialized_fill7functorINS7_10device_ptrIfEEfEEEEvT0_T1_:
        /* <DEDUP_REMOVED lines=8> */
[----:B------:R-:W-:-:S09]  /*0080*/  UISETP.GE.U32.AND.EX UP0, UPT, UR7, URZ, UPT, UP0 ;  /* 0x000000ff0700728c */ /* 0x000fd2000bf06100 */
        /* <DEDUP_REMOVED lines=11> */
.L_x_613:
[----:B------:R-:W0:Y:S01]  /*0140*/  S2R R0, SR_TID.X ;  /* 0x0000000000007919 */ /* 0x000e220000002100 */
[----:B------:R-:W-:Y:S01]  /*0150*/  IMAD.U32 R2, RZ, RZ, UR7 ;  /* 0x00000007ff027e24 */ /* 0x000fe2000f8e00ff */
[----:B------:R-:W1:Y:S01]  /*0160*/  LDCU.64 UR10, c[0x0][0x388] ;  /* 0x00007100ff0a77ac */ /* 0x000e620008000a00 */
[----:B------:R-:W-:Y:S01]  /*0170*/  IMAD.U32 R4, RZ, RZ, UR7 ;  /* 0x00000007ff047e24 */ /* 0x000fe2000f8e00ff */
[----:B0-----:R-:W-:-:S04]  /*0180*/  ISETP.LT.U32.AND P0, PT, R0, UR6, PT ;  /* 0x0000000600007c0c */ /* 0x001fc8000bf01070 */
[----:B------:R-:W-:Y:S01]  /*0190*/  ISETP.GT.U32.AND.EX P0, PT, R2, RZ, PT, P0 ;  /* 0x000000ff0200720c */ /* 0x000fe20003f04100 */
[C---:B------:R-:W-:Y:S01]  /*01a0*/  VIADD R2, R0.reuse, 0x100 ;  /* 0x0000010000027836 */ /* 0x040fe20000000000 */
[----:B------:R-:W-:-:S04]  /*01b0*/  IADD3 R0, P2, PT, R0, UR4, RZ ;  /* 0x0000000400007c10 */ /* 0x000fc8000ff5e0ff */
[----:B------:R-:W-:Y:S01]  /*01c0*/  ISETP.LT.U32.AND P1, PT, R2, UR6, PT ;  /* 0x0000000602007c0c */ /* 0x000fe2000bf21070 */
[----:B------:R-:W-:Y:S01]  /*01d0*/  IMAD.X R3, RZ, RZ, UR5, P2 ;  /* 0x00000005ff037e24 */ /* 0x000fe200090e06ff */
[----:B-1----:R-:W-:Y:S02]  /*01e0*/  LEA R2, P2, R0, UR10, 0x2 ;  /* 0x0000000a00027c11 */ /* 0x002fe4000f8410ff */
[----:B------:R-:W-:Y:S02]  /*01f0*/  ISETP.GT.U32.AND.EX P1, PT, R4, RZ, PT, P1 ;  /* 0x000000ff0400720c */ /* 0x000fe40003f24110 */
[----:B------:R-:W-:Y:S01]  /*0200*/  LEA.HI.X R3, R0, UR11, R3, 0x2, P2 ;  /* 0x0000000b00037c11 */ /* 0x000fe200090f1403 */
[----:B------:R-:W0:Y:S04]  /*0210*/  @P0 LDC R5, c[0x0][0x390] ;  /* 0x0000e400ff050b82 */ /* 0x000e280000000800 */
[----:B0-----:R0:W-:Y:S06]  /*0220*/  @P0 STG.E desc[UR8][R2.64], R5 ;  /* 0x0000000502000986 */ /* 0x0011ec000c101908 */
[----:B------:R-:W-:Y:S05]  /*0230*/  @!P1 EXIT ;  /* 0x000000000000994d */ /* 0x000fea0003800000 */
[----:B0-----:R-:W0:Y:S02]  /*0240*/  LDC R5, c[0x0][0x390] ;  /* 0x0000e400ff057b82 */ /* 0x001e240000000800 */
[----:B0-----:R-:W-:Y:S01]  /*0250*/  STG.E desc[UR8][R2.64+0x400], R5 ;  /* 0x0004000502007986 */ /* 0x001fe2000c101908 */
[----:B------:R-:W-:Y:S05]  /*0260*/  EXIT ;  /* 0x000000000000794d */ /* 0x000fea0003800000 */
.L_x_614:
        /* <DEDUP_REMOVED lines=9> */
.L_x_708:


//--------------------- .text._ZN3cub18CUB_300001_SM_10006detail11EmptyKernelIvEEvv --------------------------
	.section	.text._ZN3cub18CUB_300001_SM_10006detail11EmptyKernelIvEEvv,"ax",@progbits
	.align	128
        .global         _ZN3cub18CUB_300001_SM_10006detail11EmptyKernelIvEEvv
        .type           _ZN3cub18CUB_300001_SM_10006detail11EmptyKernelIvEEvv,@function
        .size           _ZN3cub18CUB_300001_SM_10006detail11EmptyKernelIvEEvv,(.L_x_709 - _ZN3cub18CUB_300001_SM_10006detail11EmptyKernelIvEEvv)
        .other          _ZN3cub18CUB_300001_SM_10006detail11EmptyKernelIvEEvv,@"STO_CUDA_ENTRY STV_DEFAULT"
_ZN3cub18CUB_300001_SM_10006detail11EmptyKernelIvEEvv:
.text._ZN3cub18CUB_300001_SM_10006detail11EmptyKernelIvEEvv:
[----:B------:R-:W-:Y:S01]  /*0000*/  LDC R1, c[0x0][0x37c] ;  /* 0x0000df00ff017b82 */ /* 0x000fe20000000800 */
[----:B------:R-:W-:Y:S05]  /*0010*/  EXIT ;  /* 0x000000000000794d */ /* 0x000fea0003800000 */
.L_x_615:
        /* <DEDUP_REMOVED lines=14> */
.L_x_709:


//--------------------- .text._Z26scan_conflict_free_swizzleILi256EEvPfPKfiS0_ --------------------------
	.section	.text._Z26scan_conflict_free_swizzleILi256EEvPfPKfiS0_,"ax",@progbits
	.align	128
        .global         _Z26scan_conflict_free_swizzleILi256EEvPfPKfiS0_
        .type           _Z26scan_conflict_free_swizzleILi256EEvPfPKfiS0_,@function
        .size           _Z26scan_conflict_free_swizzleILi256EEvPfPKfiS0_,(.L_x_710 - _Z26scan_conflict_free_swizzleILi256EEvPfPKfiS0_)
        .other          _Z26scan_conflict_free_swizzleILi256EEvPfPKfiS0_,@"STO_CUDA_ENTRY STV_DEFAULT"
_Z26scan_conflict_free_swizzleILi256EEvPfPKfiS0_:
.text._Z26scan_conflict_free_swizzleILi256EEvPfPKfiS0_:
[----:B------:R-:W-:Y:S01]  /*0000*/  LDC R1, c[0x0][0x37c] ;  /* 0x0000df00ff017b82 */ /* 0x000fe20000000800 */
[----:B------:R-:W0:Y:S01]  /*0010*/  S2R R4, SR_CTAID.X ;  /* 0x0000000000047919 */ /* 0x000e220000002500 */
[----:B------:R-:W0:Y:S06]  /*0020*/  LDCU UR4, c[0x0][0x360] ;  /* 0x00006c00ff0477ac */ /* 0x000e2c0008000800 */
[----:B------:R-:W1:Y:S01]  /*0030*/  LDC.64 R8, c[0x0][0x388] ;  /* 0x0000e200ff087b82 */ /* 0x000e620000000a00 */
[----:B------:R-:W2:Y:S01]  /*0040*/  S2R R2, SR_TID.X ;  /* 0x0000000000027919 */ /* 0x000ea20000002100 */
[----:B------:R-:W3:Y:S01]  /*0050*/  LDCU UR5, c[0x0][0x390] ;  /* 0x00007200ff0577ac */ /* 0x000ee20008000800 */
[----:B------:R-:W4:Y:S01]  /*0060*/  LDCU.64 UR6, c[0x0][0x358] ;  /* 0x00006b00ff0677ac */ /* 0x000f220008000a00 */
[----:B0-----:R-:W-:-:S02]  /*0070*/  IMAD R5, R4, UR4, RZ ;  /* 0x0000000404057c24 */ /* 0x001fc4000f8e02ff */
[----:B--2---:R-:W-:Y:S02]  /*0080*/  IMAD.SHL.U32 R3, R2, 0x2, RZ ;  /* 0x0000000202037824 */ /* 0x004fe400078e00ff */
[----:B------:R-:W-:Y:S02]  /*0090*/  IMAD.IADD R0, R5, 0x1, R2 ;  /* 0x0000000105007824 */ /* 0x000fe400078e0202 */
[----:B------:R-:W-:Y:S02]  /*00a0*/  VIADD R10, R3, 0x1 ;  /* 0x00000001030a7836 */ /* 0x000fe40000000000 */
[----:B------:R-:W-:Y:S02]  /*00b0*/  IMAD.SHL.U32 R0, R0, 0x2, RZ ;  /* 0x0000000200007824 */ /* 0x000fe400078e00ff */
[----:B------:R-:W-:Y:S02]  /*00c0*/  IMAD R5, R5, 0x2, R10 ;  /* 0x0000000205057824 */ /* 0x000fe400078e020a */
[C---:B-1----:R-:W-:Y:S01]  /*00d0*/  IMAD.WIDE.U32 R8, R0.reuse, 0x4, R8 ;  /* 0x0000000400087825 */ /* 0x042fe200078e0008 */
[----:B---3--:R-:W-:-:S02]  /*00e0*/  ISETP.GE.U32.AND P3, PT, R0, UR5, PT ;  /* 0x0000000500007c0c */ /* 0x008fc4000bf66070 */
[----:B------:R-:W-:-:S11]  /*00f0*/  ISETP.GE.U32.AND P4, PT, R5, UR5, PT ;  /* 0x0000000505007c0c */ /* 0x000fd6000bf86070 */
[----:B----4-:R-:W2:Y:S04]  /*0100*/  @!P3 LDG.E R7, desc[UR6][R8.64] ;  /* 0x000000060807b981 */ /* 0x010ea8000c1e1900 */
[----:B------:R-:W3:Y:S01]  /*0110*/  @!P4 LDG.E R12, desc[UR6][R8.64+0x4] ;  /* 0x00000406080cc981 */ /* 0x000ee2000c1e1900 */
[----:B------:R-:W0:Y:S01]  /*0120*/  S2UR UR5, SR_CgaCtaId ;  /* 0x00000000000579c3 */ /* 0x000e220000008800 */
[----:B------:R-:W-:Y:S01]  /*0130*/  UMOV UR4, 0x400 ;  /* 0x0000040000047882 */ /* 0x000fe20000000000 */
[----:B------:R-:W-:Y:S01]  /*0140*/  SHF.R.U32.HI R6, RZ, 0x4, R2 ;  /* 0x00000004ff067819 */ /* 0x000fe20000011602 */
[----:B------:R-:W-:Y:S01]  /*0150*/  BSSY.RECONVERGENT B0, `(.L_x_616) ;  /* 0x0000023000007945 */ /* 0x000fe20003800200 */
[----:B------:R-:W-:Y:S02]  /*0160*/  SHF.R.U32.HI R5, RZ, 0x5, R10 ;  /* 0x00000005ff057819 */ /* 0x000fe4000001160a */
[----:B------:R-:W-:-:S02]  /*0170*/  LOP3.LUT R6, R3, R6, RZ, 0x3c, !PT ;  /* 0x0000000603067212 */ /* 0x000fc400078e3cff */
[----:B------:R-:W-:Y:S02]  /*0180*/  LOP3.LUT R5, R5, R10, RZ, 0x3c, !PT ;  /* 0x0000000a05057212 */ /* 0x000fe400078e3cff */
[C---:B------:R-:W-:Y:S02]  /*0190*/  ISETP.GT.U32.AND P2, PT, R2.reuse, 0xff, PT ;  /* 0x000000ff0200780c */ /* 0x040fe40003f44070 */
[C---:B------:R-:W-:Y:S02]  /*01a0*/  ISETP.GT.U32.AND P5, PT, R2.reuse, 0x7f, PT ;  /* 0x0000007f0200780c */ /* 0x040fe40003fa4070 */
[C---:B------:R-:W-:Y:S02]  /*01b0*/  ISETP.GT.U32.AND P0, PT, R2.reuse, 0x3f, PT ;  /* 0x0000003f0200780c */ /* 0x040fe40003f04070 */
[----:B------:R-:W-:Y:S01]  /*01c0*/  ISETP.GT.U32.AND P1, PT, R2, 0x1f, PT ;  /* 0x0000001f0200780c */ /* 0x000fe20003f24070 */
[----:B0-----:R-:W-:-:S06]  /*01d0*/  ULEA UR4, UR5, UR4, 0x18 ;  /* 0x0000000405047291 */ /* 0x001fcc000f8ec0ff */
[----:B------:R-:W-:Y:S02]  /*01e0*/  LEA R6, R6, UR4, 0x2 ;  /* 0x0000000406067c11 */ /* 0x000fe4000f8e10ff */
[----:B------:R-:W-:-:S03]  /*01f0*/  LEA R5, R5, UR4, 0x2 ;  /* 0x0000000405057c11 */ /* 0x000fc6000f8e10ff */
[----:B--2---:R-:W-:Y:S04]  /*0200*/  @!P3 STS [R6], R7 ;  /* 0x000000070600b388 */ /* 0x004fe80000000800 */
[----:B------:R-:W-:Y:S04]  /*0210*/  @P3 STS [R6], RZ ;  /* 0x000000ff06003388 */ /* 0x000fe80000000800 */
[----:B---3--:R-:W-:Y:S04]  /*0220*/  @!P4 STS [R5], R12 ;  /* 0x0000000c0500c388 */ /* 0x008fe80000000800 */
[----:B------:R-:W-:Y:S01]  /*0230*/  @P4 STS [R5], RZ ;  /* 0x000000ff05004388 */ /* 0x000fe20000000800 */
[----:B------:R-:W-:Y:S06]  /*0240*/  BAR.SYNC.DEFER_BLOCKING 0x0 ;  /* 0x0000000000007b1d */ /* 0x000fec0000010000 */
[----:B------:R-:W-:Y:S04]  /*0250*/  @!P2 LDS R8, [R6] ;  /* 0x000000000608a984 */ /* 0x000fe80000000800 */
[----:B------:R-:W0:Y:S02]  /*0260*/  @!P2 LDS R9, [R5] ;  /* 0x000000000509a984 */ /* 0x000e240000000800 */
[----:B0-----:R-:W-:-:S05]  /*0270*/  @!P2 FADD R8, R8, R9 ;  /* 0x000000090808a221 */ /* 0x001fca0000000000 */
[----:B------:R0:W-:Y:S01]  /*0280*/  @!P2 STS [R5], R8 ;  /* 0x000000080500a388 */ /* 0x0001e20000000800 */
[----:B------:R-:W-:Y:S06]  /*0290*/  BAR.SYNC.DEFER_BLOCKING 0x0 ;  /* 0x0000000000007b1d */ /* 0x000fec0000010000 */
[----:B------:R-:W-:Y:S05]  /*02a0*/  @P5 BRA `(.L_x_617) ;  /* 0x0000000000345947 */ /* 0x000fea0003800000 */
[----:B------:R-:W-:Y:S02]  /*02b0*/  IMAD.IADD R10, R3, 0x1, R10 ;  /* 0x00000001030a7824 */ /* 0x000fe400078e020a */
[----:B------:R-:W-:-:S03]  /*02c0*/  IMAD.SHL.U32 R7, R2, 0x4, RZ ;  /* 0x0000000402077824 */ /* 0x000fc600078e00ff */
[----:B------:R-:W-:Y:S01]  /*02d0*/  SHF.R.U32.HI R9, RZ, 0x5, R10 ;  /* 0x00000005ff097819 */ /* 0x000fe2000001160a */
[----:B0-----:R-:W-:Y:S01]  /*02e0*/  VIADD R8, R7, 0x3 ;  /* 0x0000000307087836 */ /* 0x001fe20000000000 */
[----:B------:R-:W-:Y:S02]  /*02f0*/  SHF.R.U32.HI R7, RZ, 0x5, R7 ;  /* 0x00000005ff077819 */ /* 0x000fe40000011607 */
[----:B------:R-:W-:Y:S02]  /*0300*/  LOP3.LUT R9, R9, R10, RZ, 0x3c, !PT ;  /* 0x0000000a09097212 */ /* 0x000fe400078e3cff */
[----:B------:R-:W-:Y:S02]  /*0310*/  LOP3.LUT R7, R7, R8, RZ, 0x3c, !PT ;  /* 0x0000000807077212 */ /* 0x000fe400078e3cff */
[----:B------:R-:W-:Y:S02]  /*0320*/  LEA R9, R9, UR4, 0x2 ;  /* 0x0000000409097c11 */ /* 0x000fe4000f8e10ff */
[----:B------:R-:W-:-:S04]  /*0330*/  LEA R7, R7, UR4, 0x2 ;  /* 0x0000000407077c11 */ /* 0x000fc8000f8e10ff */
[----:B------:R-:W-:Y:S04]  /*0340*/  LDS R9, [R9] ;  /* 0x0000000009097984 */ /* 0x000fe80000000800 */
[----:B------:R-:W0:Y:S02]  /*0350*/  LDS R8, [R7] ;  /* 0x0000000007087984 */ /* 0x000e240000000800 */
[----:B0-----:R-:W-:-:S05]  /*0360*/  FADD R8, R9, R8 ;  /* 0x0000000809087221 */ /* 0x001fca0000000000 */
[----:B------:R1:W-:Y:S02]  /*0370*/  STS [R7], R8 ;  /* 0x0000000807007388 */ /* 0x0003e40000000800 */
.L_x_617:
[----:B------:R-:W-:Y:S05]  /*0380*/  BSYNC.RECONVERGENT B0 ;  /* 0x0000000000007941 */ /* 0x000fea0003800200 */
.L_x_616:
[----:B------:R-:W-:Y:S01]  /*0390*/  BAR.SYNC.DEFER_BLOCKING 0x0 ;  /* 0x0000000000007b1d */ /* 0x000fe20000010000 */
[C---:B------:R-:W-:Y:S02]  /*03a0*/  ISETP.GT.U32.AND P6, PT, R2.reuse, 0xf, PT ;  /* 0x0000000f0200780c */ /* 0x040fe40003fc4070 */
[C---:B------:R-:W-:Y:S02]  /*03b0*/  ISETP.GT.U32.AND P2, PT, R2.reuse, 0x7, PT ;  /* 0x000000070200780c */ /* 0x040fe40003f44070 */
[----:B-1----:R-:W-:Y:S01]  /*03c0*/  P2R R7, PR, RZ, 0x40 ;  /* 0x00000040ff077803 */ /* 0x002fe20000000000 */
[----:B------:R-:W-:Y:S01]  /*03d0*/  BSSY.RECONVERGENT B0, `(.L_x_618) ;  /* 0x0000010000007945 */ /* 0x000fe20003800200 */
[C---:B------:R-:W-:Y:S02]  /*03e0*/  ISETP.GT.U32.AND P5, PT, R2.reuse, 0x3, PT ;  /* 0x000000030200780c */ /* 0x040fe40003fa4070 */
[----:B------:R-:W-:Y:S01]  /*03f0*/  ISETP.GT.U32.AND P6, PT, R2, 0x1, PT ;  /* 0x000000010200780c */ /* 0x000fe20003fc4070 */
[----:B------:R-:W-:-:S12]  /*0400*/  @P0 BRA `(.L_x_619) ;  /* 0x0000000000300947 */ /* 0x000fd80003800000 */
[----:B------:R-:W-:-:S04]  /*0410*/  IMAD.SHL.U32 R7, R2, 0x8, RZ ;  /* 0x0000000802077824 */ /* 0x000fc800078e00ff */
[C---:B0-----:R-:W-:Y:S01]  /*0420*/  VIADD R8, R7.reuse, 0x3 ;  /* 0x0000000307087836 */ /* 0x041fe20000000000 */
[----:B------:R-:W-:Y:S01]  /*0430*/  SHF.R.U32.HI R9, RZ, 0x5, R7 ;  /* 0x00000005ff097819 */ /* 0x000fe20000011607 */
[----:B------:R-:W-:-:S03]  /*0440*/  VIADD R7, R7, 0x7 ;  /* 0x0000000707077836 */ /* 0x000fc60000000000 */
[C---:B------:R-:W-:Y:S02]  /*0450*/  LOP3.LUT R8, R9.reuse, R8, RZ, 0x3c, !PT ;  /* 0x0000000809087212 */ /* 0x040fe400078e3cff */
[----:B------:R-:W-:Y:S02]  /*0460*/  LOP3.LUT R7, R9, R7, RZ, 0x3c, !PT ;  /* 0x0000000709077212 */ /* 0x000fe400078e3cff */
[----:B------:R-:W-:Y:S02]  /*0470*/  LEA R8, R8, UR4, 0x2 ;  /* 0x0000000408087c11 */ /* 0x000fe4000f8e10ff */
[----:B------:R-:W-:-:S04]  /*0480*/  LEA R7, R7, UR4, 0x2 ;  /* 0x0000000407077c11 */ /* 0x000fc8000f8e10ff */
[----:B------:R-:W-:Y:S04]  /*0490*/  LDS R8, [R8] ;  /* 0x0000000008087984 */ /* 0x000fe80000000800 */
[----:B------:R-:W0:Y:S02]  /*04a0*/  LDS R9, [R7] ;  /* 0x0000000007097984 */ /* 0x000e240000000800 */
[----:B0-----:R-:W-:-:S05]  /*04b0*/  FADD R10, R8, R9 ;  /* 0x00000009080a7221 */ /* 0x001fca0000000000 */
[----:B------:R1:W-:Y:S02]  /*04c0*/  STS [R7], R10 ;  /* 0x0000000a07007388 */ /* 0x0003e40000000800 */
.L_x_619:
[----:B------:R-:W-:Y:S05]  /*04d0*/  BSYNC.RECONVERGENT B0 ;  /* 0x0000000000007941 */ /* 0x000fea0003800200 */
.L_x_618:
[----:B------:R-:W-:Y:S01]  /*04e0*/  BAR.SYNC.DEFER_BLOCKING 0x0 ;  /* 0x0000000000007b1d */ /* 0x000fe20000010000 */
[----:B------:R-:W-:-:S05]  /*04f0*/  ISETP.NE.AND P0, PT, R2, RZ, PT ;  /* 0x000000ff0200720c */ /* 0x000fca0003f05270 */
[----:B------:R-:W-:Y:S04]  /*0500*/  BSSY.RECONVERGENT B0, `(.L_x_620) ;  /* 0x000000e000007945 */ /* 0x000fe80003800200 */
[----:B------:R-:W-:Y:S05]  /*0510*/  @P1 BRA `(.L_x_621) ;  /* 0x0000000000301947 */ /* 0x000fea0003800000 */
[----:B-1----:R-:W-:-:S04]  /*0520*/  IMAD.SHL.U32 R7, R2, 0x10, RZ ;  /* 0x0000001002077824 */ /* 0x002fc800078e00ff */
        /* <DEDUP_REMOVED lines=11> */
.L_x_621:
[----:B------:R-:W-:Y:S05]  /*05e0*/  BSYNC.RECONVERGENT B0 ;  /* 0x0000000000007941 */ /* 0x000fea0003800200 */
.L_x_620:
[----:B------:R-:W-:Y:S01]  /*05f0*/  BAR.SYNC.DEFER_BLOCKING 0x0 ;  /* 0x0000000000007b1d */ /* 0x000fe20000010000 */
[----:B------:R-:W-:-:S05]  /*0600*/  ISETP.GT.U32.AND P1, PT, R2, 0xf, PT ;  /* 0x0000000f0200780c */ /* 0x000fca0003f24070 */
[----:B------:R-:W-:Y:S08]  /*0610*/  BSSY.RECONVERGENT B0, `(.L_x_622) ;  /* 0x000000d000007945 */ /* 0x000ff00003800200 */
[----:B------:R-:W-:Y:S05]  /*0620*/  @P1 BRA `(.L_x_623) ;  /* 0x00000000002c1947 */ /* 0x000fea0003800000 */
[----:B-12---:R-:W-:-:S04]  /*0630*/  IMAD.SHL.U32 R7, R2, 0x20, RZ ;  /* 0x0000002002077824 */ /* 0x006fc800078e00ff */
[C---:B------:R-:W-:Y:S02]  /*0640*/  VIADD R9, R7.reuse, 0xf ;  /* 0x0000000f07097836 */ /* 0x040fe40000000000 */
[----:B------:R-:W-:-:S03]  /*0650*/  VIADD R7, R7, 0x1f ;  /* 0x0000001f07077836 */ /* 0x000fc60000000000 */
[C---:B------:R-:W-:Y:S02]  /*0660*/  LOP3.LUT R9, R2.reuse, R9, RZ, 0x3c, !PT ;  /* 0x0000000902097212 */ /* 0x040fe400078e3cff */
[----:B------:R-:W-:Y:S02]  /*0670*/  LOP3.LUT R7, R2, R7, RZ, 0x3c, !PT ;  /* 0x0000000702077212 */ /* 0x000fe400078e3cff */
[----:B------:R-:W-:Y:S02]  /*0680*/  LEA R9, R9, UR4, 0x2 ;  /* 0x0000000409097c11 */ /* 0x000fe4000f8e10ff */
[----:B------:R-:W-:-:S04]  /*0690*/  LEA R7, R7, UR4, 0x2 ;  /* 0x0000000407077c11 */ /* 0x000fc8000f8e10ff */
[----:B------:R-:W-:Y:S04]  /*06a0*/  LDS R9, [R9] ;  /* 0x0000000009097984 */ /* 0x000fe80000000800 */
[----:B0-----:R-:W0:Y:S02]  /*06b0*/  LDS R8, [R7] ;  /* 0x0000000007087984 */ /* 0x001e240000000800 */
[----:B0-----:R-:W-:-:S05]  /*06c0*/  FADD R8, R9, R8 ;  /* 0x0000000809087221 */ /* 0x001fca0000000000 */
[----:B------:R3:W-:Y:S02]  /*06d0*/  STS [R7], R8 ;  /* 0x0000000807007388 */ /* 0x0007e40000000800 */
.L_x_623:
[----:B------:R-:W-:Y:S05]  /*06e0*/  BSYNC.RECONVERGENT B0 ;  /* 0x0000000000007941 */ /* 0x000fea0003800200 */
.L_x_622:
[----:B------:R-:W-:Y:S06]  /*06f0*/  BAR.SYNC.DEFER_BLOCKING 0x0 ;  /* 0x0000000000007b1d */ /* 0x000fec0000010000 */
[----:B------:R-:W-:Y:S04]  /*0700*/  BSSY.RECONVERGENT B0, `(.L_x_624) ;  /* 0x000000f000007945 */ /* 0x000fe80003800200 */
[----:B------:R-:W-:Y:S05]  /*0710*/  @P2 BRA `(.L_x_625) ;  /* 0x0000000000342947 */ /* 0x000fea0003800000 */
[----:B-123--:R-:W-:-:S04]  /*0720*/  IMAD.SHL.U32 R7, R2, 0x40, RZ ;  /* 0x0000004002077824 */ /* 0x00efc800078e00ff */
[C---:B0-----:R-:W-:Y:S01]  /*0730*/  VIADD R8, R7.reuse, 0x3f ;  /* 0x0000003f07087836 */ /* 0x041fe20000000000 */
[----:B------:R-:W-:Y:S01]  /*0740*/  SHF.R.U32.HI R10, RZ, 0x5, R7 ;  /* 0x00000005ff0a7819 */ /* 0x000fe20000011607 */
[----:B------:R-:W-:-:S03]  /*0750*/  VIADD R9, R7, 0x1f ;  /* 0x0000001f07097836 */ /* 0x000fc60000000000 */
        /* <DEDUP_REMOVED lines=9> */
.L_x_625:
[----:B------:R-:W-:Y:S05]  /*07f0*/  BSYNC.RECONVERGENT B0 ;  /* 0x0000000000007941 */ /* 0x000fea0003800200 */
.L_x_624:
[----:B------:R-:W-:Y:S06]  /*0800*/  BAR.SYNC.DEFER_BLOCKING 0x0 ;  /* 0x0000000000007b1d */ /* 0x000fec0000010000 */
[----:B------:R-:W-:Y:S04]  /*0810*/  BSSY.RECONVERGENT B0, `(.L_x_626) ;  /* 0x000000f000007945 */ /* 0x000fe80003800200 */
[----:B------:R-:W-:Y:S05]  /*0820*/  @P5 BRA `(.L_x_627) ;  /* 0x0000000000345947 */ /* 0x000fea0003800000 */
[----:B-1234-:R-:W-:-:S04]  /*0830*/  IMAD.SHL.U32 R7, R2, 0x80, RZ ;  /* 0x0000008002077824 */ /* 0x01efc800078e00ff */
[C---:B0-----:R-:W-:Y:S02]  /*0840*/  VIADD R8, R7.reuse, 0x3f ;  /* 0x0000003f07087836 */ /* 0x041fe40000000000 */
[----:B------:R-:W-:-:S03]  /*0850*/  VIADD R7, R7, 0x7f ;  /* 0x0000007f07077836 */ /* 0x000fc60000000000 */
[----:B------:R-:W-:Y:S02]  /*0860*/  SHF.R.U32.HI R9, RZ, 0x5, R8 ;  /* 0x00000005ff097819 */ /* 0x000fe40000011608 */
        /* <DEDUP_REMOVED lines=9> */
.L_x_627:
[----:B------:R-:W-:Y:S05]  /*0900*/  BSYNC.RECONVERGENT B0 ;  /* 0x0000000000007941 */ /* 0x000fea0003800200 */
.L_x_626:
[----:B------:R-:W-:Y:S06]  /*0910*/  BAR.SYNC.DEFER_BLOCKING 0x0 ;  /* 0x0000000000007b1d */ /* 0x000fec0000010000 */
[----:B------:R-:W-:Y:S04]  /*0920*/  BSSY.RECONVERGENT B0, `(.L_x_628) ;  /* 0x000000f000007945 */ /* 0x000fe80003800200 */
[----:B------:R-:W-:Y:S05]  /*0930*/  @P6 BRA `(.L_x_629) ;  /* 0x0000000000346947 */ /* 0x000fea0003800000 */
[----:B01234-:R-:W-:-:S04]  /*0940*/  IMAD.SHL.U32 R7, R2, 0x100, RZ ;  /* 0x0000010002077824 */ /* 0x01ffc800078e00ff */
[C---:B------:R-:W-:Y:S02]  /*0950*/  VIADD R8, R7.reuse, 0x7f ;  /* 0x0000007f07087836 */ /* 0x040fe40000000000 */
        /* <DEDUP_REMOVED lines=11> */
.L_x_629:
[----:B------:R-:W-:Y:S05]  /*0a10*/  BSYNC.RECONVERGENT B0 ;  /* 0x0000000000007941 */ /* 0x000fea0003800200 */
.L_x_628:
[----:B------:R-:W-:Y:S01]  /*0a20*/  BAR.SYNC.DEFER_BLOCKING 0x0 ;  /* 0x0000000000007b1d */ /* 0x000fe20000010000 */
[C---:B------:R-:W-:Y:S01]  /*0a30*/  ISETP.GT.U32.AND P5, PT, R2.reuse, 0xfe, PT ;  /* 0x000000fe0200780c */ /* 0x040fe20003fa4070 */
[----:B------:R-:W-:Y:S01]  /*0a40*/  VIADD R3, R3, 0x2 ;  /* 0x0000000203037836 */ /* 0x000fe20000000000 */
[C---:B------:R-:W-:Y:S02]  /*0a50*/  ISETP.GT.U32.AND P6, PT, R2.reuse, 0x2, PT ;  /* 0x000000020200780c */ /* 0x040fe40003fc4070 */
[C---:B------:R-:W-:Y:S01]  /*0a60*/  ISETP.GT.U32.AND P2, PT, R2.reuse, 0x6, PT ;  /* 0x000000060200780c */ /* 0x040fe20003f44070 */
[----:B------:R-:W-:Y:S01]  /*0a70*/  BSSY.RECONVERGENT B0, `(.L_x_630) ;  /* 0x0000025000007945 */ /* 0x000fe20003800200 */
[----:B------:R-:W-:-:S07]  /*0a80*/  ISETP.GT.U32.AND P1, PT, R2, 0x1e, PT ;  /* 0x0000001e0200780c */ /* 0x000fce0003f24070 */
[----:B012---:R-:W-:Y:S01]  /*0a90*/  @!P5 SHF.R.U32.HI R10, RZ, 0x5, R3 ;  /* 0x00000005ff0ad819 */ /* 0x007fe20000011603 */
[----:B---34-:R-:W-:Y:S04]  /*0aa0*/  @!P0 LDS R7, [UR4+0x3e0] ;  /* 0x0003e004ff078984 */ /* 0x018fe80008000800 */
[----:B------:R-:W0:Y:S02]  /*0ab0*/  @!P0 LDS R8, [UR4+0x7c0] ;  /* 0x0007c004ff088984 */ /* 0x000e240008000800 */
[----:B0-----:R-:W-:Y:S02]  /*0ac0*/  @!P0 FADD R7, R7, R8 ;  /* 0x0000000807078221 */ /* 0x001fe40000000000 */
[----:B------:R-:W0:Y:S03]  /*0ad0*/  @!P0 LDC.64 R8, c[0x0][0x398] ;  /* 0x0000e600ff088b82 */ /* 0x000e260000000a00 */
[----:B------:R-:W-:Y:S05]  /*0ae0*/  @!P0 STS [UR4+0x7c0], R7 ;  /* 0x0007c007ff008988 */ /* 0x000fea0008000804 */
[----:B------:R-:W-:Y:S01]  /*0af0*/  BAR.SYNC.DEFER_BLOCKING 0x0 ;  /* 0x0000000000007b1d */ /* 0x000fe20000010000 */
[----:B0-----:R-:W-:-:S05]  /*0b00*/  @!P0 IMAD.WIDE.U32 R8, R4, 0x4, R8 ;  /* 0x0000000404088825 */ /* 0x001fca00078e0008 */
[----:B------:R-:W0:Y:S04]  /*0b10*/  @!P0 LDS R11, [UR4+0x7c0] ;  /* 0x0007c004ff0b8984 */ /* 0x000e280008000800 */
[----:B0-----:R-:W-:Y:S01]  /*0b20*/  @!P0 STG.E desc[UR6][R8.64], R11 ;  /* 0x0000000b08008986 */ /* 0x001fe2000c101906 */
[----:B------:R-:W-:Y:S06]  /*0b30*/  BAR.SYNC.DEFER_BLOCKING 0x0 ;  /* 0x0000000000007b1d */ /* 0x000fec0000010000 */
[----:B------:R-:W-:Y:S04]  /*0b40*/  @!P0 LDS R4, [UR4+0x3e0] ;  /* 0x0003e004ff048984 */ /* 0x000fe80008000800 */
[----:B------:R-:W0:Y:S02]  /*0b50*/  @!P0 LDS R13, [UR4+0x5d0] ;  /* 0x0005d004ff0d8984 */ /* 0x000e240008000800 */
[----:B0-----:R-:W-:Y:S01]  /*0b60*/  @!P0 FADD R13, R4, R13 ;  /* 0x0000000d040d8221 */ /* 0x001fe20000000000 */
[----:B------:R-:W-:-:S04]  /*0b70*/  @!P5 LOP3.LUT R4, R10, R3, RZ, 0x3c, !PT ;  /* 0x000000030a04d212 */ /* 0x000fc800078e3cff */
[----:B------:R0:W-:Y:S01]  /*0b80*/  @!P0 STS [UR4+0x5d0], R13 ;  /* 0x0005d00dff008988 */ /* 0x0001e20008000804 */
[----:B------:R-:W-:Y:S01]  /*0b90*/  BAR.SYNC.DEFER_BLOCKING 0x0 ;  /* 0x0000000000007b1d */ /* 0x000fe20000010000 */
[----:B------:R-:W-:Y:S02]  /*0ba0*/  ISETP.GT.U32.AND P0, PT, R2, 0xe, PT ;  /* 0x0000000e0200780c */ /* 0x000fe40003f04070 */
[----:B------:R-:W-:Y:S02]  /*0bb0*/  @!P5 LEA R4, R4, UR4, 0x2 ;  /* 0x000000040404dc11 */ /* 0x000fe4000f8e10ff */
[----:B------:R-:W-:Y:S02]  /*0bc0*/  P2R R7, PR, RZ, 0x1 ;  /* 0x00000001ff077803 */ /* 0x000fe40000000000 */
[----:B------:R-:W-:Y:S01]  /*0bd0*/  ISETP.GT.U32.AND P0, PT, R2, 0x3e, PT ;  /* 0x0000003e0200780c */ /* 0x000fe20003f04070 */
[----:B0-----:R-:W-:-:S12]  /*0be0*/  @P6 BRA `(.L_x_631) ;  /* 0x0000000000346947 */ /* 0x001fd80003800000 */
[----:B------:R-:W-:-:S04]  /*0bf0*/  IMAD.SHL.U32 R7, R3, 0x40, RZ ;  /* 0x0000004003077824 */ /* 0x000fc800078e00ff */
        /* <DEDUP_REMOVED lines=12> */
.L_x_631:
[----:B------:R-:W-:Y:S05]  /*0cc0*/  BSYNC.RECONVERGENT B0 ;  /* 0x0000000000007941 */ /* 0x000fea0003800200 */
.L_x_630:
[----:B------:R-:W-:Y:S01]  /*0cd0*/  BAR.SYNC.DEFER_BLOCKING 0x0 ;  /* 0x0000000000007b1d */ /* 0x000fe20000010000 */
[----:B------:R-:W-:-:S05]  /*0ce0*/  ISETP.GT.U32.AND P6, PT, R2, 0x7e, PT ;  /* 0x0000007e0200780c */ /* 0x000fca0003fc4070 */
[----:B------:R-:W-:Y:S04]  /*0cf0*/  BSSY.RECONVERGENT B0, `(.L_x_632) ;  /* 0x000000e000007945 */ /* 0x000fe80003800200 */
[----:B------:R-:W-:Y:S05]  /*0d00*/  @P2 BRA `(.L_x_633) ;  /* 0x0000000000302947 */ /* 0x000fea0003800000 */
[----:B0-----:R-:W-:-:S04]  /*0d10*/  IMAD.SHL.U32 R7, R3, 0x20, RZ ;  /* 0x0000002003077824 */ /* 0x001fc800078e00ff */
[C---:B------:R-:W-:Y:S02]  /*0d20*/  VIADD R9, R7.reuse, 0xffffffff ;  /* 0xffffffff07097836 */ /* 0x040fe40000000000 */
[----:B------:R-:W-:-:S03]  /*0d30*/  VIADD R8, R7, 0x1f ;  /* 0x0000001f07087836 */ /* 0x000fc60000000000 */
[----:B------:R-:W-:Y:S02]  /*0d40*/  SHF.R.U32.HI R10, RZ, 0x5, R9 ;  /* 0x00000005ff0a7819 */ /* 0x000fe40000011609 */
[----:B------:R-:W-:Y:S02]  /*0d50*/  LOP3.LUT R8, R3, R8, RZ, 0x3c, !PT ;  /* 0x0000000803087212 */ /* 0x000fe400078e3cff */
[----:B------:R-:W-:Y:S02]  /*0d60*/  LOP3.LUT R10, R10, R9, RZ, 0x3c, !PT ;  /* 0x000000090a0a7212 */ /* 0x000fe400078e3cff */
[----:B------:R-:W-:Y:S02]  /*0d70*/  LEA R8, R8, UR4, 0x2 ;  /* 0x0000000408087c11 */ /* 0x000fe4000f8e10ff */
[----:B------:R-:W-:-:S03]  /*0d80*/  LEA R10, R10, UR4, 0x2 ;  /* 0x000000040a0a7c11 */ /* 0x000fc6000f8e10ff */
[----:B------:R-:W-:Y:S04]  /*0d90*/  LDS R7, [R8] ;  /* 0x0000000008077984 */ /* 0x000fe80000000800 */
[----:B------:R-:W0:Y:S02]  /*0da0*/  LDS R10, [R10] ;  /* 0x000000000a0a7984 */ /* 0x000e240000000800 */
[----:B0-----:R-:W-:-:S05]  /*0db0*/  FADD R7, R10, R7 ;  /* 0x000000070a077221 */ /* 0x001fca0000000000 */
[----:B------:R1:W-:Y:S02]  /*0dc0*/  STS [R8], R7 ;  /* 0x0000000708007388 */ /* 0x0003e40000000800 */
.L_x_633:
[----:B------:R-:W-:Y:S05]  /*0dd0*/  BSYNC.RECONVERGENT B0 ;  /* 0x0000000000007941 */ /* 0x000fea0003800200 */
.L_x_632:
[----:B------:R-:W-:Y:S01]  /*0de0*/  BAR.SYNC.DEFER_BLOCKING 0x0 ;  /* 0x0000000000007b1d */ /* 0x000fe20000010000 */
[----:B------:R-:W-:-:S05]  /*0df0*/  ISETP.GT.U32.AND P2, PT, R2, 0xe, PT ;  /* 0x0000000e0200780c */ /* 0x000fca0003f44070 */
[----:B------:R-:W-:Y:S08]  /*0e00*/  BSSY.RECONVERGENT B0, `(.L_x_634) ;  /* 0x000000f000007945 */ /* 0x000ff00003800200 */
[----:B------:R-:W-:Y:S05]  /*0e10*/  @P2 BRA `(.L_x_635) ;  /* 0x0000000000342947 */ /* 0x000fea0003800000 */
[----:B------:R-:W-:-:S04]  /*0e20*/  IMAD.SHL.U32 R2, R3, 0x10, RZ ;  /* 0x0000001003027824 */ /* 0x000fc800078e00ff */
[C---:B-1----:R-:W-:Y:S02]  /*0e30*/  VIADD R8, R2.reuse, 0xffffffff ;  /* 0xffffffff02087836 */ /* 0x042fe40000000000 */
[----:B0-----:R-:W-:Y:S01]  /*0e40*/  VIADD R7, R2, 0xf ;  /* 0x0000000f02077836 */ /* 0x001fe20000000000 */
[----:B------:R-:W-:Y:S02]  /*0e50*/  SHF.R.U32.HI R2, RZ, 0x5, R2 ;  /* 0x00000005ff027819 */ /* 0x000fe40000011602 */
[----:B------:R-:W-:Y:S02]  /*0e60*/  SHF.R.U32.HI R9, RZ, 0x5, R8 ;  /* 0x00000005ff097819 */ /* 0x000fe40000011608 */
[----:B------:R-:W-:Y:S02]  /*0e70*/  LOP3.LUT R2, R2, R7, RZ, 0x3c, !PT ;  /* 0x0000000702027212 */ /* 0x000fe400078e3cff */
[----:B------:R-:W-:Y:S02]  /*0e80*/  LOP3.LUT R9, R9, R8, RZ, 0x3c, !PT ;  /* 0x0000000809097212 */ /* 0x000fe400078e3cff */
[----:B------:R-:W-:-:S02]  /*0e90*/  LEA R2, R2, UR4, 0x2 ;  /* 0x0000000402027c11 */ /* 0x000fc4000f8e10ff */
[----:B------:R-:W-:-:S03]  /*0ea0*/  LEA R9, R9, UR4, 0x2 ;  /* 0x0000000409097c11 */ /* 0x000fc6000f8e10ff */
[----:B------:R-:W-:Y:S04]  /*0eb0*/  LDS R8, [R2] ;  /* 0x0000000002087984 */ /* 0x000fe80000000800 */
[----:B------:R-:W0:Y:S02]  /*0ec0*/  LDS R9, [R9] ;  /* 0x0000000009097984 */ /* 0x000e240000000800 */
[----:B0-----:R-:W-:-:S05]  /*0ed0*/  FADD R7, R9, R8 ;  /* 0x0000000809077221 */ /* 0x001fca0000000000 */
[----:B------:R2:W-:Y:S02]  /*0ee0*/  STS [R2], R7 ;  /* 0x0000000702007388 */ /* 0x0005e40000000800 */
.L_x_635:
[----:B------:R-:W-:Y:S05]  /*0ef0*/  BSYNC.RECONVERGENT B0 ;  /* 0x0000000000007941 */ /* 0x000fea0003800200 */
.L_x_634:
[----:B------:R-:W-:Y:S06]  /*0f00*/  BAR.SYNC.DEFER_BLOCKING 0x0 ;  /* 0x0000000000007b1d */ /* 0x000fec0000010000 */
[----:B------:R-:W-:Y:S04]  /*0f10*/  BSSY.RECONVERGENT B0, `(.L_x_636) ;  /* 0x000000f000007945 */ /* 0x000fe80003800200 */
[----:B------:R-:W-:Y:S05]  /*0f20*/  @P1 BRA `(.L_x_637) ;  /* 0x0000000000341947 */ /* 0x000fea0003800000 */
[----:B--2---:R-:W-:-:S04]  /*0f30*/  IMAD.SHL.U32 R2, R3, 0x8, RZ ;  /* 0x0000000803027824 */ /* 0x004fc800078e00ff */
        /* <DEDUP_REMOVED lines=12> */
.L_x_637:
[----:B------:R-:W-:Y:S05]  /*1000*/  BSYNC.RECONVERGENT B0 ;  /* 0x0000000000007941 */ /* 0x000fea0003800200 */
.L_x_636:
[----:B------:R-:W-:Y:S06]  /*1010*/  BAR.SYNC.DEFER_BLOCKING 0x0 ;  /* 0x0000000000007b1d */ /* 0x000fec0000010000 */
[----:B------:R-:W-:Y:S04]  /*1020*/  BSSY.RECONVERGENT B0, `(.L_x_638) ;  /* 0x000000f000007945 */ /* 0x000fe80003800200 */
[----:B------:R-:W-:Y:S05]  /*1030*/  @P0 BRA `(.L_x_639) ;  /* 0x0000000000340947 */ /* 0x000fea0003800000 */
[----:B--23--:R-:W-:-:S04]  /*1040*/  IMAD.SHL.U32 R2, R3, 0x4, RZ ;  /* 0x0000000403027824 */ /* 0x00cfc800078e00ff */
        /* <DEDUP_REMOVED lines=12> */
.L_x_639:
[----:B------:R-:W-:Y:S05]  /*1110*/  BSYNC.RECONVERGENT B0 ;  /* 0x0000000000007941 */ /* 0x000fea0003800200 */
.L_x_638:
[----:B------:R-:W-:Y:S06]  /*1120*/  BAR.SYNC.DEFER_BLOCKING 0x0 ;  /* 0x0000000000007b1d */ /* 0x000fec0000010000 */
[----:B------:R-:W-:Y:S04]  /*1130*/  BSSY.RECONVERGENT B0, `(.L_x_640) ;  /* 0x000000f000007945 */ /* 0x000fe80003800200 */
[----:B------:R-:W-:Y:S05]  /*1140*/  @P6 BRA `(.L_x_641) ;  /* 0x0000000000346947 */ /* 0x000fea0003800000 */
[----:B------:R-:W-:-:S04]  /*1150*/  IMAD.SHL.U32 R3, R3, 0x2, RZ ;  /* 0x0000000203037824 */ /* 0x000fc800078e00ff */
[C---:B01234-:R-:W-:Y:S02]  /*1160*/  VIADD R7, R3.reuse, 0xffffffff ;  /* 0xffffffff03077836 */ /* 0x05ffe40000000000 */
[----:B------:R-:W-:Y:S01]  /*1170*/  VIADD R2, R3, 0x1 ;  /* 0x0000000103027836 */ /* 0x000fe20000000000 */
        /* <DEDUP_REMOVED lines=10> */
.L_x_641:
[----:B------:R-:W-:Y:S05]  /*1220*/  BSYNC.RECONVERGENT B0 ;  /* 0x0000000000007941 */ /* 0x000fea0003800200 */
.L_x_640:
[----:B------:R-:W-:Y:S06]  /*1230*/  BAR.SYNC.DEFER_BLOCKING 0x0 ;  /* 0x0000000000007b1d */ /* 0x000fec0000010000 */
[----:B0-234-:R-:W-:Y:S04]  /*1240*/  @!P5 LDS R2, [R5] ;  /* 0x000000000502d984 */ /* 0x01dfe80000000800 */
[----:B------:R-:W1:Y:S02]  /*1250*/  @!P5 LDS R3, [R4] ;  /* 0x000000000403d984 */ /* 0x000e640000000800 */
[----:B-1----:R-:W-:-:S02]  /*1260*/  @!P5 FADD R7, R2, R3 ;  /* 0x000000030207d221 */ /* 0x002fc40000000000 */
[----:B------:R-:W0:Y:S03]  /*1270*/  LDC.64 R2, c[0x0][0x380] ;  /* 0x0000e000ff027b82 */ /* 0x000e260000000a00 */
[----:B------:R-:W-:Y:S05]  /*1280*/  @!P5 STS [R4], R7 ;  /* 0x000000070400d388 */ /* 0x000fea0000000800 */
[----:B------:R-:W-:Y:S01]  /*1290*/  BAR.SYNC.DEFER_BLOCKING 0x0 ;  /* 0x0000000000007b1d */ /* 0x000fe20000010000 */
[----:B0-----:R-:W-:-:S05]  /*12a0*/  IMAD.WIDE.U32 R2, R0, 0x4, R2 ;  /* 0x0000000400027825 */ /* 0x001fca00078e0002 */
[----:B------:R-:W0:Y:S04]  /*12b0*/  @!P3 LDS R9, [R6] ;  /* 0x000000000609b984 */ /* 0x000e280000000800 */
[----:B0-----:R0:W-:Y:S01]  /*12c0*/  @!P3 STG.E desc[UR6][R2.64], R9 ;  /* 0x000000090200b986 */ /* 0x0011e2000c101906 */
[----:B------:R-:W-:Y:S05]  /*12d0*/  @P4 EXIT ;  /* 0x000000000000494d */ /* 0x000fea0003800000 */
[----:B------:R-:W1:Y:S04]  /*12e0*/  LDS R5, [R5] ;  /* 0x0000000005057984 */ /* 0x000e680000000800 */
[----:B-1----:R-:W-:Y:S01]  /*12f0*/  STG.E desc[UR6][R2.64+0x4], R5 ;  /* 0x0000040502007986 */ /* 0x002fe2000c101906 */
[----:B------:R-:W-:Y:S05]  /*1300*/  EXIT ;  /* 0x000000000000794d */ /* 0x000fea0003800000 */
.L_x_642:
        /* <DEDUP_REMOVED lines=15> */
.L_x_710:


//--------------------- .text._Z18scan_conflict_freeILi256EEvPfPKfiS0_ --------------------------
	.section	.text._Z18scan_conflict_freeILi256EEvPfPKfiS0_,"ax",@progbits
	.align	128
        .global         _Z18scan_conflict_freeILi256EEvPfPKfiS0_
        .type           _Z18scan_conflict_freeILi256EEvPfPKfiS0_,@function
        .size           _Z18scan_conflict_freeILi256EEvPfPKfiS0_,(.L_x_711 - _Z18scan_conflict_freeILi256EEvPfPKfiS0_)
        .other          _Z18scan_conflict_freeILi256EEvPfPKfiS0_,@"STO_CUDA_ENTRY STV_DEFAULT"
_Z18scan_conflict_freeILi256EEvPfPKfiS0_:
.text._Z18scan_conflict_freeILi256EEvPfPKfiS0_:
[----:B------:R-:W-:Y:S01]  /*0000*/  LDC R1, c[0x0][0x37c] ;  /* 0x0000df00ff017b82 */ /* 0x000fe20000000800 */
[----:B------:R-:W0:Y:S01]  /*0010*/  S2R R4, SR_CTAID.X ;  /* 0x0000000000047919 */ /* 0x000e220000002500 */
[----:B------:R-:W0:Y:S06]  /*0020*/  LDCU UR4, c[0x0][0x360] ;  /* 0x00006c00ff0477ac */ /* 0x000e2c0008000800 */
[----:B------:R-:W1:Y:S01]  /*0030*/  LDC.64 R8, c[0x0][0x388] ;  /* 0x0000e200ff087b82 */ /* 0x000e620000000a00 */
[----:B------:R-:W2:Y:S01]  /*0040*/  S2R R2, SR_TID.X ;  /* 0x0000000000027919 */ /* 0x000ea20000002100 */
[----:B------:R-:W3:Y:S01]  /*0050*/  LDCU UR6, c[0x0][0x390] ;  /* 0x00007200ff0677ac */ /* 0x000ee20008000800 */
[----:B0-----:R-:W-:Y:S01]  /*0060*/  IMAD R5, R4, UR4, RZ ;  /* 0x0000000404057c24 */ /* 0x001fe2000f8e02ff */
[----:B------:R-:W0:Y:S01]  /*0070*/  LDCU.64 UR4, c[0x0][0x358] ;  /* 0x00006b00ff0477ac */ /* 0x000e220008000a00 */
[----:B--2---:R-:W-:-:S02]  /*0080*/  IMAD.SHL.U32 R3, R2, 0x2, RZ ;  /* 0x0000000202037824 */ /* 0x004fc400078e00ff */
[----:B------:R-:W-:Y:S02]  /*0090*/  IMAD.IADD R0, R5, 0x1, R2 ;  /* 0x0000000105007824 */ /* 0x000fe400078e0202 */
[----:B------:R-:W-:Y:S02]  /*00a0*/  VIADD R10, R3, 0x1 ;  /* 0x00000001030a7836 */ /* 0x000fe40000000000 */
[----:B------:R-:W-:-:S03]  /*00b0*/  IMAD.SHL.U32 R0, R0, 0x2, RZ ;  /* 0x0000000200007824 */ /* 0x000fc600078e00ff */
[----:B------:R-:W-:Y:S01]  /*00c0*/  LEA R5, R5, R10, 0x1 ;  /* 0x0000000a05057211 */ /* 0x000fe200078e08ff */
[C---:B-1----:R-:W-:Y:S01]  /*00d0*/  IMAD.WIDE.U32 R8, R0.reuse, 0x4, R8 ;  /* 0x0000000400087825 */ /* 0x042fe200078e0008 */
[----:B---3--:R-:W-:Y:S02]  /*00e0*/  ISETP.GE.U32.AND P3, PT, R0, UR6, PT ;  /* 0x0000000600007c0c */ /* 0x008fe4000bf66070 */
[----:B------:R-:W-:-:S11]  /*00f0*/  ISETP.GE.U32.AND P4, PT, R5, UR6, PT ;  /* 0x0000000605007c0c */ /* 0x000fd6000bf86070 */
[----:B0-----:R-:W2:Y:S04]  /*0100*/  @!P3 LDG.E R12, desc[UR4][R8.64] ;  /* 0x00000004080cb981 */ /* 0x001ea8000c1e1900 */
[----:B------:R0:W3:Y:S01]  /*0110*/  @!P4 LDG.E R14, desc[UR4][R8.64+0x4] ;  /* 0x00000404080ec981 */ /* 0x0000e2000c1e1900 */
[----:B------:R-:W-:Y:S01]  /*0120*/  MOV R6, 0x400 ;  /* 0x0000040000067802 */ /* 0x000fe20000000f00 */
[----:B------:R-:W-:Y:S01]  /*0130*/  BSSY.RECONVERGENT B0, `(.L_x_643) ;  /* 0x0000026000007945 */ /* 0x000fe20003800200 */
[CC--:B------:R-:W-:Y:S01]  /*0140*/  LEA.HI R11, R2.reuse, R3.reuse, RZ, 0x1c ;  /* 0x00000003020b7211 */ /* 0x0c0fe200078fe0ff */
[----:B------:R-:W1:Y:S01]  /*0150*/  S2R R5, SR_CgaCtaId ;  /* 0x0000000000057919 */ /* 0x000e620000008800 */
[----:B------:R-:W-:Y:S02]  /*0160*/  LEA.HI R13, R3, R3, RZ, 0x1b ;  /* 0x00000003030d7211 */ /* 0x000fe400078fd8ff */
[----:B------:R-:W-:-:S02]  /*0170*/  LEA.HI R7, R2, R11, RZ, 0x17 ;  /* 0x0000000b02077211 */ /* 0x000fc400078fb8ff */
[C---:B------:R-:W-:Y:S02]  /*0180*/  ISETP.GT.U32.AND P0, PT, R2.reuse, 0xff, PT ;  /* 0x000000ff0200780c */ /* 0x040fe40003f04070 */
[C---:B------:R-:W-:Y:S02]  /*0190*/  ISETP.GT.U32.AND P2, PT, R2.reuse, 0x3f, PT ;  /* 0x0000003f0200780c */ /* 0x040fe40003f44070 */
[----:B------:R-:W-:-:S11]  /*01a0*/  ISETP.GT.U32.AND P1, PT, R2, 0x7f, PT ;  /* 0x0000007f0200780c */ /* 0x000fd60003f24070 */
[----:B0-----:R-:W-:Y:S02]  /*01b0*/  @!P2 SHF.L.U32 R9, R2, 0x3, RZ ;  /* 0x000000030209a819 */ /* 0x001fe400000006ff */
[----:B-1----:R-:W-:Y:S02]  /*01c0*/  LEA R6, R5, R6, 0x18 ;  /* 0x0000000605067211 */ /* 0x002fe400078ec0ff */
[----:B------:R-:W-:-:S03]  /*01d0*/  LEA.HI R5, R10, R13, RZ, 0x16 ;  /* 0x0000000d0a057211 */ /* 0x000fc600078fb0ff */
[--C-:B------:R-:W-:Y:S02]  /*01e0*/  IMAD R7, R7, 0x4, R6.reuse ;  /* 0x0000000407077824 */ /* 0x100fe400078e0206 */
[--C-:B------:R-:W-:Y:S02]  /*01f0*/  IMAD R5, R5, 0x4, R6.reuse ;  /* 0x0000000405057824 */ /* 0x100fe400078e0206 */
[--C-:B------:R-:W-:Y:S02]  /*0200*/  @!P0 IMAD R11, R11, 0x4, R6.reuse ;  /* 0x000000040b0b8824 */ /* 0x100fe400078e0206 */
[----:B------:R-:W-:Y:S01]  /*0210*/  IMAD R8, R13, 0x4, R6 ;  /* 0x000000040d087824 */ /* 0x000fe200078e0206 */
[----:B------:R-:W-:-:S05]  /*0220*/  @!P2 LEA.HI R13, R9, R9, RZ, 0x1b ;  /* 0x00000009090da211 */ /* 0x000fca00078fd8ff */
[----:B------:R-:W-:Y:S01]  /*0230*/  @!P2 IMAD R13, R13, 0x4, R6 ;  /* 0x000000040d0da824 */ /* 0x000fe200078e0206 */
[----:B--2---:R-:W-:Y:S04]  /*0240*/  @!P3 STS [R7], R12 ;  /* 0x0000000c0700b388 */ /* 0x004fe80000000800 */
[----:B------:R-:W-:Y:S04]  /*0250*/  @P3 STS [R7], RZ ;  /* 0x000000ff07003388 */ /* 0x000fe80000000800 */
[----:B---3--:R-:W-:Y:S04]  /*0260*/  @!P4 STS [R5+0x4], R14 ;  /* 0x0000040e0500c388 */ /* 0x008fe80000000800 */
[----:B------:R-:W-:Y:S01]  /*0270*/  @P4 STS [R5+0x4], RZ ;  /* 0x000004ff05004388 */ /* 0x000fe20000000800 */
[----:B------:R-:W-:Y:S06]  /*0280*/  BAR.SYNC.DEFER_BLOCKING 0x0 ;  /* 0x0000000000007b1d */ /* 0x000fec0000010000 */
[----:B------:R-:W-:Y:S04]  /*0290*/  @!P0 LDS R11, [R11] ;  /* 0x000000000b0b8984 */ /* 0x000fe80000000800 */
[----:B------:R-:W0:Y:S02]  /*02a0*/  @!P0 LDS R16, [R8+0x4] ;  /* 0x0000040008108984 */ /* 0x000e240000000800 */
[----:B0-----:R-:W-:-:S05]  /*02b0*/  @!P0 FADD R9, R11, R16 ;  /* 0x000000100b098221 */ /* 0x001fca0000000000 */
[----:B------:R0:W-:Y:S01]  /*02c0*/  @!P0 STS [R8+0x4], R9 ;  /* 0x0000040908008388 */ /* 0x0001e20000000800 */
[----:B------:R-:W-:Y:S06]  /*02d0*/  BAR.SYNC.DEFER_BLOCKING 0x0 ;  /* 0x0000000000007b1d */ /* 0x000fec0000010000 */
[----:B------:R-:W-:Y:S05]  /*02e0*/  @P1 BRA `(.L_x_644) ;  /* 0x0000000000281947 */ /* 0x000fea0003800000 */
[----:B------:R-:W-:Y:S02]  /*02f0*/  IMAD.IADD R10, R3, 0x1, R10 ;  /* 0x00000001030a7824 */ /* 0x000fe400078e020a */
[----:B0-----:R-:W-:-:S05]  /*0300*/  IMAD.SHL.U32 R9, R2, 0x4, RZ ;  /* 0x0000000402097824 */ /* 0x001fca00078e00ff */
[-C--:B------:R-:W-:Y:S02]  /*0310*/  LEA.HI R11, R10, R9.reuse, RZ, 0x1b ;  /* 0x000000090a0b7211 */ /* 0x080fe400078fd8ff */
[----:B------:R-:W-:Y:S02]  /*0320*/  LEA.HI R9, R9, R9, RZ, 0x1b ;  /* 0x0000000909097211 */ /* 0x000fe400078fd8ff */
[----:B------:R-:W-:-:S03]  /*0330*/  LEA R11, R11, R6, 0x2 ;  /* 0x000000060b0b7211 */ /* 0x000fc600078e10ff */
[----:B------:R-:W-:-:S03]  /*0340*/  IMAD R9, R9, 0x4, R6 ;  /* 0x0000000409097824 */ /* 0x000fc600078e0206 */
[----:B------:R-:W-:Y:S04]  /*0350*/  LDS R11, [R11+0x4] ;  /* 0x000004000b0b7984 */ /* 0x000fe80000000800 */
[----:B------:R-:W0:Y:S02]  /*0360*/  LDS R10, [R9+0xc] ;  /* 0x00000c00090a7984 */ /* 0x000e240000000800 */
[----:B0-----:R-:W-:-:S05]  /*0370*/  FADD R10, R11, R10 ;  /* 0x0000000a0b0a7221 */ /* 0x001fca0000000000 */
[----:B------:R1:W-:Y:S02]  /*0380*/  STS [R9+0xc], R10 ;  /* 0x00000c0a09007388 */ /* 0x0003e40000000800 */
.L_x_644:
[----:B------:R-:W-:Y:S05]  /*0390*/  BSYNC.RECONVERGENT B0 ;  /* 0x0000000000007941 */ /* 0x000fea0003800200 */
.L_x_643:
[----:B------:R-:W-:Y:S01]  /*03a0*/  BAR.SYNC.DEFER_BLOCKING 0x0 ;  /* 0x0000000000007b1d */ /* 0x000fe20000010000 */
[C---:B------:R-:W-:Y:S02]  /*03b0*/  ISETP.GT.U32.AND P0, PT, R2.reuse, 0x1f, PT ;  /* 0x0000001f0200780c */ /* 0x040fe40003f04070 */
[C---:B------:R-:W-:Y:S02]  /*03c0*/  ISETP.GT.U32.AND P1, PT, R2.reuse, 0xf, PT ;  /* 0x0000000f0200780c */ /* 0x040fe40003f24070 */
[C---:B------:R-:W-:Y:S01]  /*03d0*/  ISETP.GT.U32.AND P6, PT, R2.reuse, 0x2, PT ;  /* 0x000000020200780c */ /* 0x040fe20003fc4070 */
[----:B------:R-:W-:Y:S01]  /*03e0*/  BSSY.RECONVERGENT B0, `(.L_x_645) ;  /* 0x0000053000007945 */ /* 0x000fe20003800200 */
[----:B------:R-:W-:-:S07]  /*03f0*/  ISETP.GT.U32.AND P5, PT, R2, 0xfe, PT ;  /* 0x000000fe0200780c */ /* 0x000fce0003fa4070 */
[----:B------:R-:W-:-:S05]  /*0400*/  @!P0 IMAD.SHL.U32 R11, R2, 0x10, RZ ;  /* 0x00000010020b8824 */ /* 0x000fca00078e00ff */
[----:B------:R-:W-:Y:S01]  /*0410*/  @!P0 LEA.HI R11, R11, R11, RZ, 0x1b ;  /* 0x0000000b0b0b8211 */ /* 0x000fe200078fd8ff */
[----:B01----:R-:W-:Y:S04]  /*0420*/  @!P2 LDS R9, [R13+0xc] ;  /* 0x00000c000d09a984 */ /* 0x003fe80000000800 */
[----:B------:R-:W-:Y:S01]  /*0430*/  @!P0 IMAD R11, R11, 0x4, R6 ;  /* 0x000000040b0b8824 */ /* 0x000fe200078e0206 */
[----:B------:R-:W0:Y:S02]  /*0440*/  @!P2 LDS R10, [R13+0x1c] ;  /* 0x00001c000d0aa984 */ /* 0x000e240000000800 */
[----:B0-----:R-:W-:-:S05]  /*0450*/  @!P2 FADD R10, R9, R10 ;  /* 0x0000000a090aa221 */ /* 0x001fca0000000000 */
[----:B------:R-:W-:Y:S01]  /*0460*/  @!P2 STS [R13+0x1c], R10 ;  /* 0x00001c0a0d00a388 */ /* 0x000fe20000000800 */
[----:B------:R-:W-:Y:S01]  /*0470*/  BAR.SYNC.DEFER_BLOCKING 0x0 ;  /* 0x0000000000007b1d */ /* 0x000fe20000010000 */
[----:B------:R-:W-:-:S05]  /*0480*/  ISETP.GT.U32.AND P2, PT, R2, 0x6, PT ;  /* 0x000000060200780c */ /* 0x000fca0003f44070 */
[----:B------:R-:W-:Y:S04]  /*0490*/  @!P0 LDS R9, [R11+0x1c] ;  /* 0x00001c000b098984 */ /* 0x000fe80000000800 */
[----:B------:R-:W0:Y:S02]  /*04a0*/  @!P0 LDS R12, [R11+0x3c] ;  /* 0x00003c000b0c8984 */ /* 0x000e240000000800 */
[----:B0-----:R-:W-:Y:S01]  /*04b0*/  @!P0 FADD R12, R9, R12 ;  /* 0x0000000c090c8221 */ /* 0x001fe20000000000 */
[----:B------:R-:W-:-:S04]  /*04c0*/  @!P1 IMAD R9, R2, 0x84, R6 ;  /* 0x0000008402099824 */ /* 0x000fc800078e0206 */
[----:B------:R-:W-:Y:S01]  /*04d0*/  @!P0 STS [R11+0x3c], R12 ;  /* 0x00003c0c0b008388 */ /* 0x000fe20000000800 */
[----:B------:R-:W-:Y:S01]  /*04e0*/  BAR.SYNC.DEFER_BLOCKING 0x0 ;  /* 0x0000000000007b1d */ /* 0x000fe20000010000 */
[----:B------:R-:W-:-:S13]  /*04f0*/  ISETP.GT.U32.AND P0, PT, R2, 0x7, PT ;  /* 0x000000070200780c */ /* 0x000fda0003f04070 */
[----:B------:R-:W-:-:S04]  /*0500*/  @!P0 SHF.L.U32 R10, R2, 0x6, RZ ;  /* 0x00000006020a8819 */ /* 0x000fc800000006ff */
[----:B------:R-:W-:-:S05]  /*0510*/  @!P0 LEA.HI R13, R10, R10, RZ, 0x1b ;  /* 0x0000000a0a0d8211 */ /* 0x000fca00078fd8ff */
[----:B------:R-:W-:Y:S01]  /*0520*/  @!P0 IMAD R13, R13, 0x4, R6 ;  /* 0x000000040d0d8824 */ /* 0x000fe200078e0206 */
[----:B------:R-:W-:Y:S04]  /*0530*/  @!P1 LDS R14, [R9+0x3c] ;  /* 0x00003c00090e9984 */ /* 0x000fe80000000800 */
[----:B------:R-:W0:Y:S02]  /*0540*/  @!P1 LDS R15, [R9+0x7c] ;  /* 0x00007c00090f9984 */ /* 0x000e240000000800 */
[----:B0-----:R-:W-:-:S05]  /*0550*/  @!P1 FADD R14, R14, R15 ;  /* 0x0000000f0e0e9221 */ /* 0x001fca0000000000 */
[----:B------:R-:W-:Y:S01]  /*0560*/  @!P1 STS [R9+0x7c], R14 ;  /* 0x00007c0e09009388 */ /* 0x000fe20000000800 */
[----:B------:R-:W-:Y:S01]  /*0570*/  BAR.SYNC.DEFER_BLOCKING 0x0 ;  /* 0x0000000000007b1d */ /* 0x000fe20000010000 */
[----:B------:R-:W-:-:S13]  /*0580*/  ISETP.GT.U32.AND P1, PT, R2, 0x3, PT ;  /* 0x000000030200780c */ /* 0x000fda0003f24070 */
[----:B------:R-:W-:-:S05]  /*0590*/  @!P1 IMAD.SHL.U32 R12, R2, 0x80, RZ ;  /* 0x00000080020c9824 */ /* 0x000fca00078e00ff */
[----:B------:R-:W-:Y:S01]  /*05a0*/  @!P1 LEA.HI R15, R12, R12, RZ, 0x1b ;  /* 0x0000000c0c0f9211 */ /* 0x000fe200078fd8ff */
[----:B------:R-:W-:Y:S04]  /*05b0*/  @!P0 LDS R10, [R13+0x7c] ;  /* 0x00007c000d0a8984 */ /* 0x000fe80000000800 */
[----:B------:R-:W-:Y:S01]  /*05c0*/  @!P1 IMAD R15, R15, 0x4, R6 ;  /* 0x000000040f0f9824 */ /* 0x000fe200078e0206 */
[----:B------:R-:W0:Y:S02]  /*05d0*/  @!P0 LDS R11, [R13+0x100] ;  /* 0x000100000d0b8984 */ /* 0x000e240000000800 */
[----:B0-----:R-:W-:-:S05]  /*05e0*/  @!P0 FADD R10, R10, R11 ;  /* 0x0000000b0a0a8221 */ /* 0x001fca0000000000 */
[----:B------:R-:W-:Y:S01]  /*05f0*/  @!P0 STS [R13+0x100], R10 ;  /* 0x0001000a0d008388 */ /* 0x000fe20000000800 */
[----:B------:R-:W-:Y:S01]  /*0600*/  BAR.SYNC.DEFER_BLOCKING 0x0 ;  /* 0x0000000000007b1d */ /* 0x000fe20000010000 */
[----:B------:R-:W-:-:S13]  /*0610*/  ISETP.GT.U32.AND P0, PT, R2, 0x1, PT ;  /* 0x000000010200780c */ /* 0x000fda0003f04070 */
[----:B------:R-:W-:-:S04]  /*0620*/  @!P0 SHF.L.U32 R11, R2, 0x8, RZ ;  /* 0x00000008020b8819 */ /* 0x000fc800000006ff */
[----:B------:R-:W-:Y:S01]  /*0630*/  @!P0 LEA.HI R11, R11, R11, RZ, 0x1b ;  /* 0x0000000b0b0b8211 */ /* 0x000fe200078fd8ff */
[----:B------:R-:W-:Y:S04]  /*0640*/  @!P1 LDS R9, [R15+0x100] ;  /* 0x000100000f099984 */ /* 0x000fe80000000800 */
[----:B------:R-:W0:Y:S02]  /*0650*/  @!P1 LDS R12, [R15+0x208] ;  /* 0x000208000f0c9984 */ /* 0x000e240000000800 */
[----:B0-----:R-:W-:Y:S01]  /*0660*/  @!P1 FADD R12, R9, R12 ;  /* 0x0000000c090c9221 */ /* 0x001fe20000000000 */
[----:B------:R-:W-:-:S04]  /*0670*/  @!P0 IMAD R9, R11, 0x4, R6 ;  /* 0x000000040b098824 */ /* 0x000fc800078e0206 */
[----:B------:R-:W-:Y:S01]  /*0680*/  @!P1 STS [R15+0x208], R12 ;  /* 0x0002080c0f009388 */ /* 0x000fe20000000800 */
[----:B------:R-:W-:Y:S01]  /*0690*/  BAR.SYNC.DEFER_BLOCKING 0x0 ;  /* 0x0000000000007b1d */ /* 0x000fe20000010000 */
[----:B------:R-:W-:-:S05]  /*06a0*/  ISETP.NE.AND P1, PT, R2, RZ, PT ;  /* 0x000000ff0200720c */ /* 0x000fca0003f25270 */
[----:B------:R-:W-:Y:S04]  /*06b0*/  @!P0 LDS R10, [R9+0x208] ;  /* 0x00020800090a8984 */ /* 0x000fe80000000800 */
[----:B------:R-:W0:Y:S02]  /*06c0*/  @!P0 LDS R11, [R9+0x418] ;  /* 0x00041800090b8984 */ /* 0x000e240000000800 */
[----:B0-----:R-:W-:-:S05]  /*06d0*/  @!P0 FADD R14, R10, R11 ;  /* 0x0000000b0a0e8221 */ /* 0x001fca0000000000 */
[----:B------:R-:W-:Y:S01]  /*06e0*/  @!P0 STS [R9+0x418], R14 ;  /* 0x0004180e09008388 */ /* 0x000fe20000000800 */
[----:B------:R-:W-:Y:S01]  /*06f0*/  BAR.SYNC.DEFER_BLOCKING 0x0 ;  /* 0x0000000000007b1d */ /* 0x000fe20000010000 */
[----:B------:R-:W-:-:S05]  /*0700*/  ISETP.GT.U32.AND P0, PT, R2, 0xe, PT ;  /* 0x0000000e0200780c */ /* 0x000fca0003f04070 */
[----:B------:R-:W-:Y:S04]  /*0710*/  @!P1 LDS R10, [R6+0x418] ;  /* 0x00041800060a9984 */ /* 0x000fe80000000800 */
[----:B------:R-:W0:Y:S02]  /*0720*/  @!P1 LDS R11, [R6+0x838] ;  /* 0x00083800060b9984 */ /* 0x000e240000000800 */
[----:B0-----:R-:W-:Y:S02]  /*0730*/  @!P1 FADD R13, R10, R11 ;  /* 0x0000000b0a0d9221 */ /* 0x001fe40000000000 */
[----:B------:R-:W0:Y:S03]  /*0740*/  @!P1 LDC.64 R10, c[0x0][0x398] ;  /* 0x0000e600ff0a9b82 */ /* 0x000e260000000a00 */
[----:B------:R-:W-:Y:S05]  /*0750*/  @!P1 STS [R6+0x838], R13 ;  /* 0x0008380d06009388 */ /* 0x000fea0000000800 */
[----:B------:R-:W-:Y:S01]  /*0760*/  BAR.SYNC.DEFER_BLOCKING 0x0 ;  /* 0x0000000000007b1d */ /* 0x000fe20000010000 */
[----:B0-----:R-:W-:-:S05]  /*0770*/  @!P1 IMAD.WIDE.U32 R10, R4, 0x4, R10 ;  /* 0x00000004040a9825 */ /* 0x001fca00078e000a */
[----:B------:R-:W0:Y:S04]  /*0780*/  @!P1 LDS R15, [R6+0x838] ;  /* 0x00083800060f9984 */ /* 0x000e280000000800 */
[----:B0-----:R-:W-:Y:S01]  /*0790*/  @!P1 STG.E desc[UR4][R10.64], R15 ;  /* 0x0000000f0a009986 */ /* 0x001fe2000c101904 */
[----:B------:R-:W-:Y:S06]  /*07a0*/  BAR.SYNC.DEFER_BLOCKING 0x0 ;  /* 0x0000000000007b1d */ /* 0x000fec0000010000 */
[----:B------:R-:W-:Y:S04]  /*07b0*/  @!P1 LDS R4, [R6+0x418] ;  /* 0x0004180006049984 */ /* 0x000fe80000000800 */
[----:B------:R-:W0:Y:S02]  /*07c0*/  @!P1 LDS R9, [R6+0x628] ;  /* 0x0006280006099984 */ /* 0x000e240000000800 */
[----:B0-----:R-:W-:Y:S01]  /*07d0*/  @!P1 FADD R9, R4, R9 ;  /* 0x0000000904099221 */ /* 0x001fe20000000000 */
[----:B------:R-:W-:-:S04]  /*07e0*/  VIADD R4, R3, 0x2 ;  /* 0x0000000203047836 */ /* 0x000fc80000000000 */
[----:B------:R0:W-:Y:S01]  /*07f0*/  @!P1 STS [R6+0x628], R9 ;  /* 0x0006280906009388 */ /* 0x0001e20000000800 */
[----:B------:R-:W-:Y:S01]  /*0800*/  BAR.SYNC.DEFER_BLOCKING 0x0 ;  /* 0x0000000000007b1d */ /* 0x000fe20000010000 */
[----:B------:R-:W-:Y:S02]  /*0810*/  ISETP.GT.U32.AND P1, PT, R2, 0x1e, PT ;  /* 0x0000001e0200780c */ /* 0x000fe40003f24070 */
[----:B------:R-:W-:Y:S02]  /*0820*/  @!P5 LEA.HI R13, R4, R3, RZ, 0x1b ;  /* 0x00000003040dd211 */ /* 0x000fe400078fd8ff */
[----:B0-----:R-:W-:Y:S02]  /*0830*/  P2R R9, PR, RZ, 0x1 ;  /* 0x00000001ff097803 */ /* 0x001fe40000000000 */
[----:B------:R-:W-:Y:S01]  /*0840*/  ISETP.GT.U32.AND P0, PT, R2, 0x3e, PT ;  /* 0x0000003e0200780c */ /* 0x000fe20003f04070 */
[----:B------:R-:W-:-:S12]  /*0850*/  @P6 BRA `(.L_x_646) ;  /* 0x00000000002c6947 */ /* 0x000fd80003800000 */
[----:B------:R-:W-:-:S05]  /*0860*/  IMAD.SHL.U32 R9, R4, 0x40, RZ ;  /* 0x0000004004097824 */ /* 0x000fca00078e00ff */
[----:B------:R-:W-:-:S04]  /*0870*/  IADD3 R10, PT, PT, R9, -0x1, RZ ;  /* 0xffffffff090a7810 */ /* 0x000fc80007ffe0ff */
[CC--:B------:R-:W-:Y:S02]  /*0880*/  LEA.HI R11, R10.reuse, R9.reuse, RZ, 0x1b ;  /* 0x000000090a0b7211 */ /* 0x0c0fe400078fd8ff */
[----:B------:R-:W-:Y:S02]  /*0890*/  LEA.HI R9, R9, R9, RZ, 0x1b ;  /* 0x0000000909097211 */ /* 0x000fe400078fd8ff */
[----:B------:R-:W-:-:S03]  /*08a0*/  LEA.HI R11, R10, R11, RZ, 0x16 ;  /* 0x0000000b0a0b7211 */ /* 0x000fc600078fb0ff */
[--C-:B------:R-:W-:Y:S02]  /*08b0*/  IMAD R9, R9, 0x4, R6.reuse ;  /* 0x0000000409097824 */ /* 0x100fe400078e0206 */
[----:B------:R-:W-:-:S03]  /*08c0*/  IMAD R11, R11, 0x4, R6 ;  /* 0x000000040b0b7824 */ /* 0x000fc600078e0206 */
[----:B------:R-:W-:Y:S04]  /*08d0*/  LDS R10, [R9+0x100] ;  /* 0x00010000090a7984 */ /* 0x000fe80000000800 */
[----:B------:R-:W0:Y:S02]  /*08e0*/  LDS R11, [R11+-0x4] ;  /* 0xfffffc000b0b7984 */ /* 0x000e240000000800 */
[----:B0-----:R-:W-:-:S05]  /*08f0*/  FADD R10, R11, R10 ;  /* 0x0000000a0b0a7221 */ /* 0x001fca0000000000 */
[----:B------:R0:W-:Y:S02]  /*0900*/  STS [R9+0x100], R10 ;  /* 0x0001000a09007388 */ /* 0x0001e40000000800 */
.L_x_646:
[----:B------:R-:W-:Y:S05]  /*0910*/  BSYNC.RECONVERGENT B0 ;  /* 0x0000000000007941 */ /* 0x000fea0003800200 */
.L_x_645:
[----:B------:R-:W-:Y:S01]  /*0920*/  BAR.SYNC.DEFER_BLOCKING 0x0 ;  /* 0x0000000000007b1d */ /* 0x000fe20000010000 */
[----:B------:R-:W-:-:S05]  /*0930*/  ISETP.GT.U32.AND P6, PT, R2, 0x7e, PT ;  /* 0x0000007e0200780c */ /* 0x000fca0003fc4070 */
[----:B------:R-:W-:Y:S04]  /*0940*/  BSSY.RECONVERGENT B0, `(.L_x_647) ;  /* 0x000000c000007945 */ /* 0x000fe80003800200 */
[----:B------:R-:W-:Y:S05]  /*0950*/  @P2 BRA `(.L_x_648) ;  /* 0x0000000000282947 */ /* 0x000fea0003800000 */
[----:B0-----:R-:W-:Y:S02]  /*0960*/  IMAD.SHL.U32 R9, R4, 0x20, RZ ;  /* 0x0000002004097824 */ /* 0x001fe400078e00ff */
[----:B------:R-:W-:-:S03]  /*0970*/  IMAD R3, R3, 0x84, R6 ;  /* 0x0000008403037824 */ /* 0x000fc600078e0206 */
[----:B------:R-:W-:-:S04]  /*0980*/  IADD3 R10, PT, PT, R9, -0x1, RZ ;  /* 0xffffffff090a7810 */ /* 0x000fc80007ffe0ff */
[----:B------:R-:W-:-:S04]  /*0990*/  LEA.HI R9, R10, R9, RZ, 0x1b ;  /* 0x000000090a097211 */ /* 0x000fc800078fd8ff */
[----:B------:R-:W-:Y:S02]  /*09a0*/  LEA.HI R9, R10, R9, RZ, 0x16 ;  /* 0x000000090a097211 */ /* 0x000fe400078fb0ff */
[----:B------:R-:W-:Y:S03]  /*09b0*/  LDS R10, [R3+0x184] ;  /* 0x00018400030a7984 */ /* 0x000fe60000000800 */
[----:B------:R-:W-:-:S06]  /*09c0*/  IMAD R9, R9, 0x4, R6 ;  /* 0x0000000409097824 */ /* 0x000fcc00078e0206 */
[----:B------:R-:W0:Y:S02]  /*09d0*/  LDS R9, [R9+-0x4] ;  /* 0xfffffc0009097984 */ /* 0x000e240000000800 */
[----:B0-----:R-:W-:-:S05]  /*09e0*/  FADD R10, R9, R10 ;  /* 0x0000000a090a7221 */ /* 0x001fca0000000000 */
[----:B------:R1:W-:Y:S02]  /*09f0*/  STS [R3+0x184], R10 ;  /* 0x0001840a03007388 */ /* 0x0003e40000000800 */
.L_x_648:
[----:B------:R-:W-:Y:S05]  /*0a00*/  BSYNC.RECONVERGENT B0 ;  /* 0x0000000000007941 */ /* 0x000fea0003800200 */
.L_x_647:
[----:B------:R-:W-:Y:S01]  /*0a10*/  BAR.SYNC.DEFER_BLOCKING 0x0 ;  /* 0x0000000000007b1d */ /* 0x000fe20000010000 */
[----:B------:R-:W-:Y:S01]  /*0a20*/  ISETP.GT.U32.AND P2, PT, R2, 0xe, PT ;  /* 0x0000000e0200780c */ /* 0x000fe20003f44070 */
[----:B------:R-:W-:-:S04]  /*0a30*/  @!P5 IMAD R2, R13, 0x4, R6 ;  /* 0x000000040d02d824 */ /* 0x000fc800078e0206 */
[----:B------:R-:W-:Y:S08]  /*0a40*/  BSSY.RECONVERGENT B0, `(.L_x_649) ;  /* 0x000000d000007945 */ /* 0x000ff00003800200 */
[----:B------:R-:W-:Y:S05]  /*0a50*/  @P2 BRA `(.L_x_650) ;  /* 0x00000000002c2947 */ /* 0x000fea0003800000 */
[----:B-1----:R-:W-:-:S05]  /*0a60*/  IMAD.SHL.U32 R3, R4, 0x10, RZ ;  /* 0x0000001004037824 */ /* 0x002fca00078e00ff */
[----:B0-----:R-:W-:-:S04]  /*0a70*/  IADD3 R10, PT, PT, R3, -0x1, RZ ;  /* 0xffffffff030a7810 */ /* 0x001fc80007ffe0ff */
        /* <DEDUP_REMOVED lines=9> */
.L_x_650:
[----:B------:R-:W-:Y:S05]  /*0b10*/  BSYNC.RECONVERGENT B0 ;  /* 0x0000000000007941 */ /* 0x000fea0003800200 */
.L_x_649:
[----:B------:R-:W-:Y:S06]  /*0b20*/  BAR.SYNC.DEFER_BLOCKING 0x0 ;  /* 0x0000000000007b1d */ /* 0x000fec0000010000 */
[----:B------:R-:W-:Y:S04]  /*0b30*/  BSSY.RECONVERGENT B0, `(.L_x_651) ;  /* 0x000000d000007945 */ /* 0x000fe80003800200 */
[----:B------:R-:W-:Y:S05]  /*0b40*/  @P1 BRA `(.L_x_652) ;  /* 0x00000000002c1947 */ /* 0x000fea0003800000 */
[----:B-12---:R-:W-:-:S05]  /*0b50*/  IMAD.SHL.U32 R3, R4, 0x8, RZ ;  /* 0x0000000804037824 */ /* 0x006fca00078e00ff */
        /* <DEDUP_REMOVED lines=10> */
.L_x_652:
[----:B------:R-:W-:Y:S05]  /*0c00*/  BSYNC.RECONVERGENT B0 ;  /* 0x0000000000007941 */ /* 0x000fea0003800200 */
.L_x_651:
[----:B------:R-:W-:Y:S06]  /*0c10*/  BAR.SYNC.DEFER_BLOCKING 0x0 ;  /* 0x0000000000007b1d */ /* 0x000fec0000010000 */
[----:B------:R-:W-:Y:S04]  /*0c20*/  BSSY.RECONVERGENT B0, `(.L_x_653) ;  /* 0x000000d000007945 */ /* 0x000fe80003800200 */
[----:B------:R-:W-:Y:S05]  /*0c30*/  @P0 BRA `(.L_x_654) ;  /* 0x00000000002c0947 */ /* 0x000fea0003800000 */
[----:B-123--:R-:W-:-:S05]  /*0c40*/  IMAD.SHL.U32 R3, R4, 0x4, RZ ;  /* 0x0000000404037824 */ /* 0x00efca00078e00ff */
        /* <DEDUP_REMOVED lines=10> */
.L_x_654:
[----:B------:R-:W-:Y:S05]  /*0cf0*/  BSYNC.RECONVERGENT B0 ;  /* 0x0000000000007941 */ /* 0x000fea0003800200 */
.L_x_653:
[----:B------:R-:W-:Y:S06]  /*0d00*/  BAR.SYNC.DEFER_BLOCKING 0x0 ;  /* 0x0000000000007b1d */ /* 0x000fec0000010000 */
[----:B------:R-:W-:Y:S04]  /*0d10*/  BSSY.RECONVERGENT B0, `(.L_x_655) ;  /* 0x000000d000007945 */ /* 0x000fe80003800200 */
[----:B------:R-:W-:Y:S05]  /*0d20*/  @P6 BRA `(.L_x_656) ;  /* 0x00000000002c6947 */ /* 0x000fea0003800000 */
[----:B------:R-:W-:-:S05]  /*0d30*/  IMAD.SHL.U32 R4, R4, 0x2, RZ ;  /* 0x0000000204047824 */ /* 0x000fca00078e00ff */
[C---:B-1234-:R-:W-:Y:S02]  /*0d40*/  IADD3 R3, PT, PT, R4.reuse, -0x1, RZ ;  /* 0xffffffff04037810 */ /* 0x05efe40007ffe0ff */
[-C--:B0-----:R-:W-:Y:S02]  /*0d50*/  LEA.HI R9, R4, R4.reuse, RZ, 0x1b ;  /* 0x0000000404097211 */ /* 0x081fe400078fd8ff */
[----:B------:R-:W-:-:S03]  /*0d60*/  LEA.HI R10, R3, R4, RZ, 0x1b ;  /* 0x00000004030a7211 */ /* 0x000fc600078fd8ff */
[----:B------:R-:W-:Y:S01]  /*0d70*/  IMAD R9, R9, 0x4, R6 ;  /* 0x0000000409097824 */ /* 0x000fe200078e0206 */
[----:B------:R-:W-:-:S04]  /*0d80*/  LEA.HI R3, R3, R10, RZ, 0x16 ;  /* 0x0000000a03037211 */ /* 0x000fc800078fb0ff */
[----:B------:R-:W-:Y:S01]  /*0d90*/  LDS R4, [R9+0x4] ;  /* 0x0000040009047984 */ /* 0x000fe20000000800 */
[----:B------:R-:W-:-:S06]  /*0da0*/  IMAD R3, R3, 0x4, R6 ;  /* 0x0000000403037824 */ /* 0x000fcc00078e0206 */
[----:B------:R-:W0:Y:S02]  /*0db0*/  LDS R3, [R3+-0x4] ;  /* 0xfffffc0003037984 */ /* 0x000e240000000800 */
[----:B0-----:R-:W-:-:S05]  /*0dc0*/  FADD R4, R3, R4 ;  /* 0x0000000403047221 */ /* 0x001fca0000000000 */
[----:B------:R0:W-:Y:S02]  /*0dd0*/  STS [R9+0x4], R4 ;  /* 0x0000040409007388 */ /* 0x0001e40000000800 */
.L_x_656:
[----:B------:R-:W-:Y:S05]  /*0de0*/  BSYNC.RECONVERGENT B0 ;  /* 0x0000000000007941 */ /* 0x000fea0003800200 */
.L_x_655:
[----:B------:R-:W-:Y:S08]  /*0df0*/  BAR.SYNC.DEFER_BLOCKING 0x0 ;  /* 0x0000000000007b1d */ /* 0x000ff00000010000 */
[----:B01234-:R-:W0:Y:S01]  /*0e00*/  LDC.64 R10, c[0x0][0x380] ;  /* 0x0000e000ff0a7b82 */ /* 0x01fe220000000a00 */
[----:B------:R-:W-:Y:S04]  /*0e10*/  @!P5 LDS R8, [R8+0x4] ;  /* 0x000004000808d984 */ /* 0x000fe80000000800 */
[----:B------:R-:W1:Y:S01]  /*0e20*/  @!P5 LDS R3, [R2+0x8] ;  /* 0x000008000203d984 */ /* 0x000e620000000800 */
[----:B0-----:R-:W-:-:S04]  /*0e30*/  IMAD.WIDE.U32 R10, R0, 0x4, R10 ;  /* 0x00000004000a7825 */ /* 0x001fc800078e000a */
[----:B-1----:R-:W-:-:S05]  /*0e40*/  @!P5 FADD R3, R8, R3 ;  /* 0x000000030803d221 */ /* 0x002fca0000000000 */
[----:B------:R-:W-:Y:S01]  /*0e50*/  @!P5 STS [R2+0x8], R3 ;  /* 0x000008030200d388 */ /* 0x000fe20000000800 */
[----:B------:R-:W-:Y:S06]  /*0e60*/  BAR.SYNC.DEFER_BLOCKING 0x0 ;  /* 0x0000000000007b1d */ /* 0x000fec0000010000 */
[----:B------:R-:W0:Y:S04]  /*0e70*/  @!P3 LDS R7, [R7] ;  /* 0x000000000707b984 */ /* 0x000e280000000800 */
[----:B0-----:R0:W-:Y:S01]  /*0e80*/  @!P3 STG.E desc[UR4][R10.64], R7 ;  /* 0x000000070a00b986 */ /* 0x0011e2000c101904 */
[----:B------:R-:W-:Y:S05]  /*0e90*/  @P4 EXIT ;  /* 0x000000000000494d */ /* 0x000fea0003800000 */
[----:B------:R-:W1:Y:S04]  /*0ea0*/  LDS R5, [R5+0x4] ;  /* 0x0000040005057984 */ /* 0x000e680000000800 */
[----:B-1----:R-:W-:Y:S01]  /*0eb0*/  STG.E desc[UR4][R10.64+0x4], R5 ;  /* 0x000004050a007986 */ /* 0x002fe2000c101904 */
[----:B------:R-:W-:Y:S05]  /*0ec0*/  EXIT ;  /* 0x000000000000794d */ /* 0x000fea0003800000 */
.L_x_657:
        /* <DEDUP_REMOVED lines=11> */
.L_x_711:


//--------------------- .text._Z19scan_work_efficientILi256EEvPfPKfiS0_ --------------------------
	.section	.text._Z19scan_work_efficientILi256EEvPfPKfiS0_,"ax",@progbits
	.align	128
        .global         _Z19scan_work_efficientILi256EEvPfPKfiS0_
        .type           _Z19scan_work_efficientILi256EEvPfPKfiS0_,@function
        .size           _Z19scan_work_efficientILi256EEvPfPKfiS0_,(.L_x_712 - _Z19scan_work_efficientILi256EEvPfPKfiS0_)
        .other          _Z19scan_work_efficientILi256EEvPfPKfiS0_,@"STO_CUDA_ENTRY STV_DEFAULT"
_Z19scan_work_efficientILi256EEvPfPKfiS0_:
.text._Z19scan_work_efficientILi256EEvPfPKfiS0_:
[----:B------:R-:W-:Y:S01]  /*0000*/  LDC R1, c[0x0][0x37c] ;  /* 0x0000df00ff017b82 */ /* 0x000fe20000000800 */
[----:B------:R-:W0:Y:S01]  /*0010*/  S2R R4, SR_TID.X ;  /* 0x0000000000047919 */ /* 0x000e220000002100 */
[----:B------:R-:W1:Y:S01]  /*0020*/  LDCU UR8, c[0x0][0x390] ;  /* 0x00007200ff0877ac */ /* 0x000e620008000800 */
[----:B------:R-:W0:Y:S01]  /*0030*/  S2R R5, SR_CTAID.X ;  /* 0x0000000000057919 */ /* 0x000e220000002500 */
[----:B------:R-:W2:Y:S01]  /*0040*/  LDCU.64 UR6, c[0x0][0x358] ;  /* 0x00006b00ff0677ac */ /* 0x000ea20008000a00 */
[----:B0-----:R-:W-:-:S04]  /*0050*/  LEA R0, R5, R4, 0x9 ;  /* 0x0000000405007211 */ /* 0x001fc800078e48ff */
[----:B-1----:R-:W-:-:S13]  /*0060*/  ISETP.GE.U32.AND P0, PT, R0, UR8, PT ;  /* 0x0000000800007c0c */ /* 0x002fda000bf06070 */
[----:B------:R-:W0:Y:S02]  /*0070*/  @!P0 LDC.64 R6, c[0x0][0x388] ;  /* 0x0000e200ff068b82 */ /* 0x000e240000000a00 */
[----:B0-----:R-:W-:-:S06]  /*0080*/  @!P0 IMAD.WIDE.U32 R6, R0, 0x4, R6 ;  /* 0x0000000400068825 */ /* 0x001fcc00078e0006 */
[----:B--2---:R-:W2:Y:S01]  /*0090*/  @!P0 LDG.E R6, desc[UR6][R6.64] ;  /* 0x0000000606068981 */ /* 0x004ea2000c1e1900 */
[----:B------:R-:W0:Y:S01]  /*00a0*/  S2UR UR5, SR_CgaCtaId ;  /* 0x00000000000579c3 */ /* 0x000e220000008800 */
[----:B------:R-:W-:Y:S01]  /*00b0*/  UMOV UR4, 0x400 ;  /* 0x0000040000047882 */ /* 0x000fe20000000000 */
[----:B------:R-:W-:Y:S01]  /*00c0*/  IADD3 R2, PT, PT, R0, 0x100, RZ ;  /* 0x0000010000027810 */ /* 0x000fe20007ffe0ff */
[----:B------:R-:W-:Y:S03]  /*00d0*/  BSSY.RECONVERGENT B0, `(.L_x_658) ;  /* 0x000000d000007945 */ /* 0x000fe60003800200 */
[----:B------:R-:W-:Y:S01]  /*00e0*/  ISETP.NE.AND P1, PT, R2, RZ, PT ;  /* 0x000000ff0200720c */ /* 0x000fe20003f25270 */
[----:B0-----:R-:W-:-:S06]  /*00f0*/  ULEA UR4, UR5, UR4, 0x18 ;  /* 0x0000000405047291 */ /* 0x001fcc000f8ec0ff */
[----:B------:R-:W-:-:S05]  /*0100*/  LEA R3, R4, UR4, 0x2 ;  /* 0x0000000404037c11 */ /* 0x000fca000f8e10ff */
[----:B--2---:R0:W-:Y:S04]  /*0110*/  @!P0 STS [R3], R6 ;  /* 0x0000000603008388 */ /* 0x0041e80000000800 */
[----:B------:R0:W-:Y:S01]  /*0120*/  @P0 STS [R3], RZ ;  /* 0x000000ff03000388 */ /* 0x0001e20000000800 */
[----:B------:R-:W-:Y:S05]  /*0130*/  @!P1 BRA `(.L_x_659) ;  /* 0x0000000000149947 */ /* 0x000fea0003800000 */
[----:B0-----:R-:W0:Y:S02]  /*0140*/  LDC.64 R6, c[0x0][0x388] ;  /* 0x0000e200ff067b82 */ /* 0x001e240000000a00 */
[----:B0-----:R-:W-:-:S06]  /*0150*/  IMAD.WIDE.U32 R6, R2, 0x4, R6 ;  /* 0x0000000402067825 */ /* 0x001fcc00078e0006 */
[----:B------:R-:W2:Y:S04]  /*0160*/  LDG.E R6, desc[UR6][R6.64] ;  /* 0x0000000606067981 */ /* 0x000ea8000c1e1900 */
[----:B--2---:R2:W-:Y:S01]  /*0170*/  STS [R3+0x400], R6 ;  /* 0x0004000603007388 */ /* 0x0045e20000000800 */
[----:B------:R-:W-:Y:S05]  /*0180*/  BRA `(.L_x_660) ;  /* 0x0000000000047947 */ /* 0x000fea0003800000 */
.L_x_659:
[----:B------:R1:W-:Y:S02]  /*0190*/  STS [R3+0x400], RZ ;  /* 0x000400ff03007388 */ /* 0x0003e40000000800 */
.L_x_660:
[----:B------:R-:W-:Y:S05]  /*01a0*/  BSYNC.RECONVERGENT B0 ;  /* 0x0000000000007941 */ /* 0x000fea0003800200 */
.L_x_658:
[----:B------:R-:W-:Y:S01]  /*01b0*/  BAR.SYNC.DEFER_BLOCKING 0x0 ;  /* 0x0000000000007b1d */ /* 0x000fe20000010000 */
[C---:B------:R-:W-:Y:S02]  /*01c0*/  ISETP.GT.U32.AND P2, PT, R4.reuse, 0xff, PT ;  /* 0x000000ff0400780c */ /* 0x040fe40003f44070 */
[----:B------:R-:W-:-:S11]  /*01d0*/  ISETP.GT.U32.AND P1, PT, R4, 0x7f, PT ;  /* 0x0000007f0400780c */ /* 0x000fd60003f24070 */
[----:B0-2---:R-:W-:-:S05]  /*01e0*/  @!P2 LEA R6, R4, R3, 0x2 ;  /* 0x000000030406a211 */ /* 0x005fca00078e10ff */
[----:B------:R-:W-:Y:S04]  /*01f0*/  @!P2 LDS R7, [R6] ;  /* 0x000000000607a984 */ /* 0x000fe80000000800 */
[----:B------:R-:W0:Y:S02]  /*0200*/  @!P2 LDS R8, [R6+0x4] ;  /* 0x000004000608a984 */ /* 0x000e240000000800 */
[----:B0-----:R-:W-:Y:S01]  /*0210*/  @!P2 FADD R7, R7, R8 ;  /* 0x000000080707a221 */ /* 0x001fe20000000000 */
[----:B------:R-:W-:-:S04]  /*0220*/  @!P1 IMAD R8, R4, 0xc, R3 ;  /* 0x0000000c04089824 */ /* 0x000fc800078e0203 */
[----:B------:R-:W-:Y:S01]  /*0230*/  @!P2 STS [R6+0x4], R7 ;  /* 0x000004070600a388 */ /* 0x000fe20000000800 */
[----:B------:R-:W-:Y:S01]  /*0240*/  BAR.SYNC.DEFER_BLOCKING 0x0 ;  /* 0x0000000000007b1d */ /* 0x000fe20000010000 */
[----:B------:R-:W-:-:S05]  /*0250*/  ISETP.GT.U32.AND P2, PT, R4, 0x3f, PT ;  /* 0x0000003f0400780c */ /* 0x000fca0003f44070 */
[----:B------:R-:W-:Y:S04]  /*0260*/  @!P1 LDS R9, [R8+0x4] ;  /* 0x0000040008099984 */ /* 0x000fe80000000800 */
[----:B------:R-:W0:Y:S02]  /*0270*/  @!P1 LDS R10, [R8+0xc] ;  /* 0x00000c00080a9984 */ /* 0x000e240000000800 */
[----:B0-----:R-:W-:Y:S02]  /*0280*/  @!P1 FADD R9, R9, R10 ;  /* 0x0000000a09099221 */ /* 0x001fe40000000000 */
[----:B------:R-:W-:-:S03]  /*0290*/  @!P2 IMAD R10, R4, 0x1c, R3 ;  /* 0x0000001c040aa824 */ /* 0x000fc600078e0203 */
[----:B------:R-:W-:Y:S01]  /*02a0*/  @!P1 STS [R8+0xc], R9 ;  /* 0x00000c0908009388 */ /* 0x000fe20000000800 */
[----:B------:R-:W-:Y:S01]  /*02b0*/  BAR.SYNC.DEFER_BLOCKING 0x0 ;  /* 0x0000000000007b1d */ /* 0x000fe20000010000 */
[----:B------:R-:W-:-:S13]  /*02c0*/  ISETP.GT.U32.AND P1, PT, R4, 0x1f, PT ;  /* 0x0000001f0400780c */ /* 0x000fda0003f24070 */
[----:B------:R-:W-:Y:S01]  /*02d0*/  @!P1 IMAD R6, R4, 0x3c, R3 ;  /* 0x0000003c04069824 */ /* 0x000fe200078e0203 */
[----:B------:R-:W-:Y:S04]  /*02e0*/  @!P2 LDS R11, [R10+0xc] ;  /* 0x00000c000a0ba984 */ /* 0x000fe80000000800 */
[----:B------:R-:W0:Y:S02]  /*02f0*/  @!P2 LDS R12, [R10+0x1c] ;  /* 0x00001c000a0ca984 */ /* 0x000e240000000800 */
[----:B0-----:R-:W-:-:S05]  /*0300*/  @!P2 FADD R11, R11, R12 ;  /* 0x0000000c0b0ba221 */ /* 0x001fca0000000000 */
        /* <DEDUP_REMOVED lines=28> */
[----:B------:R0:W-:Y:S01]  /*04d0*/  @!P2 STS [R6+0x1fc], R7 ;  /* 0x0001fc070600a388 */ /* 0x0001e20000000800 */
[----:B------:R-:W-:Y:S01]  /*04e0*/  BAR.SYNC.DEFER_BLOCKING 0x0 ;  /* 0x0000000000007b1d */ /* 0x000fe20000010000 */
[----:B------:R-:W-:-:S13]  /*04f0*/  ISETP.NE.AND P2, PT, R4, RZ, PT ;  /* 0x000000ff0400720c */ /* 0x000fda0003f45270 */
[----:B0-----:R-:W0:Y:S01]  /*0500*/  @!P2 LDC.64 R6, c[0x0][0x398] ;  /* 0x0000e600ff06ab82 */ /* 0x001e220000000a00 */
[----:B------:R-:W-:Y:S04]  /*0510*/  @!P1 LDS R9, [R8+0x1fc] ;  /* 0x0001fc0008099984 */ /* 0x000fe80000000800 */
[----:B------:R-:W2:Y:S01]  /*0520*/  @!P1 LDS R12, [R8+0x3fc] ;  /* 0x0003fc00080c9984 */ /* 0x000ea20000000800 */
[----:B0-----:R-:W-:-:S04]  /*0530*/  @!P2 IMAD.WIDE.U32 R6, R5, 0x4, R6 ;  /* 0x000000040506a825 */ /* 0x001fc800078e0006 */
[----:B--2---:R-:W-:-:S05]  /*0540*/  @!P1 FADD R9, R9, R12 ;  /* 0x0000000c09099221 */ /* 0x004fca0000000000 */
[----:B------:R-:W-:Y:S01]  /*0550*/  @!P1 STS [R8+0x3fc], R9 ;  /* 0x0003fc0908009388 */ /* 0x000fe20000000800 */
[----:B------:R-:W-:Y:S01]  /*0560*/  BAR.SYNC.DEFER_BLOCKING 0x0 ;  /* 0x0000000000007b1d */ /* 0x000fe20000010000 */
[----:B------:R-:W-:-:S05]  /*0570*/  ISETP.GT.U32.AND P1, PT, R4, 0x2, PT ;  /* 0x000000020400780c */ /* 0x000fca0003f24070 */
[----:B------:R-:W-:Y:S04]  /*0580*/  @!P2 LDS R10, [UR4+0x3fc] ;  /* 0x0003fc04ff0aa984 */ /* 0x000fe80008000800 */
[----:B------:R-:W0:Y:S02]  /*0590*/  @!P2 LDS R11, [UR4+0x7fc] ;  /* 0x0007fc04ff0ba984 */ /* 0x000e240008000800 */
[----:B0-----:R-:W-:-:S05]  /*05a0*/  @!P2 FADD R10, R10, R11 ;  /* 0x0000000b0a0aa221 */ /* 0x001fca0000000000 */
[----:B------:R-:W-:Y:S01]  /*05b0*/  @!P2 STS [UR4+0x7fc], R10 ;  /* 0x0007fc0aff00a988 */ /* 0x000fe20008000804 */
[----:B------:R-:W-:Y:S06]  /*05c0*/  BAR.SYNC.DEFER_BLOCKING 0x0 ;  /* 0x0000000000007b1d */ /* 0x000fec0000010000 */
[----:B------:R-:W0:Y:S04]  /*05d0*/  @!P2 LDS R11, [UR4+0x7fc] ;  /* 0x0007fc04ff0ba984 */ /* 0x000e280008000800 */
[----:B0-----:R-:W-:Y:S01]  /*05e0*/  @!P2 STG.E desc[UR6][R6.64], R11 ;  /* 0x0000000b0600a986 */ /* 0x001fe2000c101906 */
[----:B------:R-:W-:Y:S06]  /*05f0*/  BAR.SYNC.DEFER_BLOCKING 0x0 ;  /* 0x0000000000007b1d */ /* 0x000fec0000010000 */
[----:B------:R-:W-:Y:S04]  /*0600*/  @!P2 LDS R5, [UR4+0x3fc] ;  /* 0x0003fc04ff05a984 */ /* 0x000fe80008000800 */
[----:B------:R-:W0:Y:S02]  /*0610*/  @!P2 LDS R8, [UR4+0x5fc] ;  /* 0x0005fc04ff08a984 */ /* 0x000e240008000800 */
[----:B0-----:R-:W-:Y:S01]  /*0620*/  @!P2 FADD R5, R5, R8 ;  /* 0x000000080505a221 */ /* 0x001fe20000000000 */
[----:B------:R-:W-:-:S04]  /*0630*/  @!P1 LEA R8, R4, 0x200, 0x9 ;  /* 0x0000020004089811 */ /* 0x000fc800078e48ff */
[----:B------:R-:W-:Y:S01]  /*0640*/  @!P2 STS [UR4+0x5fc], R5 ;  /* 0x0005fc05ff00a988 */ /* 0x000fe20008000804 */
[----:B------:R-:W-:Y:S01]  /*0650*/  BAR.SYNC.DEFER_BLOCKING 0x0 ;  /* 0x0000000000007b1d */ /* 0x000fe20000010000 */
[----:B------:R-:W-:-:S13]  /*0660*/  ISETP.GT.U32.AND P2, PT, R4, 0x6, PT ;  /* 0x000000060400780c */ /* 0x000fda0003f44070 */
[----:B------:R-:W-:Y:S01]  /*0670*/  @!P2 LEA R6, R4, 0x100, 0x8 ;  /* 0x000001000406a811 */ /* 0x000fe200078e40ff */
[----:B------:R-:W-:Y:S04]  /*0680*/  @!P1 LDS R9, [R8+UR4+-0x4] ;  /* 0xfffffc0408099984 */ /* 0x000fe80008000800 */
[----:B------:R-:W0:Y:S02]  /*0690*/  @!P1 LDS R10, [R8+UR4+0xfc] ;  /* 0x0000fc04080a9984 */ /* 0x000e240008000800 */
[----:B0-----:R-:W-:-:S05]  /*06a0*/  @!P1 FADD R9, R9, R10 ;  /* 0x0000000a09099221 */ /* 0x001fca0000000000 */
[----:B------:R-:W-:Y:S01]  /*06b0*/  @!P1 STS [R8+UR4+0xfc], R9 ;  /* 0x0000fc0908009988 */ /* 0x000fe20008000804 */
        /* <DEDUP_REMOVED lines=30> */
[----:B------:R-:W-:Y:S01]  /*08a0*/  @!P1 LEA R11, R4, R3, 0x2 ;  /* 0x00000003040b9211 */ /* 0x000fe200078e10ff */
[----:B------:R-:W-:Y:S04]  /*08b0*/  @!P2 LDS R5, [R10+UR4+-0x4] ;  /* 0xfffffc040a05a984 */ /* 0x000fe80008000800 */
[----:B------:R-:W0:Y:S02]  /*08c0*/  @!P2 LDS R12, [R10+UR4+0x4] ;  /* 0x000004040a0ca984 */ /* 0x000e240008000800 */
[----:B0-----:R-:W-:-:S05]  /*08d0*/  @!P2 FADD R9, R5, R12 ;  /* 0x0000000c0509a221 */ /* 0x001fca0000000000 */
[----:B------:R-:W-:Y:S01]  /*08e0*/  @!P2 STS [R10+UR4+0x4], R9 ;  /* 0x000004090a00a988 */ /* 0x000fe20008000804 */
[----:B------:R-:W-:Y:S06]  /*08f0*/  BAR.SYNC.DEFER_BLOCKING 0x0 ;  /* 0x0000000000007b1d */ /* 0x000fec0000010000 */
[----:B------:R-:W-:Y:S04]  /*0900*/  @!P1 LDS R4, [R11+0x4] ;  /* 0x000004000b049984 */ /* 0x000fe80000000800 */
[----:B------:R-:W0:Y:S02]  /*0910*/  @!P1 LDS R5, [R11+0x8] ;  /* 0x000008000b059984 */ /* 0x000e240000000800 */
[----:B0-----:R-:W-:-:S02]  /*0920*/  @!P1 FADD R6, R4, R5 ;  /* 0x0000000504069221 */ /* 0x001fc40000000000 */
[----:B------:R-:W0:Y:S03]  /*0930*/  @!P0 LDC.64 R4, c[0x0][0x380] ;  /* 0x0000e000ff048b82 */ /* 0x000e260000000a00 */
[----:B------:R-:W-:Y:S05]  /*0940*/  @!P1 STS [R11+0x8], R6 ;  /* 0x000008060b009388 */ /* 0x000fea0000000800 */
[----:B------:R-:W-:Y:S01]  /*0950*/  BAR.SYNC.DEFER_BLOCKING 0x0 ;  /* 0x0000000000007b1d */ /* 0x000fe20000010000 */
[----:B------:R-:W-:Y:S01]  /*0960*/  ISETP.GE.U32.AND P1, PT, R2, UR8, PT ;  /* 0x0000000802007c0c */ /* 0x000fe2000bf26070 */
[----:B0-----:R-:W-:-:S04]  /*0970*/  @!P0 IMAD.WIDE.U32 R4, R0, 0x4, R4 ;  /* 0x0000000400048825 */ /* 0x001fc800078e0004 */
[----:B------:R-:W0:Y:S04]  /*0980*/  @!P0 LDS R7, [R3] ;  /* 0x0000000003078984 */ /* 0x000e280000000800 */
[----:B0-----:R0:W-:Y:S04]  /*0990*/  @!P0 STG.E desc[UR6][R4.64], R7 ;  /* 0x0000000704008986 */ /* 0x0011e8000c101906 */
[----:B------:R-:W-:Y:S05]  /*09a0*/  @P1 EXIT ;  /* 0x000000000000194d */ /* 0x000fea0003800000 */
[----:B-1----:R-:W1:Y:S01]  /*09b0*/  LDS R3, [R3+0x400] ;  /* 0x0004000003037984 */ /* 0x002e620000000800 */
[----:B0-----:R-:W0:Y:S02]  /*09c0*/  LDC.64 R4, c[0x0][0x380] ;  /* 0x0000e000ff047b82 */ /* 0x001e240000000a00 */
[----:B0-----:R-:W-:-:S05]  /*09d0*/  IMAD.WIDE.U32 R4, R2, 0x4, R4 ;  /* 0x0000000402047825 */ /* 0x001fca00078e0004 */
[----:B-1----:R-:W-:Y:S01]  /*09e0*/  STG.E desc[UR6][R4.64], R3 ;  /* 0x0000000304007986 */ /* 0x002fe2000c101906 */
[----:B------:R-:W-:Y:S05]  /*09f0*/  EXIT ;  /* 0x000000000000794d */ /* 0x000fea0003800000 */
.L_x_661:
        /* <DEDUP_REMOVED lines=16> */
.L_x_712:


//--------------------- .text._Z19scan_more_efficientILi256EEvPfPKfiS0_ --------------------------
	.section	.text._Z19scan_more_efficientILi256EEvPfPKfiS0_,"ax",@progbits
	.align	128
        .global         _Z19scan_more_efficientILi256EEvPfPKfiS0_
        .type           _Z19scan_more_efficientILi256EEvPfPKfiS0_,@function
        .size           _Z19scan_more_efficientILi256EEvPfPKfiS0_,(.L_x_713 - _Z19scan_more_efficientILi256EEvPfPKfiS0_)
        .other          _Z19scan_more_efficientILi256EEvPfPKfiS0_,@"STO_CUDA_ENTRY STV_DEFAULT"
_Z19scan_more_efficientILi256EEvPfPKfiS0_:
.text._Z19scan_more_efficientILi256EEvPfPKfiS0_:
[----:B------:R-:W-:Y:S01]  /*0000*/  LDC R1, c[0x0][0x37c] ;  /* 0x0000df00ff017b82 */ /* 0x000fe20000000800 */
[----:B------:R-:W0:Y:S01]  /*0010*/  S2R R5, SR_TID.X ;  /* 0x0000000000057919 */ /* 0x000e220000002100 */
[----:B------:R-:W0:Y:S01]  /*0020*/  LDCU UR4, c[0x0][0x360] ;  /* 0x00006c00ff0477ac */ /* 0x000e220008000800 */
[----:B------:R-:W0:Y:S01]  /*0030*/  S2R R2, SR_CTAID.X ;  /* 0x0000000000027919 */ /* 0x000e220000002500 */
[----:B------:R-:W1:Y:S01]  /*0040*/  LDCU UR5, c[0x0][0x390] ;  /* 0x00007200ff0577ac */ /* 0x000e620008000800 */
[----:B------:R-:W2:Y:S01]  /*0050*/  LDCU.64 UR6, c[0x0][0x358] ;  /* 0x00006b00ff0677ac */ /* 0x000ea20008000a00 */
[----:B0-----:R-:W-:-:S05]  /*0060*/  IMAD R0, R2, UR4, R5 ;  /* 0x0000000402007c24 */ /* 0x001fca000f8e0205 */
[----:B-1----:R-:W-:-:S13]  /*0070*/  ISETP.GE.U32.AND P0, PT, R0, UR5, PT ;  /* 0x0000000500007c0c */ /* 0x002fda000bf06070 */
[----:B------:R-:W0:Y:S02]  /*0080*/  @!P0 LDC.64 R6, c[0x0][0x388] ;  /* 0x0000e200ff068b82 */ /* 0x000e240000000a00 */
[----:B0-----:R-:W-:-:S05]  /*0090*/  @!P0 IMAD.WIDE.U32 R6, R0, 0x4, R6 ;  /* 0x0000000400068825 */ /* 0x001fca00078e0006 */
[----:B--2---:R0:W2:Y:S01]  /*00a0*/  @!P0 LDG.E R10, desc[UR6][R6.64] ;  /* 0x00000006060a8981 */ /* 0x0040a2000c1e1900 */
[----:B------:R-:W1:Y:S01]  /*00b0*/  S2UR UR5, SR_CgaCtaId ;  /* 0x00000000000579c3 */ /* 0x000e620000008800 */
[----:B------:R-:W-:Y:S01]  /*00c0*/  UMOV UR4, 0x400 ;  /* 0x0000040000047882 */ /* 0x000fe20000000000 */
[C---:B------:R-:W-:Y:S02]  /*00d0*/  LOP3.LUT P2, R4, R5.reuse, 0x1, RZ, 0xc0, !PT ;  /* 0x0000000105047812 */ /* 0x040fe4000784c0ff */
[----:B------:R-:W-:-:S04]  /*00e0*/  IADD3 R8, PT, PT, R5, 0x1, RZ ;  /* 0x0000000105087810 */ /* 0x000fc80007ffe0ff */
[----:B0-----:R-:W-:Y:S01]  /*00f0*/  LOP3.LUT P1, R6, R8, 0x3, RZ, 0xc0, !PT ;  /* 0x0000000308067812 */ /* 0x001fe2000782c0ff */
[----:B-1----:R-:W-:-:S06]  /*0100*/  ULEA UR4, UR5, UR4, 0x18 ;  /* 0x0000000405047291 */ /* 0x002fcc000f8ec0ff */
[----:B------:R-:W-:-:S05]  /*0110*/  LEA R3, R5, UR4, 0x2 ;  /* 0x0000000405037c11 */ /* 0x000fca000f8e10ff */
[----:B--2---:R-:W-:Y:S04]  /*0120*/  @!P0 STS [R3], R10 ;  /* 0x0000000a03008388 */ /* 0x004fe80000000800 */
[----:B------:R-:W-:Y:S01]  /*0130*/  @P0 STS [R3], RZ ;  /* 0x000000ff03000388 */ /* 0x000fe20000000800 */
[----:B------:R-:W-:Y:S06]  /*0140*/  BAR.SYNC.DEFER_BLOCKING 0x0 ;  /* 0x0000000000007b1d */ /* 0x000fec0000010000 */
[----:B------:R-:W-:Y:S04]  /*0150*/  @P2 LDS R9, [R3+-0x4] ;  /* 0xfffffc0003092984 */ /* 0x000fe80000000800 */
[----:B------:R-:W0:Y:S02]  /*0160*/  @P2 LDS R12, [R3] ;  /* 0x00000000030c2984 */ /* 0x000e240000000800 */
[----:B0-----:R-:W-:-:S05]  /*0170*/  @P2 FADD R12, R9, R12 ;  /* 0x0000000c090c2221 */ /* 0x001fca0000000000 */
[----:B------:R-:W-:Y:S01]  /*0180*/  @P2 STS [R3], R12 ;  /* 0x0000000c03002388 */ /* 0x000fe20000000800 */
[----:B------:R-:W-:Y:S01]  /*0190*/  BAR.SYNC.DEFER_BLOCKING 0x0 ;  /* 0x0000000000007b1d */ /* 0x000fe20000010000 */
[----:B------:R-:W-:-:S05]  /*01a0*/  LOP3.LUT P2, R7, R8, 0x7, RZ, 0xc0, !PT ;  /* 0x0000000708077812 */ /* 0x000fca000784c0ff */
[----:B------:R-:W-:Y:S04]  /*01b0*/  @!P1 LDS R9, [R3+-0x8] ;  /* 0xfffff80003099984 */ /* 0x000fe80000000800 */
[----:B------:R-:W0:Y:S02]  /*01c0*/  @!P1 LDS R10, [R3] ;  /* 0x00000000030a9984 */ /* 0x000e240000000800 */
[----:B0-----:R-:W-:-:S05]  /*01d0*/  @!P1 FADD R14, R9, R10 ;  /* 0x0000000a090e9221 */ /* 0x001fca0000000000 */
[----:B------:R-:W-:Y:S01]  /*01e0*/  @!P1 STS [R3], R14 ;  /* 0x0000000e03009388 */ /* 0x000fe20000000800 */
        /* <DEDUP_REMOVED lines=19> */
[C---:B------:R-:W-:Y:S02]  /*0320*/  LOP3.LUT P2, R15, R8.reuse, 0x7f, RZ, 0xc0, !PT ;  /* 0x0000007f080f7812 */ /* 0x040fe4000784c0ff */
[----:B------:R-:W-:-:S03]  /*0330*/  LOP3.LUT P3, R8, R8, 0xff, RZ, 0xc0, !PT ;  /* 0x000000ff08087812 */ /* 0x000fc6000786c0ff */
[----:B------:R-:W-:Y:S04]  /*0340*/  @!P1 LDS R12, [R3+-0x80] ;  /* 0xffff8000030c9984 */ /* 0x000fe80000000800 */
[----:B------:R-:W0:Y:S02]  /*0350*/  @!P1 LDS R13, [R3] ;  /* 0x00000000030d9984 */ /* 0x000e240000000800 */
[----:B0-----:R-:W-:-:S05]  /*0360*/  @!P1 FADD R12, R12, R13 ;  /* 0x0000000d0c0c9221 */ /* 0x001fca0000000000 */
[----:B------:R-:W-:Y:S01]  /*0370*/  @!P1 STS [R3], R12 ;  /* 0x0000000c03009388 */ /* 0x000fe20000000800 */
[----:B------:R-:W-:Y:S01]  /*0380*/  BAR.SYNC.DEFER_BLOCKING 0x0 ;  /* 0x0000000000007b1d */ /* 0x000fe20000010000 */
[----:B------:R-:W-:-:S05]  /*0390*/  ISETP.NE.AND P1, PT, R8, RZ, PT ;  /* 0x000000ff0800720c */ /* 0x000fca0003f25270 */
[----:B------:R-:W-:Y:S04]  /*03a0*/  @!P2 LDS R13, [R3+-0x100] ;  /* 0xffff0000030da984 */ /* 0x000fe80000000800 */
[----:B------:R-:W0:Y:S02]  /*03b0*/  @!P2 LDS R16, [R3] ;  /* 0x000000000310a984 */ /* 0x000e240000000800 */
[----:B0-----:R-:W-:-:S05]  /*03c0*/  @!P2 FADD R16, R13, R16 ;  /* 0x000000100d10a221 */ /* 0x001fca0000000000 */
[----:B------:R-:W-:Y:S01]  /*03d0*/  @!P2 STS [R3], R16 ;  /* 0x000000100300a388 */ /* 0x000fe20000000800 */
[----:B------:R-:W-:Y:S01]  /*03e0*/  BAR.SYNC.DEFER_BLOCKING 0x0 ;  /* 0x0000000000007b1d */ /* 0x000fe20000010000 */
[----:B------:R-:W-:-:S05]  /*03f0*/  ISETP.NE.AND P2, PT, R5, 0xff, PT ;  /* 0x000000ff0500780c */ /* 0x000fca0003f45270 */
[----:B------:R-:W-:Y:S04]  /*0400*/  @!P3 LDS R13, [R3+-0x200] ;  /* 0xfffe0000030db984 */ /* 0x000fe80000000800 */
[----:B------:R-:W0:Y:S02]  /*0410*/  @!P3 LDS R14, [R3] ;  /* 0x00000000030eb984 */ /* 0x000e240000000800 */
[----:B0-----:R-:W-:Y:S02]  /*0420*/  @!P3 FADD R14, R13, R14 ;  /* 0x0000000e0d0eb221 */ /* 0x001fe40000000000 */
[----:B------:R-:W0:Y:S03]  /*0430*/  @!P2 LDC.64 R12, c[0x0][0x398] ;  /* 0x0000e600ff0cab82 */ /* 0x000e260000000a00 */
[----:B------:R-:W-:Y:S05]  /*0440*/  @!P3 STS [R3], R14 ;  /* 0x0000000e0300b388 */ /* 0x000fea0000000800 */
[----:B------:R-:W-:Y:S01]  /*0450*/  BAR.SYNC.DEFER_BLOCKING 0x0 ;  /* 0x0000000000007b1d */ /* 0x000fe20000010000 */
[----:B------:R-:W-:Y:S01]  /*0460*/  ISETP.NE.AND P3, PT, R15, RZ, PT ;  /* 0x000000ff0f00720c */ /* 0x000fe20003f65270 */
[----:B0-----:R-:W-:-:S04]  /*0470*/  @!P2 IMAD.WIDE.U32 R12, R2, 0x4, R12 ;  /* 0x00000004020ca825 */ /* 0x001fc800078e000c */
[----:B------:R-:W-:Y:S04]  /*0480*/  @!P1 LDS R8, [R3] ;  /* 0x0000000003089984 */ /* 0x000fe80000000800 */
[----:B------:R-:W0:Y:S04]  /*0490*/  @!P1 LDS R17, [R3+0x200] ;  /* 0x0002000003119984 */ /* 0x000e280000000800 */
[----:B------:R-:W1:Y:S01]  /*04a0*/  @!P2 LDS R5, [UR4+0x3fc] ;  /* 0x0003fc04ff05a984 */ /* 0x000e620008000800 */
[----:B0-----:R-:W-:-:S03]  /*04b0*/  @!P1 FADD R8, R8, R17 ;  /* 0x0000001108089221 */ /* 0x001fc60000000000 */
[----:B-1----:R-:W-:Y:S01]  /*04c0*/  @!P2 STG.E desc[UR6][R12.64], R5 ;  /* 0x000000050c00a986 */ /* 0x002fe2000c101906 */
[----:B------:R-:W-:-:S03]  /*04d0*/  ISETP.NE.AND P2, PT, R10, RZ, PT ;  /* 0x000000ff0a00720c */ /* 0x000fc60003f45270 */
[----:B------:R-:W-:Y:S01]  /*04e0*/  @!P1 STS [R3+0x200], R8 ;  /* 0x0002000803009388 */ /* 0x000fe20000000800 */
[----:B------:R-:W-:Y:S01]  /*04f0*/  BAR.SYNC.DEFER_BLOCKING 0x0 ;  /* 0x0000000000007b1d */ /* 0x000fe20000010000 */
[----:B------:R-:W-:-:S05]  /*0500*/  ISETP.NE.AND P1, PT, R11, RZ, PT ;  /* 0x000000ff0b00720c */ /* 0x000fca0003f25270 */
[----:B------:R-:W-:Y:S04]  /*0510*/  @!P3 LDS R2, [R3] ;  /* 0x000000000302b984 */ /* 0x000fe80000000800 */
[----:B------:R-:W0:Y:S02]  /*0520*/  @!P3 LDS R15, [R3+0x100] ;  /* 0x00010000030fb984 */ /* 0x000e240000000800 */
[----:B0-----:R-:W-:-:S05]  /*0530*/  @!P3 FADD R2, R2, R15 ;  /* 0x0000000f0202b221 */ /* 0x001fca0000000000 */
[----:B------:R-:W-:Y:S01]  /*0540*/  @!P3 STS [R3+0x100], R2 ;  /* 0x000100020300b388 */ /* 0x000fe20000000800 */
[----:B------:R-:W-:Y:S06]  /*0550*/  BAR.SYNC.DEFER_BLOCKING 0x0 ;  /* 0x0000000000007b1d */ /* 0x000fec0000010000 */
[----:B------:R-:W-:Y:S04]  /*0560*/  @!P1 LDS R11, [R3] ;  /* 0x00000000030b9984 */ /* 0x000fe80000000800 */
[----:B------:R-:W0:Y:S02]  /*0570*/  @!P1 LDS R14, [R3+0x80] ;  /* 0x00008000030e9984 */ /* 0x000e240000000800 */
[----:B0-----:R-:W-:-:S05]  /*0580*/  @!P1 FADD R14, R11, R14 ;  /* 0x0000000e0b0e9221 */ /* 0x001fca0000000000 */
[----:B------:R-:W-:Y:S01]  /*0590*/  @!P1 STS [R3+0x80], R14 ;  /* 0x0000800e03009388 */ /* 0x000fe20000000800 */
[----:B------:R-:W-:Y:S01]  /*05a0*/  BAR.SYNC.DEFER_BLOCKING 0x0 ;  /* 0x0000000000007b1d */ /* 0x000fe20000010000 */
[----:B------:R-:W-:-:S05]  /*05b0*/  ISETP.NE.AND P1, PT, R9, RZ, PT ;  /* 0x000000ff0900720c */ /* 0x000fca0003f25270 */
        /* <DEDUP_REMOVED lines=23> */
[----:B------:R-:W-:Y:S04]  /*0730*/  @P2 LDS R2, [R3] ;  /* 0x0000000003022984 */ /* 0x000fe80000000800 */
[----:B------:R-:W0:Y:S02]  /*0740*/  @P2 LDS R5, [R3+0x4] ;  /* 0x0000040003052984 */ /* 0x000e240000000800 */
[----:B0-----:R-:W-:-:S05]  /*0750*/  @P2 FADD R2, R2, R5 ;  /* 0x0000000502022221 */ /* 0x001fca0000000000 */
[----:B------:R0:W-:Y:S01]  /*0760*/  @P2 STS [R3+0x4], R2 ;  /* 0x0000040203002388 */ /* 0x0001e20000000800 */
[----:B------:R-:W-:Y:S06]  /*0770*/  BAR.SYNC.DEFER_BLOCKING 0x0 ;  /* 0x0000000000007b1d */ /* 0x000fec0000010000 */
[----:B------:R-:W-:Y:S05]  /*0780*/  @P0 EXIT ;  /* 0x000000000000094d */ /* 0x000fea0003800000 */
[----:B0-----:R-:W0:Y:S01]  /*0790*/  LDS R3, [R3] ;  /* 0x0000000003037984 */ /* 0x001e220000000800 */
[----:B------:R-:W1:Y:S02]  /*07a0*/  LDC.64 R4, c[0x0][0x380] ;  /* 0x0000e000ff047b82 */ /* 0x000e640000000a00 */
[----:B-1----:R-:W-:-:S05]  /*07b0*/  IMAD.WIDE.U32 R4, R0, 0x4, R4 ;  /* 0x0000000400047825 */ /* 0x002fca00078e0004 */
[----:B0-----:R-:W-:Y:S01]  /*07c0*/  STG.E desc[UR6][R4.64], R3 ;  /* 0x0000000304007986 */ /* 0x001fe2000c101906 */
[----:B------:R-:W-:Y:S05]  /*07d0*/  EXIT ;  /* 0x000000000000794d */ /* 0x000fea0003800000 */
.L_x_662:
        /* <DEDUP_REMOVED lines=10> */
.L_x_713:


//--------------------- .text._Z10scan_naiveILi256EEvPfS0_iS0_ --------------------------
	.section	.text._Z10scan_naiveILi256EEvPfS0_iS0_,"ax",@progbits
	.align	128
        .global         _Z10scan_naiveILi256EEvPfS0_iS0_
        .type           _Z10scan_naiveILi256EEvPfS0_iS0_,@function
        .size           _Z10scan_naiveILi256EEvPfS0_iS0_,(.L_x_714 - _Z10scan_naiveILi256EEvPfS0_iS0_)
        .other          _Z10scan_naiveILi256EEvPfS0_iS0_,@"STO_CUDA_ENTRY STV_DEFAULT"
_Z10scan_naiveILi256EEvPfS0_iS0_:
.text._Z10scan_naiveILi256EEvPfS0_iS0_:
        /* <DEDUP_REMOVED lines=9> */
[----:B0-----:R-:W-:-:S06]  /*0090*/  @!P0 IMAD.WIDE.U32 R4, R2, 0x4, R4 ;  /* 0x0000000402048825 */ /* 0x001fcc00078e0004 */
[----:B--2---:R-:W2:Y:S01]  /*00a0*/  @!P0 LDG.E R5, desc[UR6][R4.64] ;  /* 0x0000000604058981 */ /* 0x004ea2000c1e1900 */
[----:B------:R-:W0:Y:S01]  /*00b0*/  S2UR UR5, SR_CgaCtaId ;  /* 0x00000000000579c3 */ /* 0x000e220000008800 */
[----:B------:R-:W-:Y:S01]  /*00c0*/  UMOV UR4, 0x400 ;  /* 0x0000040000047882 */ /* 0x000fe20000000000 */
[----:B------:R-:W-:Y:S01]  /*00d0*/  ISETP.NE.AND P1, PT, R3, RZ, PT ;  /* 0x000000ff0300720c */ /* 0x000fe20003f25270 */
[----:B0-----:R-:W-:-:S06]  /*00e0*/  ULEA UR4, UR5, UR4, 0x18 ;  /* 0x0000000405047291 */ /* 0x001fcc000f8ec0ff */
[----:B------:R-:W-:-:S05]  /*00f0*/  LEA R6, R3, UR4, 0x2 ;  /* 0x0000000403067c11 */ /* 0x000fca000f8e10ff */
[----:B--2---:R-:W-:Y:S04]  /*0100*/  @!P0 STS [R6], R5 ;  /* 0x0000000506008388 */ /* 0x004fe80000000800 */
[----:B------:R-:W-:Y:S01]  /*0110*/  @P0 STS [R6], RZ ;  /* 0x000000ff06000388 */ /* 0x000fe20000000800 */
[----:B------:R-:W-:Y:S01]  /*0120*/  BAR.SYNC.DEFER_BLOCKING 0x0 ;  /* 0x0000000000007b1d */ /* 0x000fe20000010000 */
[----:B------:R-:W-:-:S05]  /*0130*/  ISETP.GE.U32.AND P0, PT, R3, 0x2, PT ;  /* 0x000000020300780c */ /* 0x000fca0003f06070 */
[----:B------:R-:W-:Y:S04]  /*0140*/  @P1 LDS R7, [R6+-0x4] ;  /* 0xfffffc0006071984 */ /* 0x000fe80000000800 */
[----:B------:R-:W0:Y:S02]  /*0150*/  @P1 LDS R8, [R6] ;  /* 0x0000000006081984 */ /* 0x000e240000000800 */
[----:B0-----:R-:W-:-:S06]  /*0160*/  @P1 FADD R7, R7, R8 ;  /* 0x0000000807071221 */ /* 0x001fcc0000000000 */
[----:B------:R-:W0:Y:S04]  /*0170*/  @!P1 LDS R7, [UR4] ;  /* 0x00000004ff079984 */ /* 0x000e280008000800 */
[----:B0-----:R-:W-:Y:S01]  /*0180*/  STS [R6+0x400], R7 ;  /* 0x0004000706007388 */ /* 0x001fe20000000800 */
[----:B------:R-:W-:Y:S06]  /*0190*/  BAR.SYNC.DEFER_BLOCKING 0x0 ;  /* 0x0000000000007b1d */ /* 0x000fec0000010000 */
[----:B------:R-:W-:Y:S04]  /*01a0*/  @P0 LDS R4, [R6+0x3f8] ;  /* 0x0003f80006040984 */ /* 0x000fe80000000800 */
[----:B------:R-:W0:Y:S02]  /*01b0*/  @P0 LDS R5, [R6+0x400] ;  /* 0x0004000006050984 */ /* 0x000e240000000800 */
[----:B0-----:R-:W-:-:S06]  /*01c0*/  @P0 FADD R5, R4, R5 ;  /* 0x0000000504050221 */ /* 0x001fcc0000000000 */
[----:B------:R-:W0:Y:S01]  /*01d0*/  @!P0 LDS R5, [R6+0x400] ;  /* 0x0004000006058984 */ /* 0x000e220000000800 */
[----:B------:R-:W-:-:S03]  /*01e0*/  ISETP.GE.U32.AND P0, PT, R3, 0x4, PT ;  /* 0x000000040300780c */ /* 0x000fc60003f06070 */
[----:B0-----:R-:W-:Y:S01]  /*01f0*/  STS [R6], R5 ;  /* 0x0000000506007388 */ /* 0x001fe20000000800 */
[----:B------:R-:W-:Y:S09]  /*0200*/  BAR.SYNC.DEFER_BLOCKING 0x0 ;  /* 0x0000000000007b1d */ /* 0x000ff20000010000 */
[----:B------:R-:W-:Y:S04]  /*0210*/  @P0 LDS R4, [R6+-0x10] ;  /* 0xfffff00006040984 */ /* 0x000fe80000000800 */
[----:B------:R-:W0:Y:S02]  /*0220*/  @P0 LDS R9, [R6] ;  /* 0x0000000006090984 */ /* 0x000e240000000800 */
[----:B0-----:R-:W-:-:S06]  /*0230*/  @P0 FADD R9, R4, R9 ;  /* 0x0000000904090221 */ /* 0x001fcc0000000000 */
[----:B------:R-:W0:Y:S01]  /*0240*/  @!P0 LDS R9, [R6] ;  /* 0x0000000006098984 */ /* 0x000e220000000800 */
[----:B------:R-:W-:-:S03]  /*0250*/  ISETP.GE.U32.AND P0, PT, R3, 0x8, PT ;  /* 0x000000080300780c */ /* 0x000fc60003f06070 */
[----:B0-----:R-:W-:Y:S01]  /*0260*/  STS [R6+0x400], R9 ;  /* 0x0004000906007388 */ /* 0x001fe20000000800 */
[----:B------:R-:W-:Y:S09]  /*0270*/  BAR.SYNC.DEFER_BLOCKING 0x0 ;  /* 0x0000000000007b1d */ /* 0x000ff20000010000 */
        /* <DEDUP_REMOVED lines=30> */
[----:B0-----:R-:W-:-:S02]  /*0460*/  @P0 FADD R9, R4, R5 ;  /* 0x0000000504090221 */ /* 0x001fc40000000000 */
[----:B------:R-:W0:Y:S04]  /*0470*/  LDC.64 R4, c[0x0][0x380] ;  /* 0x0000e000ff047b82 */ /* 0x000e280000000a00 */
[----:B------:R-:W1:Y:S01]  /*0480*/  @!P0 LDS R9, [R6+0x400] ;  /* 0x0004000006098984 */ /* 0x000e620000000800 */
[----:B------:R-:W-:Y:S01]  /*0490*/  ISETP.NE.AND P0, PT, R3, RZ, PT ;  /* 0x000000ff0300720c */ /* 0x000fe20003f05270 */
[----:B0-----:R-:W-:Y:S02]  /*04a0*/  IMAD.WIDE.U32 R2, R2, 0x4, R4 ;  /* 0x0000000402027825 */ /* 0x001fe400078e0004 */
[----:B-1----:R-:W-:Y:S01]  /*04b0*/  STS [R6], R9 ;  /* 0x0000000906007388 */ /* 0x002fe20000000800 */
[----:B------:R-:W-:Y:S06]  /*04c0*/  BAR.SYNC.DEFER_BLOCKING 0x0 ;  /* 0x0000000000007b1d */ /* 0x000fec0000010000 */
[----:B------:R-:W0:Y:S04]  /*04d0*/  LDS R11, [R6] ;  /* 0x00000000060b7984 */ /* 0x000e280000000800 */
[----:B0-----:R0:W-:Y:S01]  /*04e0*/  STG.E desc[UR6][R2.64], R11 ;  /* 0x0000000b02007986 */ /* 0x0011e2000c101906 */
[----:B------:R-:W-:Y:S05]  /*04f0*/  @P0 EXIT ;  /* 0x000000000000094d */ /* 0x000fea0003800000 */
[----:B------:R-:W1:Y:S01]  /*0500*/  LDS R5, [UR4+0x3fc] ;  /* 0x0003fc04ff057984 */ /* 0x000e620008000800 */
[----:B0-----:R-:W0:Y:S02]  /*0510*/  LDC.64 R2, c[0x0][0x398] ;  /* 0x0000e600ff027b82 */ /* 0x001e240000000a00 */
[----:B0-----:R-:W-:-:S05]  /*0520*/  IMAD.WIDE.U32 R2, R0, 0x4, R2 ;  /* 0x0000000400027825 */ /* 0x001fca00078e0002 */
[----:B-1----:R-:W-:Y:S01]  /*0530*/  STG.E desc[UR6][R2.64], R5 ;  /* 0x0000000502007986 */ /* 0x002fe2000c101906 */
[----:B------:R-:W-:Y:S05]  /*0540*/  EXIT ;  /* 0x000000000000794d */ /* 0x000fea0003800000 */
.L_x_663:
        /* <DEDUP_REMOVED lines=11> */
.L_x_714:


//--------------------- .text._Z26scan_conflict_free_swizzleILi32EEvPfPKfiS0_ --------------------------
	.section	.text._Z26scan_conflict_free_swizzleILi32EEvPfPKfiS0_,"ax",@progbits
	.align	128
        .global         _Z26scan_conflict_free_swizzleILi32EEvPfPKfiS0_
        .type           _Z26scan_conflict_free_swizzleILi32EEvPfPKfiS0_,@function
        .size           _Z26scan_conflict_free_swizzleILi32EEvPfPKfiS0_,(.L_x_715 - _Z26scan_conflict_free_swizzleILi32EEvPfPKfiS0_)
        .other          _Z26scan_conflict_free_swizzleILi32EEvPfPKfiS0_,@"STO_CUDA_ENTRY STV_DEFAULT"
_Z26scan_conflict_free_swizzleILi32EEvPfPKfiS0_:
.text._Z26scan_conflict_free_swizzleILi32EEvPfPKfiS0_:
        /* <DEDUP_REMOVED lines=42> */
[----:B------:R-:W-:Y:S01]  /*02a0*/  BAR.SYNC.DEFER_BLOCKING 0x0 ;  /* 0x0000000000007b1d */ /* 0x000fe20000010000 */
[----:B------:R-:W-:-:S05]  /*02b0*/  ISETP.NE.AND P4, PT, R2, RZ, PT ;  /* 0x000000ff0200720c */ /* 0x000fca0003f85270 */
[----:B------:R-:W-:Y:S08]  /*02c0*/  @P3 BRA `(.L_x_665) ;  /* 0x0000000000343947 */ /* 0x000ff00003800000 */
        /* <DEDUP_REMOVED lines=13> */
.L_x_665:
[----:B------:R-:W-:Y:S05]  /*03a0*/  BSYNC.RECONVERGENT B0 ;  /* 0x0000000000007941 */ /* 0x000fea0003800200 */
.L_x_664:
[----:B------:R-:W-:Y:S06]  /*03b0*/  BAR.SYNC.DEFER_BLOCKING 0x0 ;  /* 0x0000000000007b1d */ /* 0x000fec0000010000 */
        /* <DEDUP_REMOVED lines=14> */
.L_x_667:
[----:B------:R-:W-:Y:S05]  /*04a0*/  BSYNC.RECONVERGENT B0 ;  /* 0x0000000000007941 */ /* 0x000fea0003800200 */
.L_x_666:
[----:B------:R-:W-:Y:S06]  /*04b0*/  BAR.SYNC.DEFER_BLOCKING 0x0 ;  /* 0x0000000000007b1d */ /* 0x000fec0000010000 */
[----:B------:R-:W-:Y:S04]  /*04c0*/  BSSY.RECONVERGENT B0, `(.L_x_668) ;  /* 0x000000e000007945 */ /* 0x000fe80003800200 */
[----:B------:R-:W-:Y:S05]  /*04d0*/  @P5 BRA `(.L_x_669) ;  /* 0x0000000000305947 */ /* 0x000fea0003800000 */
[----:B-12---:R-:W-:-:S04]  /*04e0*/  IMAD.SHL.U32 R7, R2, 0x10, RZ ;  /* 0x0000001002077824 */ /* 0x006fc800078e00ff */
        /* <DEDUP_REMOVED lines=11> */
.L_x_669:
[----:B------:R-:W-:Y:S05]  /*05a0*/  BSYNC.RECONVERGENT B0 ;  /* 0x0000000000007941 */ /* 0x000fea0003800200 */
.L_x_668:
[----:B------:R-:W-:Y:S06]  /*05b0*/  BAR.SYNC.DEFER_BLOCKING 0x0 ;  /* 0x0000000000007b1d */ /* 0x000fec0000010000 */
[----:B------:R-:W-:Y:S04]  /*05c0*/  BSSY.RECONVERGENT B0, `(.L_x_670) ;  /* 0x000000d000007945 */ /* 0x000fe80003800200 */
[----:B------:R-:W-:Y:S05]  /*05d0*/  @P6 BRA `(.L_x_671) ;  /* 0x00000000002c6947 */ /* 0x000fea0003800000 */
[----:B-123--:R-:W-:-:S04]  /*05e0*/  IMAD.SHL.U32 R7, R2, 0x20, RZ ;  /* 0x0000002002077824 */ /* 0x00efc800078e00ff */
        /* <DEDUP_REMOVED lines=10> */
.L_x_671:
[----:B------:R-:W-:Y:S05]  /*0690*/  BSYNC.RECONVERGENT B0 ;  /* 0x0000000000007941 */ /* 0x000fea0003800200 */
.L_x_670:
[----:B------:R-:W-:Y:S01]  /*06a0*/  BAR.SYNC.DEFER_BLOCKING 0x0 ;  /* 0x0000000000007b1d */ /* 0x000fe20000010000 */
[C---:B------:R-:W-:Y:S01]  /*06b0*/  ISETP.GT.U32.AND P6, PT, R2.reuse, 0x1e, PT ;  /* 0x0000001e0200780c */ /* 0x040fe20003fc4070 */
[----:B------:R-:W-:Y:S01]  /*06c0*/  VIADD R3, R3, 0x2 ;  /* 0x0000000203037836 */ /* 0x000fe20000000000 */
[C---:B------:R-:W-:Y:S02]  /*06d0*/  ISETP.GT.U32.AND P0, PT, R2.reuse, 0x2, PT ;  /* 0x000000020200780c */ /* 0x040fe40003f04070 */
[C---:B------:R-:W-:Y:S01]  /*06e0*/  ISETP.GT.U32.AND P3, PT, R2.reuse, 0x6, PT ;  /* 0x000000060200780c */ /* 0x040fe20003f64070 */
[----:B------:R-:W-:Y:S01]  /*06f0*/  BSSY.RECONVERGENT B0, `(.L_x_672) ;  /* 0x0000022000007945 */ /* 0x000fe20003800200 */
[----:B------:R-:W-:-:S07]  /*0700*/  ISETP.GT.U32.AND P5, PT, R2, 0xe, PT ;  /* 0x0000000e0200780c */ /* 0x000fce0003fa4070 */
[----:B--23--:R-:W-:-:S04]  /*0710*/  @!P6 SHF.R.U32.HI R10, RZ, 0x5, R3 ;  /* 0x00000005ff0ae819 */ /* 0x00cfc80000011603 */
[----:B------:R-:W-:-:S04]  /*0720*/  @!P6 LOP3.LUT R2, R10, R3, RZ, 0x3c, !PT ;  /* 0x000000030a02e212 */ /* 0x000fc800078e3cff */
[----:B------:R-:W-:Y:S01]  /*0730*/  @!P6 LEA R2, R2, UR4, 0x2 ;  /* 0x000000040202ec11 */ /* 0x000fe2000f8e10ff */
[----:B-1--4-:R-:W-:Y:S04]  /*0740*/  @!P4 LDS R7, [UR4+0x7c] ;  /* 0x00007c04ff07c984 */ /* 0x012fe80008000800 */
[----:B0-----:R-:W0:Y:S02]  /*0750*/  @!P4 LDS R8, [UR4+0xf8] ;  /* 0x0000f804ff08c984 */ /* 0x001e240008000800 */
        /* <DEDUP_REMOVED lines=10> */
[----:B0-----:R-:W-:-:S05]  /*0800*/  @!P4 FADD R4, R4, R13 ;  /* 0x0000000d0404c221 */ /* 0x001fca0000000000 */
[----:B------:R0:W-:Y:S01]  /*0810*/  @!P4 STS [UR4+0xb8], R4 ;  /* 0x0000b804ff00c988 */ /* 0x0001e20008000804 */
[----:B------:R-:W-:Y:S06]  /*0820*/  BAR.SYNC.DEFER_BLOCKING 0x0 ;  /* 0x0000000000007b1d */ /* 0x000fec0000010000 */
[----:B------:R-:W-:Y:S05]  /*0830*/  @P0 BRA `(.L_x_673) ;  /* 0x0000000000340947 */ /* 0x000fea0003800000 */
[----:B0-----:R-:W-:-:S04]  /*0840*/  IMAD.SHL.U32 R4, R3, 0x8, RZ ;  /* 0x0000000803047824 */ /* 0x001fc800078e00ff */
[C---:B------:R-:W-:Y:S02]  /*0850*/  VIADD R8, R4.reuse, 0xffffffff ;  /* 0xffffffff04087836 */ /* 0x040fe40000000000 */
        /* <DEDUP_REMOVED lines=11> */
.L_x_673:
[----:B------:R-:W-:Y:S05]  /*0910*/  BSYNC.RECONVERGENT B0 ;  /* 0x0000000000007941 */ /* 0x000fea0003800200 */
.L_x_672:
[----:B------:R-:W-:Y:S06]  /*0920*/  BAR.SYNC.DEFER_BLOCKING 0x0 ;  /* 0x0000000000007b1d */ /* 0x000fec0000010000 */
[----:B------:R-:W-:Y:S04]  /*0930*/  BSSY.RECONVERGENT B0, `(.L_x_674) ;  /* 0x000000f000007945 */ /* 0x000fe80003800200 */
[----:B------:R-:W-:Y:S05]  /*0940*/  @P3 BRA `(.L_x_675) ;  /* 0x0000000000343947 */ /* 0x000fea0003800000 */
[----:B01----:R-:W-:-:S04]  /*0950*/  IMAD.SHL.U32 R4, R3, 0x4, RZ ;  /* 0x0000000403047824 */ /* 0x003fc800078e00ff */
        /* <DEDUP_REMOVED lines=12> */
.L_x_675:
[----:B------:R-:W-:Y:S05]  /*0a20*/  BSYNC.RECONVERGENT B0 ;  /* 0x0000000000007941 */ /* 0x000fea0003800200 */
.L_x_674:
[----:B------:R-:W-:Y:S06]  /*0a30*/  BAR.SYNC.DEFER_BLOCKING 0x0 ;  /* 0x0000000000007b1d */ /* 0x000fec0000010000 */
[----:B------:R-:W-:Y:S04]  /*0a40*/  BSSY.RECONVERGENT B0, `(.L_x_676) ;  /* 0x000000f000007945 */ /* 0x000fe80003800200 */
[----:B------:R-:W-:Y:S05]  /*0a50*/  @P5 BRA `(.L_x_677) ;  /* 0x0000000000345947 */ /* 0x000fea0003800000 */
[----:B------:R-:W-:-:S04]  /*0a60*/  IMAD.SHL.U32 R3, R3, 0x2, RZ ;  /* 0x0000000203037824 */ /* 0x000fc800078e00ff */
[C---:B-12---:R-:W-:Y:S02]  /*0a70*/  VIADD R7, R3.reuse, 0xffffffff ;  /* 0xffffffff03077836 */ /* 0x046fe40000000000 */
        /* <DEDUP_REMOVED lines=11> */
.L_x_677:
[----:B------:R-:W-:Y:S05]  /*0b30*/  BSYNC.RECONVERGENT B0 ;  /* 0x0000000000007941 */ /* 0x000fea0003800200 */
.L_x_676:
[----:B------:R-:W-:Y:S08]  /*0b40*/  BAR.SYNC.DEFER_BLOCKING 0x0 ;  /* 0x0000000000007b1d */ /* 0x000ff00000010000 */
[----:B------:R-:W4:Y:S01]  /*0b50*/  LDC.64 R8, c[0x0][0x380] ;  /* 0x0000e000ff087b82 */ /* 0x000f220000000a00 */
[----:B---3--:R-:W-:Y:S04]  /*0b60*/  @!P6 LDS R3, [R5] ;  /* 0x000000000503e984 */ /* 0x008fe80000000800 */
[----:B012---:R-:W0:Y:S01]  /*0b70*/  @!P6 LDS R4, [R2] ;  /* 0x000000000204e984 */ /* 0x007e220000000800 */
[----:B----4-:R-:W-:-:S04]  /*0b80*/  IMAD.WIDE.U32 R8, R0, 0x4, R8 ;  /* 0x0000000400087825 */ /* 0x010fc800078e0008 */
[----:B0-----:R-:W-:-:S05]  /*0b90*/  @!P6 FADD R3, R3, R4 ;  /* 0x000000040303e221 */ /* 0x001fca0000000000 */
[----:B------:R-:W-:Y:S01]  /*0ba0*/  @!P6 STS [R2], R3 ;  /* 0x000000030200e388 */ /* 0x000fe20000000800 */
[----:B------:R-:W-:Y:S06]  /*0bb0*/  BAR.SYNC.DEFER_BLOCKING 0x0 ;  /* 0x0000000000007b1d */ /* 0x000fec0000010000 */
[----:B------:R-:W0:Y:S04]  /*0bc0*/  @!P2 LDS R7, [R6] ;  /* 0x000000000607a984 */ /* 0x000e280000000800 */
[----:B0-----:R0:W-:Y:S01]  /*0bd0*/  @!P2 STG.E desc[UR6][R8.64], R7 ;  /* 0x000000070800a986 */ /* 0x0011e2000c101906 */
[----:B------:R-:W-:Y:S05]  /*0be0*/  @P1 EXIT ;  /* 0x000000000000194d */ /* 0x000fea0003800000 */
[----:B------:R-:W1:Y:S04]  /*0bf0*/  LDS R5, [R5] ;  /* 0x0000000005057984 */ /* 0x000e680000000800 */
[----:B-1----:R-:W-:Y:S01]  /*0c00*/  STG.E desc[UR6][R8.64+0x4], R5 ;  /* 0x0000040508007986 */ /* 0x002fe2000c101906 */
[----:B------:R-:W-:Y:S05]  /*0c10*/  EXIT ;  /* 0x000000000000794d */ /* 0x000fea0003800000 */
.L_x_678:
        /* <DEDUP_REMOVED lines=14> */
.L_x_715:


//--------------------- .text._Z18scan_conflict_freeILi32EEvPfPKfiS0_ --------------------------
	.section	.text._Z18scan_conflict_freeILi32EEvPfPKfiS0_,"ax",@progbits
	.align	128
        .global         _Z18scan_conflict_freeILi32EEvPfPKfiS0_
        .type           _Z18scan_conflict_freeILi32EEvPfPKfiS0_,@function
        .size           _Z18scan_conflict_freeILi32EEvPfPKfiS0_,(.L_x_716 - _Z18scan_conflict_freeILi32EEvPfPKfiS0_)
        .other          _Z18scan_conflict_freeILi32EEvPfPKfiS0_,@"STO_CUDA_ENTRY STV_DEFAULT"
_Z18scan_conflict_freeILi32EEvPfPKfiS0_:
.text._Z18scan_conflict_freeILi32EEvPfPKfiS0_:
        /* <DEDUP_REMOVED lines=10> */
[----:B------:R-:W-:-:S03]  /*00a0*/  VIADD R10, R3, 0x1 ;  /* 0x00000001030a7836 */ /* 0x000fc60000000000 */
[----:B------:R-:W-:Y:S01]  /*00b0*/  SHF.L.U32 R0, R0, 0x1, RZ ;  /* 0x0000000100007819 */ /* 0x000fe200000006ff */
[----:B------:R-:W-:-:S03]  /*00c0*/  IMAD R5, R5, 0x2, R10 ;  /* 0x0000000205057824 */ /* 0x000fc600078e020a */
[C---:B---3--:R-:W-:Y:S01]  /*00d0*/  ISETP.GE.U32.AND P0, PT, R0.reuse, UR6, PT ;  /* 0x0000000600007c0c */ /* 0x048fe2000bf06070 */
[----:B-1----:R-:W-:Y:S01]  /*00e0*/  IMAD.WIDE.U32 R8, R0, 0x4, R8 ;  /* 0x0000000400087825 */ /* 0x002fe200078e0008 */
        /* <DEDUP_REMOVED lines=8> */
[----:B------:R-:W-:-:S02]  /*0170*/  ISETP.GT.U32.AND P2, PT, R2, 0x1f, PT ;  /* 0x0000001f0200780c */ /* 0x000fc40003f44070 */
[----:B------:R-:W-:Y:S02]  /*0180*/  LEA.HI R14, R10, R12, RZ, 0x16 ;  /* 0x0000000c0a0e7211 */ /* 0x000fe400078fb0ff */
[C---:B------:R-:W-:Y:S02]  /*0190*/  ISETP.GT.U32.AND P4, PT, R2.reuse, 0x7, PT ;  /* 0x000000070200780c */ /* 0x040fe40003f84070 */
[----:B------:R-:W-:-:S11]  /*01a0*/  ISETP.GT.U32.AND P3, PT, R2, 0xf, PT ;  /* 0x0000000f0200780c */ /* 0x000fd60003f64070 */
[----:B0-----:R-:W-:Y:S01]  /*01b0*/  @!P4 IMAD.SHL.U32 R9, R2, 0x8, RZ ;  /* 0x000000080209c824 */ /* 0x001fe200078e00ff */
[----:B-1----:R-:W-:Y:S02]  /*01c0*/  LEA R7, R6, R7, 0x18 ;  /* 0x0000000706077211 */ /* 0x002fe400078ec0ff */
[----:B------:R-:W-:Y:S02]  /*01d0*/  LEA.HI R6, R2, R11, RZ, 0x17 ;  /* 0x0000000b02067211 */ /* 0x000fe400078fb8ff */
[----:B------:R-:W-:Y:S01]  /*01e0*/  @!P2 LEA R11, R11, R7, 0x2 ;  /* 0x000000070b0ba211 */ /* 0x000fe200078e10ff */
[--C-:B------:R-:W-:Y:S01]  /*01f0*/  IMAD R5, R14, 0x4, R7.reuse ;  /* 0x000000040e057824 */ /* 0x100fe200078e0207 */
[----:B------:R-:W-:Y:S01]  /*0200*/  @!P4 LEA.HI R14, R9, R9, RZ, 0x1b ;  /* 0x00000009090ec211 */ /* 0x000fe200078fd8ff */
[--C-:B------:R-:W-:Y:S02]  /*0210*/  IMAD R6, R6, 0x4, R7.reuse ;  /* 0x0000000406067824 */ /* 0x100fe400078e0207 */
[----:B------:R-:W-:-:S02]  /*0220*/  IMAD R8, R12, 0x4, R7 ;  /* 0x000000040c087824 */ /* 0x000fc400078e0207 */
        /* <DEDUP_REMOVED lines=12> */
[----:B0-----:R-:W-:Y:S01]  /*02f0*/  IMAD.SHL.U32 R9, R2, 0x4, RZ ;  /* 0x0000000402097824 */ /* 0x001fe200078e00ff */
[----:B------:R-:W-:-:S04]  /*0300*/  IADD3 R10, PT, PT, R3, R10, RZ ;  /* 0x0000000a030a7210 */ /* 0x000fc80007ffe0ff */
[-C--:B------:R-:W-:Y:S02]  /*0310*/  LEA.HI R10, R10, R9.reuse, RZ, 0x1b ;  /* 0x000000090a0a7211 */ /* 0x080fe400078fd8ff */
[----:B------:R-:W-:-:S03]  /*0320*/  LEA.HI R12, R9, R9, RZ, 0x1b ;  /* 0x00000009090c7211 */ /* 0x000fc600078fd8ff */
[----:B------:R-:W-:Y:S01]  /*0330*/  IMAD R10, R10, 0x4, R7 ;  /* 0x000000040a0a7824 */ /* 0x000fe200078e0207 */
[----:B------:R-:W-:-:S05]  /*0340*/  LEA R12, R12, R7, 0x2 ;  /* 0x000000070c0c7211 */ /* 0x000fca00078e10ff */
[----:B------:R-:W-:Y:S04]  /*0350*/  LDS R10, [R10+0x4] ;  /* 0x000004000a0a7984 */ /* 0x000fe80000000800 */
[----:B------:R-:W0:Y:S02]  /*0360*/  LDS R9, [R12+0xc] ;  /* 0x00000c000c097984 */ /* 0x000e240000000800 */
[----:B0-----:R-:W-:-:S05]  /*0370*/  FADD R9, R10, R9 ;  /* 0x000000090a097221 */ /* 0x001fca0000000000 */
[----:B------:R1:W-:Y:S02]  /*0380*/  STS [R12+0xc], R9 ;  /* 0x00000c090c007388 */ /* 0x0003e40000000800 */
.L_x_680:
[----:B------:R-:W-:Y:S05]  /*0390*/  BSYNC.RECONVERGENT B0 ;  /* 0x0000000000007941 */ /* 0x000fea0003800200 */
.L_x_679:
[----:B------:R-:W-:Y:S01]  /*03a0*/  BAR.SYNC.DEFER_BLOCKING 0x0 ;  /* 0x0000000000007b1d */ /* 0x000fe20000010000 */
[C---:B------:R-:W-:Y:S02]  /*03b0*/  ISETP.GT.U32.AND P2, PT, R2.reuse, 0x3, PT ;  /* 0x000000030200780c */ /* 0x040fe40003f44070 */
[C---:B------:R-:W-:Y:S02]  /*03c0*/  ISETP.GT.U32.AND P3, PT, R2.reuse, 0x1, PT ;  /* 0x000000010200780c */ /* 0x040fe40003f64070 */
[C---:B------:R-:W-:Y:S01]  /*03d0*/  ISETP.GT.U32.AND P6, PT, R2.reuse, 0x1e, PT ;  /* 0x0000001e0200780c */ /* 0x040fe20003fc4070 */
[----:B------:R-:W-:Y:S01]  /*03e0*/  BSSY.RECONVERGENT B0, `(.L_x_681) ;  /* 0x0000036000007945 */ /* 0x000fe20003800200 */
[----:B------:R-:W-:-:S07]  /*03f0*/  ISETP.GT.U32.AND P5, PT, R2, 0xe, PT ;  /* 0x0000000e0200780c */ /* 0x000fce0003fa4070 */
[C---:B------:R-:W-:Y:S02]  /*0400*/  @!P2 IMAD.SHL.U32 R11, R2.reuse, 0x10, RZ ;  /* 0x00000010020ba824 */ /* 0x040fe400078e00ff */
[----:B------:R-:W-:-:S03]  /*0410*/  @!P3 IMAD R13, R2, 0x84, R7 ;  /* 0x00000084020db824 */ /* 0x000fc600078e0207 */
[----:B-1----:R-:W-:Y:S01]  /*0420*/  @!P2 LEA.HI R12, R11, R11, RZ, 0x1b ;  /* 0x0000000b0b0ca211 */ /* 0x002fe200078fd8ff */
[----:B0-----:R-:W-:Y:S04]  /*0430*/  @!P4 LDS R9, [R14+0xc] ;  /* 0x00000c000e09c984 */ /* 0x001fe80000000800 */
        /* <DEDUP_REMOVED lines=8> */
[----:B0-----:R-:W-:-:S05]  /*04c0*/  @!P2 FADD R11, R10, R11 ;  /* 0x0000000b0a0ba221 */ /* 0x001fca0000000000 */
        /* <DEDUP_REMOVED lines=15> */
[----:B0-----:R-:W-:Y:S01]  /*05c0*/  @!P2 IMAD.WIDE.U32 R10, R4, 0x4, R10 ;  /* 0x00000004040aa825 */ /* 0x001fe200078e000a */
[----:B------:R-:W-:-:S04]  /*05d0*/  IADD3 R4, PT, PT, R3, 0x2, RZ ;  /* 0x0000000203047810 */ /* 0x000fc80007ffe0ff */
[----:B------:R-:W-:Y:S01]  /*05e0*/  @!P6 LEA.HI R2, R4, R3, RZ, 0x1b ;  /* 0x000000030402e211 */ /* 0x000fe200078fd8ff */
[----:B------:R-:W0:Y:S04]  /*05f0*/  @!P2 LDS R9, [R7+0x100] ;  /* 0x000100000709a984 */ /* 0x000e280000000800 */
[----:B------:R-:W-:Y:S01]  /*0600*/  @!P6 IMAD R2, R2, 0x4, R7 ;  /* 0x000000040202e824 */ /* 0x000fe200078e0207 */
[----:B0-----:R-:W-:Y:S01]  /*0610*/  @!P2 STG.E desc[UR4][R10.64], R9 ;  /* 0x000000090a00a986 */ /* 0x001fe2000c101904 */
[----:B------:R-:W-:Y:S06]  /*0620*/  BAR.SYNC.DEFER_BLOCKING 0x0 ;  /* 0x0000000000007b1d */ /* 0x000fec0000010000 */
[----:B------:R-:W-:Y:S04]  /*0630*/  @!P2 LDS R12, [R7+0x7c] ;  /* 0x00007c00070ca984 */ /* 0x000fe80000000800 */
[----:B------:R-:W0:Y:S02]  /*0640*/  @!P2 LDS R13, [R7+0xc0] ;  /* 0x0000c000070da984 */ /* 0x000e240000000800 */
[----:B0-----:R-:W-:-:S05]  /*0650*/  @!P2 FADD R12, R12, R13 ;  /* 0x0000000d0c0ca221 */ /* 0x001fca0000000000 */
[----:B------:R0:W-:Y:S01]  /*0660*/  @!P2 STS [R7+0xc0], R12 ;  /* 0x0000c00c0700a388 */ /* 0x0001e20000000800 */
[----:B------:R-:W-:Y:S06]  /*0670*/  BAR.SYNC.DEFER_BLOCKING 0x0 ;  /* 0x0000000000007b1d */ /* 0x000fec0000010000 */
[----:B------:R-:W-:Y:S05]  /*0680*/  @P3 BRA `(.L_x_682) ;  /* 0x00000000002c3947 */ /* 0x000fea0003800000 */
[----:B------:R-:W-:-:S05]  /*0690*/  IMAD.SHL.U32 R3, R4, 0x8, RZ ;  /* 0x0000000804037824 */ /* 0x000fca00078e00ff */
[C---:B------:R-:W-:Y:S02]  /*06a0*/  IADD3 R10, PT, PT, R3.reuse, -0x1, RZ ;  /* 0xffffffff030a7810 */ /* 0x040fe40007ffe0ff */
        /* <DEDUP_REMOVED lines=9> */
.L_x_682:
[----:B------:R-:W-:Y:S05]  /*0740*/  BSYNC.RECONVERGENT B0 ;  /* 0x0000000000007941 */ /* 0x000fea0003800200 */
.L_x_681:
[----:B------:R-:W-:Y:S06]  /*0750*/  BAR.SYNC.DEFER_BLOCKING 0x0 ;  /* 0x0000000000007b1d */ /* 0x000fec0000010000 */
[----:B------:R-:W-:Y:S04]  /*0760*/  BSSY.RECONVERGENT B0, `(.L_x_683) ;  /* 0x000000d000007945 */ /* 0x000fe80003800200 */
[----:B------:R-:W-:Y:S05]  /*0770*/  @P4 BRA `(.L_x_684) ;  /* 0x00000000002c4947 */ /* 0x000fea0003800000 */
[----:B-1----:R-:W-:-:S04]  /*0780*/  SHF.L.U32 R3, R4, 0x2, RZ ;  /* 0x0000000204037819 */ /* 0x002fc800000006ff */
[C---:B0-----:R-:W-:Y:S01]  /*0790*/  LEA.HI R12, R3.reuse, R3, RZ, 0x1b ;  /* 0x00000003030c7211 */ /* 0x041fe200078fd8ff */
[----:B------:R-:W-:-:S04]  /*07a0*/  VIADD R10, R3, 0xffffffff ;  /* 0xffffffff030a7836 */ /* 0x000fc80000000000 */
[----:B------:R-:W-:Y:S01]  /*07b0*/  IMAD R12, R12, 0x4, R7 ;  /* 0x000000040c0c7824 */ /* 0x000fe200078e0207 */
[----:B------:R-:W-:-:S04]  /*07c0*/  LEA.HI R9, R10, R3, RZ, 0x1b ;  /* 0x000000030a097211 */ /* 0x000fc800078fd8ff */
[----:B------:R-:W-:Y:S01]  /*07d0*/  LEA.HI R10, R10, R9, RZ, 0x16 ;  /* 0x000000090a0a7211 */ /* 0x000fe200078fb0ff */
[----:B------:R-:W-:Y:S03]  /*07e0*/  LDS R3, [R12+0xc] ;  /* 0x00000c000c037984 */ /* 0x000fe60000000800 */
[----:B------:R-:W-:-:S06]  /*07f0*/  LEA R10, R10, R7, 0x2 ;  /* 0x000000070a0a7211 */ /* 0x000fcc00078e10ff */
[----:B------:R-:W0:Y:S02]  /*0800*/  LDS R10, [R10+-0x4] ;  /* 0xfffffc000a0a7984 */ /* 0x000e240000000800 */
[----:B0-----:R-:W-:-:S05]  /*0810*/  FADD R3, R10, R3 ;  /* 0x000000030a037221 */ /* 0x001fca0000000000 */
[----:B------:R2:W-:Y:S02]  /*0820*/  STS [R12+0xc], R3 ;  /* 0x00000c030c007388 */ /* 0x0005e40000000800 */
.L_x_684:
[----:B------:R-:W-:Y:S05]  /*0830*/  BSYNC.RECONVERGENT B0 ;  /* 0x0000000000007941 */ /* 0x000fea0003800200 */
.L_x_683:
[----:B------:R-:W-:Y:S06]  /*0840*/  BAR.SYNC.DEFER_BLOCKING 0x0 ;  /* 0x0000000000007b1d */ /* 0x000fec0000010000 */
[----:B------:R-:W-:Y:S04]  /*0850*/  BSSY.RECONVERGENT B0, `(.L_x_685) ;  /* 0x000000d000007945 */ /* 0x000fe80003800200 */
[----:B------:R-:W-:Y:S05]  /*0860*/  @P5 BRA `(.L_x_686) ;  /* 0x00000000002c5947 */ /* 0x000fea0003800000 */
[----:B------:R-:W-:-:S04]  /*0870*/  IMAD.SHL.U32 R4, R4, 0x2, RZ ;  /* 0x0000000204047824 */ /* 0x000fc800078e00ff */
[----:B-12---:R-:W-:-:S05]  /*0880*/  VIADD R3, R4, 0xffffffff ;  /* 0xffffffff04037836 */ /* 0x006fca0000000000 */
[CC--:B------:R-:W-:Y:S02]  /*0890*/  LEA.HI R10, R3.reuse, R4.reuse, RZ, 0x1b ;  /* 0x00000004030a7211 */ /* 0x0c0fe400078fd8ff */
[----:B------:R-:W-:Y:S02]  /*08a0*/  LEA.HI R4, R4, R4, RZ, 0x1b ;  /* 0x0000000404047211 */ /* 0x000fe400078fd8ff */
[----:B------:R-:W-:Y:S02]  /*08b0*/  LEA.HI R10, R3, R10, RZ, 0x16 ;  /* 0x0000000a030a7211 */ /* 0x000fe400078fb0ff */
[----:B------:R-:W-:-:S03]  /*08c0*/  LEA R4, R4, R7, 0x2 ;  /* 0x0000000704047211 */ /* 0x000fc600078e10ff */
[----:B------:R-:W-:Y:S02]  /*08d0*/  IMAD R10, R10, 0x4, R7 ;  /* 0x000000040a0a7824 */ /* 0x000fe400078e0207 */
[----:B------:R-:W-:Y:S04]  /*08e0*/  LDS R3, [R4+0x4] ;  /* 0x0000040004037984 */ /* 0x000fe80000000800 */
[----:B------:R-:W1:Y:S02]  /*08f0*/  LDS R10, [R10+-0x4] ;  /* 0xfffffc000a0a7984 */ /* 0x000e640000000800 */
[----:B-1----:R-:W-:-:S05]  /*0900*/  FADD R3, R10, R3 ;  /* 0x000000030a037221 */ /* 0x002fca0000000000 */
[----:B------:R3:W-:Y:S02]  /*0910*/  STS [R4+0x4], R3 ;  /* 0x0000040304007388 */ /* 0x0007e40000000800 */
.L_x_686:
[----:B------:R-:W-:Y:S05]  /*0920*/  BSYNC.RECONVERGENT B0 ;  /* 0x0000000000007941 */ /* 0x000fea0003800200 */
.L_x_685:
[----:B------:R-:W-:Y:S08]  /*0930*/  BAR.SYNC.DEFER_BLOCKING 0x0 ;  /* 0x0000000000007b1d */ /* 0x000ff00000010000 */
[----:B------:R-:W4:Y:S01]  /*0940*/  LDC.64 R10, c[0x0][0x380] ;  /* 0x0000e000ff0a7b82 */ /* 0x000f220000000a00 */
[----:B------:R-:W-:Y:S04]  /*0950*/  @!P6 LDS R8, [R8+0x4] ;  /* 0x000004000808e984 */ /* 0x000fe80000000800 */
[----:B-123--:R-:W1:Y:S01]  /*0960*/  @!P6 LDS R3, [R2+0x8] ;  /* 0x000008000203e984 */ /* 0x00ee620000000800 */
[----:B----4-:R-:W-:-:S04]  /*0970*/  IMAD.WIDE.U32 R10, R0, 0x4, R10 ;  /* 0x00000004000a7825 */ /* 0x010fc800078e000a */
[----:B-1----:R-:W-:-:S05]  /*0980*/  @!P6 FADD R3, R8, R3 ;  /* 0x000000030803e221 */ /* 0x002fca0000000000 */
[----:B------:R-:W-:Y:S01]  /*0990*/  @!P6 STS [R2+0x8], R3 ;  /* 0x000008030200e388 */ /* 0x000fe20000000800 */
[----:B------:R-:W-:Y:S06]  /*09a0*/  BAR.SYNC.DEFER_BLOCKING 0x0 ;  /* 0x0000000000007b1d */ /* 0x000fec0000010000 */
[----:B0-----:R-:W0:Y:S04]  /*09b0*/  @!P0 LDS R7, [R6] ;  /* 0x0000000006078984 */ /* 0x001e280000000800 */
[----:B0-----:R0:W-:Y:S01]  /*09c0*/  @!P0 STG.E desc[UR4][R10.64], R7 ;  /* 0x000000070a008986 */ /* 0x0011e2000c101904 */
[----:B------:R-:W-:Y:S05]  /*09d0*/  @P1 EXIT ;  /* 0x000000000000194d */ /* 0x000fea0003800000 */
[----:B------:R-:W1:Y:S04]  /*09e0*/  LDS R5, [R5+0x4] ;  /* 0x0000040005057984 */ /* 0x000e680000000800 */
[----:B-1----:R-:W-:Y:S01]  /*09f0*/  STG.E desc[UR4][R10.64+0x4], R5 ;  /* 0x000004050a007986 */ /* 0x002fe2000c101904 */
[----:B------:R-:W-:Y:S05]  /*0a00*/  EXIT ;  /* 0x000000000000794d */ /* 0x000fea0003800000 */
.L_x_687:
        /* <DEDUP_REMOVED lines=15> */
.L_x_716:


//--------------------- .text._Z19scan_work_efficientILi32EEvPfPKfiS0_ --------------------------
	.section	.text._Z19scan_work_efficientILi32EEvPfPKfiS0_,"ax",@progbits
	.align	128
        .global         _Z19scan_work_efficientILi32EEvPfPKfiS0_
        .type           _Z19scan_work_efficientILi32EEvPfPKfiS0_,@function
        .size           _Z19scan_work_efficientILi32EEvPfPKfiS0_,(.L_x_717 - _Z19scan_work_efficientILi32EEvPfPKfiS0_)
        .other          _Z19scan_work_efficientILi32EEvPfPKfiS0_,@"STO_CUDA_ENTRY STV_DEFAULT"
_Z19scan_work_efficientILi32EEvPfPKfiS0_:
.text._Z19scan_work_efficientILi32EEvPfPKfiS0_:
        /* <DEDUP_REMOVED lines=25> */
.L_x_689:
[----:B------:R1:W-:Y:S02]  /*0190*/  STS [R3+0x80], RZ ;  /* 0x000080ff03007388 */ /* 0x0003e40000000800 */
.L_x_690:
[----:B------:R-:W-:Y:S05]  /*01a0*/  BSYNC.RECONVERGENT B0 ;  /* 0x0000000000007941 */ /* 0x000fea0003800200 */
.L_x_688:
        /* <DEDUP_REMOVED lines=61> */
[----:B------:R-:W-:-:S05]  /*0580*/  ISETP.GT.U32.AND P1, PT, R4, 0xe, PT ;  /* 0x0000000e0400780c */ /* 0x000fca0003f24070 */
[----:B------:R-:W-:Y:S04]  /*0590*/  @!P2 LDS R7, [R6+UR4+-0x4] ;  /* 0xfffffc040607a984 */ /* 0x000fe80008000800 */
[----:B------:R-:W0:Y:S02]  /*05a0*/  @!P2 LDS R10, [R6+UR4+0xc] ;  /* 0x00000c04060aa984 */ /* 0x000e240008000800 */
[----:B0-----:R-:W-:Y:S02]  /*05b0*/  @!P2 FADD R7, R7, R10 ;  /* 0x0000000a0707a221 */ /* 0x001fe40000000000 */
[----:B------:R-:W-:-:S03]  /*05c0*/  @!P1 LEA R10, R4, 0x10, 0x4 ;  /* 0x00000010040a9811 */ /* 0x000fc600078e20ff */
        /* <DEDUP_REMOVED lines=8> */
[----:B------:R-:W-:Y:S01]  /*0650*/  BAR.SYNC.DEFER_BLOCKING 0x0 ;  /* 0x0000000000007b1d */ /* 0x000fe20000010000 */
[----:B------:R-:W-:-:S05]  /*0660*/  ISETP.GE.U32.AND P1, PT, R2, UR8, PT ;  /* 0x0000000802007c0c */ /* 0x000fca000bf26070 */
[----:B------:R-:W-:Y:S04]  /*0670*/  @!P2 LDS R4, [R11+0x4] ;  /* 0x000004000b04a984 */ /* 0x000fe80000000800 */
[----:B------:R-:W0:Y:S02]  /*0680*/  @!P2 LDS R5, [R11+0x8] ;  /* 0x000008000b05a984 */ /* 0x000e240000000800 */
[----:B0-----:R-:W-:Y:S02]  /*0690*/  @!P2 FADD R6, R4, R5 ;  /* 0x000000050406a221 */ /* 0x001fe40000000000 */
[----:B------:R-:W0:Y:S03]  /*06a0*/  @!P0 LDC.64 R4, c[0x0][0x380] ;  /* 0x0000e000ff048b82 */ /* 0x000e260000000a00 */
[----:B------:R-:W-:Y:S05]  /*06b0*/  @!P2 STS [R11+0x8], R6 ;  /* 0x000008060b00a388 */ /* 0x000fea0000000800 */
[----:B------:R-:W-:Y:S01]  /*06c0*/  BAR.SYNC.DEFER_BLOCKING 0x0 ;  /* 0x0000000000007b1d */ /* 0x000fe20000010000 */
[----:B0-----:R-:W-:-:S05]  /*06d0*/  @!P0 IMAD.WIDE.U32 R4, R0, 0x4, R4 ;  /* 0x0000000400048825 */ /* 0x001fca00078e0004 */
[----:B------:R-:W0:Y:S04]  /*06e0*/  @!P0 LDS R7, [R3] ;  /* 0x0000000003078984 */ /* 0x000e280000000800 */
[----:B0-----:R0:W-:Y:S01]  /*06f0*/  @!P0 STG.E desc[UR6][R4.64], R7 ;  /* 0x0000000704008986 */ /* 0x0011e2000c101906 */
[----:B------:R-:W-:Y:S05]  /*0700*/  @P1 EXIT ;  /* 0x000000000000194d */ /* 0x000fea0003800000 */
[----:B-1----:R-:W1:Y:S01]  /*0710*/  LDS R3, [R3+0x80] ;  /* 0x0000800003037984 */ /* 0x002e620000000800 */
[----:B0-----:R-:W0:Y:S02]  /*0720*/  LDC.64 R4, c[0x0][0x380] ;  /* 0x0000e000ff047b82 */ /* 0x001e240000000a00 */
[----:B0-----:R-:W-:-:S05]  /*0730*/  IMAD.WIDE.U32 R4, R2, 0x4, R4 ;  /* 0x0000000402047825 */ /* 0x001fca00078e0004 */
[----:B-1----:R-:W-:Y:S01]  /*0740*/  STG.E desc[UR6][R4.64], R3 ;  /* 0x0000000304007986 */ /* 0x002fe2000c101906 */
[----:B------:R-:W-:Y:S05]  /*0750*/  EXIT ;  /* 0x000000000000794d */ /* 0x000fea0003800000 */
.L_x_691:
        /* <DEDUP_REMOVED lines=10> */
.L_x_717:


//--------------------- .text._Z19scan_more_efficientILi32EEvPfPKfiS0_ --------------------------
	.section	.text._Z19scan_more_efficientILi32EEvPfPKfiS0_,"ax",@progbits
	.align	128
        .global         _Z19scan_more_efficientILi32EEvPfPKfiS0_
        .type           _Z19scan_more_efficientILi32EEvPfPKfiS0_,@function
        .size           _Z19scan_more_efficientILi32EEvPfPKfiS0_,(.L_x_718 - _Z19scan_more_efficientILi32EEvPfPKfiS0_)
        .other          _Z19scan_more_efficientILi32EEvPfPKfiS0_,@"STO_CUDA_ENTRY STV_DEFAULT"
_Z19scan_more_efficientILi32EEvPfPKfiS0_:
.text._Z19scan_more_efficientILi32EEvPfPKfiS0_:
        /* <DEDUP_REMOVED lines=10> */
[----:B--2---:R0:W2:Y:S01]  /*00a0*/  @!P0 LDG.E R6, desc[UR6][R6.64] ;  /* 0x0000000606068981 */ /* 0x0040a2000c1e1900 */
[----:B------:R-:W1:Y:S01]  /*00b0*/  S2UR UR5, SR_CgaCtaId ;  /* 0x00000000000579c3 */ /* 0x000e620000008800 */
[----:B------:R-:W-:Y:S01]  /*00c0*/  UMOV UR4, 0x400 ;  /* 0x0000040000047882 */ /* 0x000fe20000000000 */
[C---:B------:R-:W-:Y:S02]  /*00d0*/  LOP3.LUT P2, R4, R13.reuse, 0x1, RZ, 0xc0, !PT ;  /* 0x000000010d047812 */ /* 0x040fe4000784c0ff */
[----:B0-----:R-:W-:-:S04]  /*00e0*/  IADD3 R7, PT, PT, R13, 0x1, RZ ;  /* 0x000000010d077810 */ /* 0x001fc80007ffe0ff */
[----:B------:R-:W-:Y:S01]  /*00f0*/  LOP3.LUT P1, R5, R7, 0x3, RZ, 0xc0, !PT ;  /* 0x0000000307057812 */ /* 0x000fe2000782c0ff */
        /* <DEDUP_REMOVED lines=74> */
.L_x_692:
        /* <DEDUP_REMOVED lines=14> */
.L_x_718:


//--------------------- .text._Z10scan_naiveILi32EEvPfS0_iS0_ --------------------------
	.section	.text._Z10scan_naiveILi32EEvPfS0_iS0_,"ax",@progbits
	.align	128
        .global         _Z10scan_naiveILi32EEvPfS0_iS0_
        .type           _Z10scan_naiveILi32EEvPfS0_iS0_,@function
        .size           _Z10scan_naiveILi32EEvPfS0_iS0_,(.L_x_719 - _Z10scan_naiveILi32EEvPfS0_iS0_)
        .other          _Z10scan_naiveILi32EEvPfS0_iS0_,@"STO_CUDA_ENTRY STV_DEFAULT"
_Z10scan_naiveILi32EEvPfS0_iS0_:
.text._Z10scan_naiveILi32EEvPfS0_iS0_:
        /* <DEDUP_REMOVED lines=49> */
[----:B0-----:R-:W-:-:S02]  /*0310*/  @P0 FADD R9, R2, R3 ;  /* 0x0000000302090221 */ /* 0x001fc40000000000 */
[----:B------:R-:W0:Y:S04]  /*0320*/  LDC.64 R2, c[0x0][0x380] ;  /* 0x0000e000ff027b82 */ /* 0x000e280000000a00 */
[----:B------:R-:W1:Y:S01]  /*0330*/  @!P0 LDS R9, [R4] ;  /* 0x0000000004098984 */ /* 0x000e620000000800 */
[----:B------:R-:W-:Y:S01]  /*0340*/  ISETP.NE.AND P0, PT, R13, RZ, PT ;  /* 0x000000ff0d00720c */ /* 0x000fe20003f05270 */
[----:B0-----:R-:W-:Y:S02]  /*0350*/  IMAD.WIDE.U32 R2, R5, 0x4, R2 ;  /* 0x0000000405027825 */ /* 0x001fe400078e0002 */
[----:B-1----:R-:W-:Y:S01]  /*0360*/  STS [R4+0x80], R9 ;  /* 0x0000800904007388 */ /* 0x002fe20000000800 */
[----:B------:R-:W-:Y:S06]  /*0370*/  BAR.SYNC.DEFER_BLOCKING 0x0 ;  /* 0x0000000000007b1d */ /* 0x000fec0000010000 */
[----:B------:R-:W0:Y:S04]  /*0380*/  LDS R11, [R4+0x80] ;  /* 0x00008000040b7984 */ /* 0x000e280000000800 */
[----:B0-----:R0:W-:Y:S01]  /*0390*/  STG.E desc[UR6][R2.64], R11 ;  /* 0x0000000b02007986 */ /* 0x0011e2000c101906 */
[----:B------:R-:W-:Y:S05]  /*03a0*/  @P0 EXIT ;  /* 0x000000000000094d */ /* 0x000fea0003800000 */
[----:B------:R-:W1:Y:S01]  /*03b0*/  LDS R5, [UR4+0xfc] ;  /* 0x0000fc04ff057984 */ /* 0x000e620008000800 */
[----:B0-----:R-:W0:Y:S02]  /*03c0*/  LDC.64 R2, c[0x0][0x398] ;  /* 0x0000e600ff027b82 */ /* 0x001e240000000a00 */
[----:B0-----:R-:W-:-:S05]  /*03d0*/  IMAD.WIDE.U32 R2, R0, 0x4, R2 ;  /* 0x0000000400027825 */ /* 0x001fca00078e0002 */
[----:B-1----:R-:W-:Y:S01]  /*03e0*/  STG.E desc[UR6][R2.64], R5 ;  /* 0x0000000502007986 */ /* 0x002fe2000c101906 */
[----:B------:R-:W-:Y:S05]  /*03f0*/  EXIT ;  /* 0x000000000000794d */ /* 0x000fea0003800000 */
.L_x_693:
        /* <DEDUP_REMOVED lines=16> */
.L_x_719:


//--------------------- .text._Z16add_partial_sumsPfS_i --------------------------
	.section	.text._Z16add_partial_sumsPfS_i,"ax",@progbits
	.align	128
        .global         _Z16add_partial_sumsPfS_i
        .type           _Z16add_partial_sumsPfS_i,@function
        .size           _Z16add_partial_sumsPfS_i,(.L_x_720 - _Z16add_partial_sumsPfS_i)
        .other          _Z16add_partial_sumsPfS_i,@"STO_CUDA_ENTRY STV_DEFAULT"
_Z16add_partial_sumsPfS_i:
.text._Z16add_partial_sumsPfS_i:
[----:B------:R-:W-:Y:S01]  /*0000*/  LDC R1, c[0x0][0x37c] ;  /* 0x0000df00ff017b82 */ /* 0x000fe20000000800 */
[----:B------:R-:W0:Y:S01]  /*0010*/  S2R R9, SR_CTAID.X ;  /* 0x0000000000097919 */ /* 0x000e220000002500 */
[----:B------:R-:W0:Y:S01]  /*0020*/  LDCU UR4, c[0x0][0x360] ;  /* 0x00006c00ff0477ac */ /* 0x000e220008000800 */
[----:B------:R-:W0:Y:S01]  /*0030*/  S2R R0, SR_TID.X ;  /* 0x0000000000007919 */ /* 0x000e220000002100 */
[----:B------:R-:W1:Y:S01]  /*0040*/  LDCU UR5, c[0x0][0x390] ;  /* 0x00007200ff0577ac */ /* 0x000e620008000800 */
[----:B0-----:R-:W-:-:S05]  /*0050*/  IMAD R7, R9, UR4, R0 ;  /* 0x0000000409077c24 */ /* 0x001fca000f8e0200 */
[----:B-1----:R-:W-:-:S04]  /*0060*/  ISETP.GE.U32.AND P0, PT, R7, UR5, PT ;  /* 0x0000000507007c0c */ /* 0x002fc8000bf06070 */
[----:B------:R-:W-:-:S13]  /*0070*/  ISETP.EQ.OR P0, PT, R9, RZ, P0 ;  /* 0x000000ff0900720c */ /* 0x000fda0000702670 */
[----:B------:R-:W-:Y:S05]  /*0080*/  @P0 EXIT ;  /* 0x000000000000094d */ /* 0x000fea0003800000 */
[----:B------:R-:W0:Y:S01]  /*0090*/  LDC.64 R2, c[0x0][0x388] ;  /* 0x0000e200ff027b82 */ /* 0x000e220000000a00 */
[----:B------:R-:W1:Y:S01]  /*00a0*/  LDCU.64 UR4, c[0x0][0x358] ;  /* 0x00006b00ff0477ac */ /* 0x000e620008000a00 */
[----:B------:R-:W-:-:S06]  /*00b0*/  IADD3 R9, PT, PT, R9, -0x1, RZ ;  /* 0xffffffff09097810 */ /* 0x000fcc0007ffe0ff */
[----:B------:R-:W2:Y:S01]  /*00c0*/  LDC.64 R4, c[0x0][0x380] ;  /* 0x0000e000ff047b82 */ /* 0x000ea20000000a00 */
[----:B0-----:R-:W-:-:S06]  /*00d0*/  IMAD.WIDE.U32 R2, R9, 0x4, R2 ;  /* 0x0000000409027825 */ /* 0x001fcc00078e0002 */
[----:B-1----:R-:W3:Y:S01]  /*00e0*/  LDG.E R2, desc[UR4][R2.64] ;  /* 0x0000000402027981 */ /* 0x002ee2000c1e1900 */
[----:B--2---:R-:W-:-:S05]  /*00f0*/  IMAD.WIDE.U32 R4, R7, 0x4, R4 ;  /* 0x0000000407047825 */ /* 0x004fca00078e0004 */
[----:B------:R-:W3:Y:S02]  /*0100*/  LDG.E R7, desc[UR4][R4.64] ;  /* 0x0000000404077981 */ /* 0x000ee4000c1e1900 */
[----:B---3--:R-:W-:-:S05]  /*0110*/  FADD R7, R2, R7 ;  /* 0x0000000702077221 */ /* 0x008fca0000000000 */
[----:B------:R-:W-:Y:S01]  /*0120*/  STG.E desc[UR4][R4.64], R7 ;  /* 0x0000000704007986 */ /* 0x000fe2000c101904 */
[----:B------:R-:W-:Y:S05]  /*0130*/  EXIT ;  /* 0x000000000000794d */ /* 0x000fea0003800000 */
.L_x_694:
        /* <DEDUP_REMOVED lines=12> */
.L_x_720:


//--------------------- .nv.shared._ZN3cub18CUB_300001_SM_10006detail4scan16DeviceScanKernelINS2_10policy_hubIfffmN4cuda3std3__44plusIvEEE10Policy1000EN6thrust24THRUST_300001_SM_1000_NS6detail15normal_iteratorINSD_10device_ptrIfEEEESI_NS0_13ScanTileStateIfLb1EEES9_NS0_8NullTypeEmfLb0ESL_EEvT0_T1_T2_iT3_T4_T5_ --------------------------
	.section	.nv.shared._ZN3cub18CUB_300001_SM_10006detail4scan16DeviceScanKernelINS2_10policy_hubIfffmN4cuda3std3__44plusIvEEE10Policy1000EN6thrust24THRUST_300001_SM_1000_NS6detail15normal_iteratorINSD_10device_ptrIfEEEESI_NS0_13ScanTileStateIfLb1EEES9_NS0_8NullTypeEmfLb0ESL_EEvT0_T1_T2_iT3_T4_T5_,"aw",@nobits
	.sectionflags	@""
	.align	16
.nv.shared._ZN3cub18CUB_300001_SM_10006detail4scan16DeviceScanKernelINS2_10policy_hubIfffmN4cuda3std3__44plusIvEEE10Policy1000EN6thrust24THRUST_300001_SM_1000_NS6detail15normal_iteratorINSD_10device_ptrIfEEEESI_NS0_13ScanTileStateIfLb1EEES9_NS0_8NullTypeEmfLb0ESL_EEvT0_T1_T2_iT3_T4_T5_:
	.zero		32656


//--------------------- .nv.shared.reserved.0     --------------------------
	.section	.nv.shared.reserved.0,"aw",@nobits
	.weak		__nv_reservedSMEM_offset_0_alias
	.size		__nv_reservedSMEM_offset_0_alias, 0, 64
	.other		__nv_reservedSMEM_offset_0_alias,@"STO_CUDA_RESERVED_SHARED STV_DEFAULT"
__nv_reservedSMEM_offset_0_alias:
	.zero		0
	.zero		64


//--------------------- .nv.global                --------------------------
	.section	.nv.global,"aw",@nobits
.nv.global:
	.type		_ZN34_INTERNAL_5444583d_4_k_cu_819954d86thrust24THRUST_300001_SM_1000_NS3seqE,@object
	.size		_ZN34_INTERNAL_5444583d_4_k_cu_819954d86thrust24THRUST_300001_SM_1000_NS3seqE,(_ZN34_INTERNAL_5444583d_4_k_cu_819954d84cuda3std3__48in_placeE - _ZN34_INTERNAL_5444583d_4_k_cu_819954d86thrust24THRUST_300001_SM_1000_NS3seqE)
_ZN34_INTERNAL_5444583d_4_k_cu_819954d86thrust24THRUST_300001_SM_1000_NS3seqE:
	.zero		1
	.type		_ZN34_INTERNAL_5444583d_4_k_cu_819954d84cuda3std3__48in_placeE,@object
	.size		_ZN34_INTERNAL_5444583d_4_k_cu_819954d84cuda3std3__48in_placeE,(_ZN34_INTERNAL_5444583d_4_k_cu_819954d84cuda3std6ranges3__45__cpo4sizeE - _ZN34_INTERNAL_5444583d_4_k_cu_819954d84cuda3std3__48in_placeE)
_ZN34_INTERNAL_5444583d_4_k_cu_819954d84cuda3std3__48in_placeE:
	.zero		1
	.type		_ZN34_INTERNAL_5444583d_4_k_cu_819954d84cuda3std6ranges3__45__cpo4sizeE,@object
	.size		_ZN34_INTERNAL_5444583d_4_k_cu_819954d84cuda3std6ranges3__45__cpo4sizeE,(_ZN34_INTERNAL_5444583d_4_k_cu_819954d86thrust24THRUST_300001_SM_1000_NS12placeholders2_3E - _ZN34_INTERNAL_5444583d_4_k_cu_819954d84cuda3std6ranges3__45__cpo4sizeE)
_ZN34_INTERNAL_5444583d_4_k_cu_819954d84cuda3std6ranges3__45__cpo4sizeE:
	.zero		1
	.type		_ZN34_INTERNAL_5444583d_4_k_cu_819954d86thrust24THRUST_300001_SM_1000_NS12placeholders2_3E,@object
	.size		_ZN34_INTERNAL_5444583d_4_k_cu_819954d86thrust24THRUST_300001_SM_1000_NS12placeholders2_3E,(_ZN34_INTERNAL_5444583d_4_k_cu_819954d84cuda3std3__45__cpo6cbeginE - _ZN34_INTERNAL_5444583d_4_k_cu_819954d86thrust24THRUST_300001_SM_1000_NS12placeholders2_3E)
_ZN34_INTERNAL_5444583d_4_k_cu_819954d86thrust24THRUST_300001_SM_1000_NS12placeholders2_3E:
	.zero		1
	.type		_ZN34_INTERNAL_5444583d_4_k_cu_819954d84cuda3std3__45__cpo6cbeginE,@object
	.size		_ZN34_INTERNAL_5444583d_4_k_cu_819954d84cuda3std3__45__cpo6cbeginE,(_ZN34_INTERNAL_5444583d_4_k_cu_819954d84cuda3std6ranges3__45__cpo6cbeginE - _ZN34_INTERNAL_5444583d_4_k_cu_819954d84cuda3std3__45__cpo6cbeginE)
_ZN34_INTERNAL_5444583d_4_k_cu_819954d84cuda3std3__45__cpo6cbeginE:
	.zero		1
	.type		_ZN34_INTERNAL_5444583d_4_k_cu_819954d84cuda3std6ranges3__45__cpo6cbeginE,@object
	.size		_ZN34_INTERNAL_5444583d_4_k_cu_819954d84cuda3std6ranges3__45__cpo6cbeginE,(_ZN34_INTERNAL_5444583d_4_k_cu_819954d86thrust24THRUST_300001_SM_1000_NS12placeholders2_7E - _ZN34_INTERNAL_5444583d_4_k_cu_819954d84cuda3std6ranges3__45__cpo6cbeginE)
_ZN34_INTERNAL_5444583d_4_k_cu_819954d84cuda3std6ranges3__45__cpo6cbeginE:
	.zero		1
	.type		_ZN34_INTERNAL_5444583d_4_k_cu_819954d86thrust24THRUST_300001_SM_1000_NS12placeholders2_7E,@object
	.size		_ZN34_INTERNAL_5444583d_4_k_cu_819954d86thrust24THRUST_300001_SM_1000_NS12placeholders2_7E,(_ZN34_INTERNAL_5444583d_4_k_cu_819954d84cuda3std3__45__cpo7crbeginE - _ZN34_INTERNAL_5444583d_4_k_cu_819954d86thrust24THRUST_300001_SM_1000_NS12placeholders2_7E)
_ZN34_INTERNAL_5444583d_4_k_cu_819954d86thrust24THRUST_300001_SM_1000_NS12placeholders2_7E:
	.zero		1
	.type		_ZN34_INTERNAL_5444583d_4_k_cu_819954d84cuda3std3__45__cpo7crbeginE,@object
	.size		_ZN34_INTERNAL_5444583d_4_k_cu_819954d84cuda3std3__45__cpo7crbeginE,(_ZN34_INTERNAL_5444583d_4_k_cu_819954d84cuda3std6ranges3__45__cpo4nextE - _ZN34_INTERNAL_5444583d_4_k_cu_819954d84cuda3std3__45__cpo7crbeginE)
_ZN34_INTERNAL_5444583d_4_k_cu_819954d84cuda3std3__45__cpo7crbeginE:
	.zero		1
	.type		_ZN34_INTERNAL_5444583d_4_k_cu_819954d84cuda3std6ranges3__45__cpo4nextE,@object
	.size		_ZN34_INTERNAL_5444583d_4_k_cu_819954d84cuda3std6ranges3__45__cpo4nextE,(_ZN34_INTERNAL_5444583d_4_k_cu_819954d84cuda3std6ranges3__45__cpo4swapE - _ZN34_INTERNAL_5444583d_4_k_cu_819954d84cuda3std6ranges3__45__cpo4nextE)
_ZN34_INTERNAL_5444583d_4_k_cu_819954d84cuda3std6ranges3__45__cpo4nextE:
	.zero		1
	.type		_ZN34_INTERNAL_5444583d_4_k_cu_819954d84cuda3std6ranges3__45__cpo4swapE,@object
	.size		_ZN34_INTERNAL_5444583d_4_k_cu_819954d84cuda3std6ranges3__45__cpo4swapE,(_ZN34_INTERNAL_5444583d_4_k_cu_819954d86thrust24THRUST_300001_SM_1000_NS8cuda_cub10par_nosyncE - _ZN34_INTERNAL_5444583d_4_k_cu_819954d84cuda3std6ranges3__45__cpo4swapE)
_ZN34_INTERNAL_5444583d_4_k_cu_819954d84cuda3std6ranges3__45__cpo4swapE:
	.zero		1
	.type		_ZN34_INTERNAL_5444583d_4_k_cu_819954d86thrust24THRUST_300001_SM_1000_NS8cuda_cub10par_nosyncE,@object
	.size		_ZN34_INTERNAL_5444583d_4_k_cu_819954d86thrust24THRUST_300001_SM_1000_NS8cuda_cub10par_nosyncE,(_ZN34_INTERNAL_5444583d_4_k_cu_819954d86thrust24THRUST_300001_SM_1000_NS12placeholders2_9E - _ZN34_INTERNAL_5444583d_4_k_cu_819954d86thrust24THRUST_300001_SM_1000_NS8cuda_cub10par_nosyncE)
_ZN34_INTERNAL_5444583d_4_k_cu_819954d86thrust24THRUST_300001_SM_1000_NS8cuda_cub10par_nosyncE:
	.zero		1
	.type		_ZN34_INTERNAL_5444583d_4_k_cu_819954d86thrust24THRUST_300001_SM_1000_NS12placeholders2_9E,@object
	.size		_ZN34_INTERNAL_5444583d_4_k_cu_819954d86thrust24THRUST_300001_SM_1000_NS12placeholders2_9E,(_ZN34_INTERNAL_5444583d_4_k_cu_819954d84cuda3std3__436_GLOBAL__N__5444583d_4_k_cu_819954d86ignoreE - _ZN34_INTERNAL_5444583d_4_k_cu_819954d86thrust24THRUST_300001_SM_1000_NS12placeholders2_9E)
_ZN34_INTERNAL_5444583d_4_k_cu_819954d86thrust24THRUST_300001_SM_1000_NS12placeholders2_9E:
	.zero		1
	.type		_ZN34_INTERNAL_5444583d_4_k_cu_819954d84cuda3std3__436_GLOBAL__N__5444583d_4_k_cu_819954d86ignoreE,@object
	.size		_ZN34_INTERNAL_5444583d_4_k_cu_819954d84cuda3std3__436_GLOBAL__N__5444583d_4_k_cu_819954d86ignoreE,(_ZN34_INTERNAL_5444583d_4_k_cu_819954d84cuda3std6ranges3__45__cpo4dataE - _ZN34_INTERNAL_5444583d_4_k_cu_819954d84cuda3std3__436_GLOBAL__N__5444583d_4_k_cu_819954d86ignoreE)
_ZN34_INTERNAL_5444583d_4_k_cu_819954d84cuda3std3__436_GLOBAL__N__5444583d_4_k_cu_819954d86ignoreE:
	.zero		1
	.type		_ZN34_INTERNAL_5444583d_4_k_cu_819954d84cuda3std6ranges3__45__cpo4dataE,@object
	.size		_ZN34_INTERNAL_5444583d_4_k_cu_819954d84cuda3std6ranges3__45__cpo4dataE,(_ZN34_INTERNAL_5444583d_4_k_cu_819954d86thrust24THRUST_300001_SM_1000_NS12placeholders2_1E - _ZN34_INTERNAL_5444583d_4_k_cu_819954d84cuda3std6ranges3__45__cpo4dataE)
_ZN34_INTERNAL_5444583d_4_k_cu_819954d84cuda3std6ranges3__45__cpo4dataE:
	.zero		1
	.type		_ZN34_INTERNAL_5444583d_4_k_cu_819954d86thrust24THRUST_300001_SM_1000_NS12placeholders2_1E,@object
	.size		_ZN34_INTERNAL_5444583d_4_k_cu_819954d86thrust24THRUST_300001_SM_1000_NS12placeholders2_1E,(_ZN34_INTERNAL_5444583d_4_k_cu_819954d84cuda3std3__45__cpo5beginE - _ZN34_INTERNAL_5444583d_4_k_cu_819954d86thrust24THRUST_300001_SM_1000_NS12placeholders2_1E)
_ZN34_INTERNAL_5444583d_4_k_cu_819954d86thrust24THRUST_300001_SM_1000_NS12placeholders2_1E:
	.zero		1
	.type		_ZN34_INTERNAL_5444583d_4_k_cu_819954d84cuda3std3__45__cpo5beginE,@object
	.size		_ZN34_INTERNAL_5444583d_4_k_cu_819954d84cuda3std3__45__cpo5beginE,(_ZN34_INTERNAL_5444583d_4_k_cu_819954d84cuda3std6ranges3__45__cpo5beginE - _ZN34_INTERNAL_5444583d_4_k_cu_819954d84cuda3std3__45__cpo5beginE)
_ZN34_INTERNAL_5444583d_4_k_cu_819954d84cuda3std3__45__cpo5beginE:
	.zero		1
	.type		_ZN34_INTERNAL_5444583d_4_k_cu_819954d84cuda3std6ranges3__45__cpo5beginE,@object
	.size		_ZN34_INTERNAL_5444583d_4_k_cu_819954d84cuda3std6ranges3__45__cpo5beginE,(_ZN34_INTERNAL_5444583d_4_k_cu_819954d86thrust24THRUST_300001_SM_1000_NS12placeholders2_5E - _ZN34_INTERNAL_5444583d_4_k_cu_819954d84cuda3std6ranges3__45__cpo5beginE)
_ZN34_INTERNAL_5444583d_4_k_cu_819954d84cuda3std6ranges3__45__cpo5beginE:
	.zero		1
	.type		_ZN34_INTERNAL_5444583d_4_k_cu_819954d86thrust24THRUST_300001_SM_1000_NS12placeholders2_5E,@object
	.size		_ZN34_INTERNAL_5444583d_4_k_cu_819954d86thrust24THRUST_300001_SM_1000_NS12placeholders2_5E,(_ZN34_INTERNAL_5444583d_4_k_cu_819954d84cuda3std3__45__cpo6rbeginE - _ZN34_INTERNAL_5444583d_4_k_cu_819954d86thrust24THRUST_300001_SM_1000_NS12placeholders2_5E)
_ZN34_INTERNAL_5444583d_4_k_cu_819954d86thrust24THRUST_300001_SM_1000_NS12placeholders2_5E:
	.zero		1
	.type		_ZN34_INTERNAL_5444583d_4_k_cu_819954d84cuda3std3__45__cpo6rbeginE,@object
	.size		_ZN34_INTERNAL_5444583d_4_k_cu_819954d84cuda3std3__45__cpo6rbeginE,(_ZN34_INTERNAL_5444583d_4_k_cu_819954d84cuda3std6ranges3__45__cpo7advanceE - _ZN34_INTERNAL_5444583d_4_k_cu_819954d84cuda3std3__45__cpo6rbeginE)
_ZN34_INTERNAL_5444583d_4_k_cu_819954d84cuda3std3__45__cpo6rbeginE:
	.zero		1
	.type		_ZN34_INTERNAL_5444583d_4_k_cu_819954d84cuda3std6ranges3__45__cpo7advanceE,@object
	.size		_ZN34_INTERNAL_5444583d_4_k_cu_819954d84cuda3std6ranges3__45__cpo7advanceE,(_ZN34_INTERNAL_5444583d_4_k_cu_819954d84cuda3std3__47nulloptE - _ZN34_INTERNAL_5444583d_4_k_cu_819954d84cuda3std6ranges3__45__cpo7advanceE)
_ZN34_INTERNAL_5444583d_4_k_cu_819954d84cuda3std6ranges3__45__cpo7advanceE:
	.zero		1
	.type		_ZN34_INTERNAL_5444583d_4_k_cu_819954d84cuda3std3__47nulloptE,@object
	.size		_ZN34_INTERNAL_5444583d_4_k_cu_819954d84cuda3std3__47nulloptE,(_ZN34_INTERNAL_5444583d_4_k_cu_819954d84cuda3std6ranges3__45__cpo8distanceE - _ZN34_INTERNAL_5444583d_4_k_cu_819954d84cuda3std3__47nulloptE)
_ZN34_INTERNAL_5444583d_4_k_cu_819954d84cuda3std3__47nulloptE:
	.zero		1
	.type		_ZN34_INTERNAL_5444583d_4_k_cu_819954d84cuda3std6ranges3__45__cpo8distanceE,@object
	.size		_ZN34_INTERNAL_5444583d_4_k_cu_819954d84cuda3std6ranges3__45__cpo8distanceE,(_ZN34_INTERNAL_5444583d_4_k_cu_819954d86thrust24THRUST_300001_SM_1000_NS12placeholders3_10E - _ZN34_INTERNAL_5444583d_4_k_cu_819954d84cuda3std6ranges3__45__cpo8distanceE)
_ZN34_INTERNAL_5444583d_4_k_cu_819954d84cuda3std6ranges3__45__cpo8distanceE:
	.zero		1
	.type		_ZN34_INTERNAL_5444583d_4_k_cu_819954d86thrust24THRUST_300001_SM_1000_NS12placeholders3_10E,@object
	.size		_ZN34_INTERNAL_5444583d_4_k_cu_819954d86thrust24THRUST_300001_SM_1000_NS12placeholders3_10E,(_ZN34_INTERNAL_5444583d_4_k_cu_819954d84cuda3std3__419piecewise_constructE - _ZN34_INTERNAL_5444583d_4_k_cu_819954d86thrust24THRUST_300001_SM_1000_NS12placeholders3_10E)
_ZN34_INTERNAL_5444583d_4_k_cu_819954d86thrust24THRUST_300001_SM_1000_NS12placeholders3_10E:
	.zero		1
	.type		_ZN34_INTERNAL_5444583d_4_k_cu_819954d84cuda3std3__419piecewise_constructE,@object
	.size		_ZN34_INTERNAL_5444583d_4_k_cu_819954d84cuda3std3__419piecewise_constructE,(_ZN34_INTERNAL_5444583d_4_k_cu_819954d84cuda3std6ranges3__45__cpo5cdataE - _ZN34_INTERNAL_5444583d_4_k_cu_819954d84cuda3std3__419piecewise_constructE)
_ZN34_INTERNAL_5444583d_4_k_cu_819954d84cuda3std3__419piecewise_constructE:
	.zero		1
	.type		_ZN34_INTERNAL_5444583d_4_k_cu_819954d84cuda3std6ranges3__45__cpo5cdataE,@object
	.size		_ZN34_INTERNAL_5444583d_4_k_cu_819954d84cuda3std6ranges3__45__cpo5cdataE,(_ZN34_INTERNAL_5444583d_4_k_cu_819954d86thrust24THRUST_300001_SM_1000_NS12placeholders2_2E - _ZN34_INTERNAL_5444583d_4_k_cu_819954d84cuda3std6ranges3__45__cpo5cdataE)
_ZN34_INTERNAL_5444583d_4_k_cu_819954d84cuda3std6ranges3__45__cpo5cdataE:
	.zero		1
	.type		_ZN34_INTERNAL_5444583d_4_k_cu_819954d86thrust24THRUST_300001_SM_1000_NS12placeholders2_2E,@object
	.size		_ZN34_INTERNAL_5444583d_4_k_cu_819954d86thrust24THRUST_300001_SM_1000_NS12placeholders2_2E,(_ZN34_INTERNAL_5444583d_4_k_cu_819954d84cuda3std3__45__cpo3endE - _ZN34_INTERNAL_5444583d_4_k_cu_819954d86thrust24THRUST_300001_SM_1000_NS12placeholders2_2E)
_ZN34_INTERNAL_5444583d_4_k_cu_819954d86thrust24THRUST_300001_SM_1000_NS12placeholders2_2E:
	.zero		1
	.type		_ZN34_INTERNAL_5444583d_4_k_cu_819954d84cuda3std3__45__cpo3endE,@object
	.size		_ZN34_INTERNAL_5444583d_4_k_cu_819954d84cuda3std3__45__cpo3endE,(_ZN34_INTERNAL_5444583d_4_k_cu_819954d84cuda3std6ranges3__45__cpo3endE - _ZN34_INTERNAL_5444583d_4_k_cu_819954d84cuda3std3__45__cpo3endE)
_ZN34_INTERNAL_5444583d_4_k_cu_819954d84cuda3std3__45__cpo3endE:
	.zero		1
	.type		_ZN34_INTERNAL_5444583d_4_k_cu_819954d84cuda3std6ranges3__45__cpo3endE,@object
	.size		_ZN34_INTERNAL_5444583d_4_k_cu_819954d84cuda3std6ranges3__45__cpo3endE,(_ZN34_INTERNAL_5444583d_4_k_cu_819954d86thrust24THRUST_300001_SM_1000_NS12placeholders2_6E - _ZN34_INTERNAL_5444583d_4_k_cu_819954d84cuda3std6ranges3__45__cpo3endE)
_ZN34_INTERNAL_5444583d_4_k_cu_819954d84cuda3std6ranges3__45__cpo3endE:
	.zero		1
	.type		_ZN34_INTERNAL_5444583d_4_k_cu_819954d86thrust24THRUST_300001_SM_1000_NS12placeholders2_6E,@object
	.size		_ZN34_INTERNAL_5444583d_4_k_cu_819954d86thrust24THRUST_300001_SM_1000_NS12placeholders2_6E,(_ZN34_INTERNAL_5444583d_4_k_cu_819954d84cuda3std3__45__cpo4rendE - _ZN34_INTERNAL_5444583d_4_k_cu_819954d86thrust24THRUST_300001_SM_1000_NS12placeholders2_6E)
_ZN34_INTERNAL_5444583d_4_k_cu_819954d86thrust24THRUST_300001_SM_1000_NS12placeholders2_6E:
	.zero		1
	.type		_ZN34_INTERNAL_5444583d_4_k_cu_819954d84cuda3std3__45__cpo4rendE,@object
	.size		_ZN34_INTERNAL_5444583d_4_k_cu_819954d84cuda3std3__45__cpo4rendE,(_ZN34_INTERNAL_5444583d_4_k_cu_819954d84cuda3std6ranges3__45__cpo9iter_swapE - _ZN34_INTERNAL_5444583d_4_k_cu_819954d84cuda3std3__45__cpo4rendE)
_ZN34_INTERNAL_5444583d_4_k_cu_819954d84cuda3std3__45__cpo4rendE:
	.zero		1
	.type		_ZN34_INTERNAL_5444583d_4_k_cu_819954d84cuda3std6ranges3__45__cpo9iter_swapE,@object
	.size		_ZN34_INTERNAL_5444583d_4_k_cu_819954d84cuda3std6ranges3__45__cpo9iter_swapE,(_ZN34_INTERNAL_5444583d_4_k_cu_819954d84cuda3std3__48unexpectE - _ZN34_INTERNAL_5444583d_4_k_cu_819954d84cuda3std6ranges3__45__cpo9iter_swapE)
_ZN34_INTERNAL_5444583d_4_k_cu_819954d84cuda3std6ranges3__45__cpo9iter_swapE:
	.zero		1
	.type		_ZN34_INTERNAL_5444583d_4_k_cu_819954d84cuda3std3__48unexpectE,@object
	.size		_ZN34_INTERNAL_5444583d_4_k_cu_819954d84cuda3std3__48unexpectE,(_ZN34_INTERNAL_5444583d_4_k_cu_819954d86thrust24THRUST_300001_SM_1000_NS8cuda_cub3parE - _ZN34_INTERNAL_5444583d_4_k_cu_819954d84cuda3std3__48unexpectE)
_ZN34_INTERNAL_5444583d_4_k_cu_819954d84cuda3std3__48unexpectE:
	.zero		1
	.type		_ZN34_INTERNAL_5444583d_4_k_cu_819954d86thrust24THRUST_300001_SM_1000_NS8cuda_cub3parE,@object
	.size		_ZN34_INTERNAL_5444583d_4_k_cu_819954d86thrust24THRUST_300001_SM_1000_NS8cuda_cub3parE,(_ZN34_INTERNAL_5444583d_4_k_cu_819954d86thrust24THRUST_300001_SM_1000_NS12placeholders2_4E - _ZN34_INTERNAL_5444583d_4_k_cu_819954d86thrust24THRUST_300001_SM_1000_NS8cuda_cub3parE)
_ZN34_INTERNAL_5444583d_4_k_cu_819954d86thrust24THRUST_300001_SM_1000_NS8cuda_cub3parE:
	.zero		1
	.type		_ZN34_INTERNAL_5444583d_4_k_cu_819954d86thrust24THRUST_300001_SM_1000_NS12placeholders2_4E,@object
	.size		_ZN34_INTERNAL_5444583d_4_k_cu_819954d86thrust24THRUST_300001_SM_1000_NS12placeholders2_4E,(_ZN34_INTERNAL_5444583d_4_k_cu_819954d84cuda3std3__45__cpo4cendE - _ZN34_INTERNAL_5444583d_4_k_cu_819954d86thrust24THRUST_300001_SM_1000_NS12placeholders2_4E)
_ZN34_INTERNAL_5444583d_4_k_cu_819954d86thrust24THRUST_300001_SM_1000_NS12placeholders2_4E:
	.zero		1
	.type		_ZN34_INTERNAL_5444583d_4_k_cu_819954d84cuda3std3__45__cpo4cendE,@object
	.size		_ZN34_INTERNAL_5444583d_4_k_cu_819954d84cuda3std3__45__cpo4cendE,(_ZN34_INTERNAL_5444583d_4_k_cu_819954d84cuda3std6ranges3__45__cpo4cendE - _ZN34_INTERNAL_5444583d_4_k_cu_819954d84cuda3std3__45__cpo4cendE)
_ZN34_INTERNAL_5444583d_4_k_cu_819954d84cuda3std3__45__cpo4cendE:
	.zero		1
	.type		_ZN34_INTERNAL_5444583d_4_k_cu_819954d84cuda3std6ranges3__45__cpo4cendE,@object
	.size		_ZN34_INTERNAL_5444583d_4_k_cu_819954d84cuda3std6ranges3__45__cpo4cendE,(_ZN34_INTERNAL_5444583d_4_k_cu_819954d84cuda3std3__420unreachable_sentinelE - _ZN34_INTERNAL_5444583d_4_k_cu_819954d84cuda3std6ranges3__45__cpo4cendE)
_ZN34_INTERNAL_5444583d_4_k_cu_819954d84cuda3std6ranges3__45__cpo4cendE:
	.zero		1
	.type		_ZN34_INTERNAL_5444583d_4_k_cu_819954d84cuda3std3__420unreachable_sentinelE,@object
	.size		_ZN34_INTERNAL_5444583d_4_k_cu_819954d84cuda3std3__420unreachable_sentinelE,(_ZN34_INTERNAL_5444583d_4_k_cu_819954d84cuda3std6ranges3__45__cpo5ssizeE - _ZN34_INTERNAL_5444583d_4_k_cu_819954d84cuda3std3__420unreachable_sentinelE)
_ZN34_INTERNAL_5444583d_4_k_cu_819954d84cuda3std3__420unreachable_sentinelE:
	.zero		1
	.type		_ZN34_INTERNAL_5444583d_4_k_cu_819954d84cuda3std6ranges3__45__cpo5ssizeE,@object
	.size		_ZN34_INTERNAL_5444583d_4_k_cu_819954d84cuda3std6ranges3__45__cpo5ssizeE,(_ZN34_INTERNAL_5444583d_4_k_cu_819954d86thrust24THRUST_300001_SM_1000_NS12placeholders2_8E - _ZN34_INTERNAL_5444583d_4_k_cu_819954d84cuda3std6ranges3__45__cpo5ssizeE)
_ZN34_INTERNAL_5444583d_4_k_cu_819954d84cuda3std6ranges3__45__cpo5ssizeE:
	.zero		1
	.type		_ZN34_INTERNAL_5444583d_4_k_cu_819954d86thrust24THRUST_300001_SM_1000_NS12placeholders2_8E,@object
	.size		_ZN34_INTERNAL_5444583d_4_k_cu_819954d86thrust24THRUST_300001_SM_1000_NS12placeholders2_8E,(_ZN34_INTERNAL_5444583d_4_k_cu_819954d84cuda3std3__45__cpo5crendE - _ZN34_INTERNAL_5444583d_4_k_cu_819954d86thrust24THRUST_300001_SM_1000_NS12placeholders2_8E)
_ZN34_INTERNAL_5444583d_4_k_cu_819954d86thrust24THRUST_300001_SM_1000_NS12placeholders2_8E:
	.zero		1
	.type		_ZN34_INTERNAL_5444583d_4_k_cu_819954d84cuda3std3__45__cpo5crendE,@object
	.size		_ZN34_INTERNAL_5444583d_4_k_cu_819954d84cuda3std3__45__cpo5crendE,(_ZN34_INTERNAL_5444583d_4_k_cu_819954d84cuda3std6ranges3__45__cpo4prevE - _ZN34_INTERNAL_5444583d_4_k_cu_819954d84cuda3std3__45__cpo5crendE)
_ZN34_INTERNAL_5444583d_4_k_cu_819954d84cuda3std3__45__cpo5crendE:
	.zero		1
	.type		_ZN34_INTERNAL_5444583d_4_k_cu_819954d84cuda3std6ranges3__45__cpo4prevE,@object
	.size		_ZN34_INTERNAL_5444583d_4_k_cu_819954d84cuda3std6ranges3__45__cpo4prevE,(_ZN34_INTERNAL_5444583d_4_k_cu_819954d84cuda3std6ranges3__45__cpo9iter_moveE - _ZN34_INTERNAL_5444583d_4_k_cu_819954d84cuda3std6ranges3__45__cpo4prevE)
_ZN34_INTERNAL_5444583d_4_k_cu_819954d84cuda3std6ranges3__45__cpo4prevE:
	.zero		1
	.type		_ZN34_INTERNAL_5444583d_4_k_cu_819954d84cuda3std6ranges3__45__cpo9iter_moveE,@object
	.size		_ZN34_INTERNAL_5444583d_4_k_cu_819954d84cuda3std6ranges3__45__cpo9iter_moveE,(_ZN34_INTERNAL_5444583d_4_k_cu_819954d86thrust24THRUST_300001_SM_1000_NS6system6detail10sequential3seqE - _ZN34_INTERNAL_5444583d_4_k_cu_819954d84cuda3std6ranges3__45__cpo9iter_moveE)
_ZN34_INTERNAL_5444583d_4_k_cu_819954d84cuda3std6ranges3__45__cpo9iter_moveE:
	.zero		1
	.type		_ZN34_INTERNAL_5444583d_4_k_cu_819954d86thrust24THRUST_300001_SM_1000_NS6system6detail10sequential3seqE,@object
	.size		_ZN34_INTERNAL_5444583d_4_k_cu_819954d86thrust24THRUST_300001_SM_1000_NS6system6detail10sequential3seqE,(.L_31 - _ZN34_INTERNAL_5444583d_4_k_cu_819954d86thrust24THRUST_300001_SM_1000_NS6system6detail10sequential3seqE)
_ZN34_INTERNAL_5444583d_4_k_cu_819954d86thrust24THRUST_300001_SM_1000_NS6system6detail10sequential3seqE:
	.zero		1
.L_31:


//--------------------- .nv.shared._ZN3cub18CUB_300001_SM_10006detail4scan16DeviceScanKernelINS2_10policy_hubIfffjN4cuda3std3__44plusIvEEE10Policy1000EN6thrust24THRUST_300001_SM_1000_NS6detail15normal_iteratorINSD_10device_ptrIfEEEESI_NS0_13ScanTileStateIfLb1EEES9_NS0_8NullTypeEjfLb0ESL_EEvT0_T1_T2_iT3_T4_T5_ --------------------------
	.section	.nv.shared._ZN3cub18CUB_300001_SM_10006detail4scan16DeviceScanKernelINS2_10policy_hubIfffjN4cuda3std3__44plusIvEEE10Policy1000EN6thrust24THRUST_300001_SM_1000_NS6detail15normal_iteratorINSD_10device_ptrIfEEEESI_NS0_13ScanTileStateIfLb1EEES9_NS0_8NullTypeEjfLb0ESL_EEvT0_T1_T2_iT3_T4_T5_,"aw",@nobits
	.sectionflags	@""
	.align	16
.nv.shared._ZN3cub18CUB_300001_SM_10006detail4scan16DeviceScanKernelINS2_10policy_hubIfffjN4cuda3std3__44plusIvEEE10Policy1000EN6thrust24THRUST_300001_SM_1000_NS6detail15normal_iteratorINSD_10device_ptrIfEEEESI_NS0_13ScanTileStateIfLb1EEES9_NS0_8NullTypeEjfLb0ESL_EEvT0_T1_T2_iT3_T4_T5_:
	.zero		34832


//--------------------- .nv.shared._ZN3cub18CUB_300001_SM_10006detail6reduce28DeviceReduceSingleTileKernelINS2_10policy_hubIN4cuda3std3__45tupleIJblEEEyN6thrust24THRUST_300001_SM_1000_NS8cuda_cub9__find_if7functorIS9_EEE10Policy1000EPS9_SI_iSF_S9_S9_NS7_10__identityEEEvT0_T1_T2_T3_T4_T6_ --------------------------
	.section	.nv.shared._ZN3cub18CUB_300001_SM_10006detail6reduce28DeviceReduceSingleTileKernelINS2_10policy_hubIN4cuda3std3__45tupleIJblEEEyN6thrust24THRUST_300001_SM_1000_NS8cuda_cub9__find_if7functorIS9_EEE10Policy1000EPS9_SI_iSF_S9_S9_NS7_10__identityEEEvT0_T1_T2_T3_T4_T6_,"aw",@nobits
	.sectionflags	@""
	.align	8
.nv.shared._ZN3cub18CUB_300001_SM_10006detail6reduce28DeviceReduceSingleTileKernelINS2_10policy_hubIN4cuda3std3__45tupleIJblEEEyN6thrust24THRUST_300001_SM_1000_NS8cuda_cub9__find_if7functorIS9_EEE10Policy1000EPS9_SI_iSF_S9_S9_NS7_10__identityEEEvT0_T1_T2_T3_T4_T6_:
	.zero		1176


//--------------------- .nv.shared._ZN3cub18CUB_300001_SM_10006detail6reduce18DeviceReduceKernelINS2_10policy_hubIN4cuda3std3__45tupleIJblEEEyN6thrust24THRUST_300001_SM_1000_NS8cuda_cub9__find_if7functorIS9_EEE10Policy1000ENSB_12zip_iteratorINS8_IJNSD_26transform_input_iterator_tIbNSC_6detail35transform_pair_of_input_iterators_tIbNSB_6detail15normal_iteratorINSB_10device_ptrIKfEEEESR_NS7_8equal_toIfEEEENS7_10__not_fn_tINS7_10__identityEEEEENSB_17counting_iteratorIlNSB_11use_defaultES10_S10_EEEEEEEySF_S9_SW_EEvT0_PT3_T1_NS0_13GridEvenShareIS17_EET2_T4_ --------------------------
	.section	.nv.shared._ZN3cub18CUB_300001_SM_10006detail6reduce18DeviceReduceKernelINS2_10policy_hubIN4cuda3std3__45tupleIJblEEEyN6thrust24THRUST_300001_SM_1000_NS8cuda_cub9__find_if7functorIS9_EEE10Policy1000ENSB_12zip_iteratorINS8_IJNSD_26transform_input_iterator_tIbNSC_6detail35transform_pair_of_input_iterators_tIbNSB_6detail15normal_iteratorINSB_10device_ptrIKfEEEESR_NS7_8equal_toIfEEEENS7_10__not_fn_tINS7_10__identityEEEEENSB_17counting_iteratorIlNSB_11use_defaultES10_S10_EEEEEEEySF_S9_SW_EEvT0_PT3_T1_NS0_13GridEvenShareIS17_EET2_T4_,"aw",@nobits
	.sectionflags	@""
	.align	8
.nv.shared._ZN3cub18CUB_300001_SM_10006detail6reduce18DeviceReduceKernelINS2_10policy_hubIN4cuda3std3__45tupleIJblEEEyN6thrust24THRUST_300001_SM_1000_NS8cuda_cub9__find_if7functorIS9_EEE10Policy1000ENSB_12zip_iteratorINS8_IJNSD_26transform_input_iterator_tIbNSC_6detail35transform_pair_of_input_iterators_tIbNSB_6detail15normal_iteratorINSB_10device_ptrIKfEEEESR_NS7_8equal_toIfEEEENS7_10__not_fn_tINS7_10__identityEEEEENSB_17counting_iteratorIlNSB_11use_defaultES10_S10_EEEEEEEySF_S9_SW_EEvT0_PT3_T1_NS0_13GridEvenShareIS17_EET2_T4_:
	.zero		1176


//--------------------- .nv.shared._ZN3cub18CUB_300001_SM_10006detail6reduce28DeviceReduceSingleTileKernelINS2_10policy_hubIN4cuda3std3__45tupleIJblEEEyN6thrust24THRUST_300001_SM_1000_NS8cuda_cub9__find_if7functorIS9_EEE10Policy1000ENSB_12zip_iteratorINS8_IJNSD_26transform_input_iterator_tIbNSC_6detail35transform_pair_of_input_iterators_tIbNSB_6detail15normal_iteratorINSB_10device_ptrIKfEEEESR_NS7_8equal_toIfEEEENS7_10__not_fn_tINS7_10__identityEEEEENSB_17counting_iteratorIlNSB_11use_defaultES10_S10_EEEEEEEPS9_ySF_S9_S9_SW_EEvT0_T1_T2_T3_T4_T6_ --------------------------
	.section	.nv.shared._ZN3cub18CUB_300001_SM_10006detail6reduce28DeviceReduceSingleTileKernelINS2_10policy_hubIN4cuda3std3__45tupleIJblEEEyN6thrust24THRUST_300001_SM_1000_NS8cuda_cub9__find_if7functorIS9_EEE10Policy1000ENSB_12zip_iteratorINS8_IJNSD_26transform_input_iterator_tIbNSC_6detail35transform_pair_of_input_iterators_tIbNSB_6detail15normal_iteratorINSB_10device_ptrIKfEEEESR_NS7_8equal_toIfEEEENS7_10__not_fn_tINS7_10__identityEEEEENSB_17counting_iteratorIlNSB_11use_defaultES10_S10_EEEEEEEPS9_ySF_S9_S9_SW_EEvT0_T1_T2_T3_T4_T6_,"aw",@nobits
	.sectionflags	@""
	.align	8
.nv.shared._ZN3cub18CUB_300001_SM_10006detail6reduce28DeviceReduceSingleTileKernelINS2_10policy_hubIN4cuda3std3__45tupleIJblEEEyN6thrust24THRUST_300001_SM_1000_NS8cuda_cub9__find_if7functorIS9_EEE10Policy1000ENSB_12zip_iteratorINS8_IJNSD_26transform_input_iterator_tIbNSC_6detail35transform_pair_of_input_iterators_tIbNSB_6detail15normal_iteratorINSB_10device_ptrIKfEEEESR_NS7_8equal_toIfEEEENS7_10__not_fn_tINS7_10__identityEEEEENSB_17counting_iteratorIlNSB_11use_defaultES10_S10_EEEEEEEPS9_ySF_S9_S9_SW_EEvT0_T1_T2_T3_T4_T6_:
	.zero		1176


//--------------------- .nv.shared._ZN3cub18CUB_300001_SM_10006detail6reduce28DeviceReduceSingleTileKernelINS2_10policy_hubIN4cuda3std3__45tupleIJblEEEjN6thrust24THRUST_300001_SM_1000_NS8cuda_cub9__find_if7functorIS9_EEE10Policy1000EPS9_SI_iSF_S9_S9_NS7_10__identityEEEvT0_T1_T2_T3_T4_T6_ --------------------------
	.section	.nv.shared._ZN3cub18CUB_300001_SM_10006detail6reduce28DeviceReduceSingleTileKernelINS2_10policy_hubIN4cuda3std3__45tupleIJblEEEjN6thrust24THRUST_300001_SM_1000_NS8cuda_cub9__find_if7functorIS9_EEE10Policy1000EPS9_SI_iSF_S9_S9_NS7_10__identityEEEvT0_T1_T2_T3_T4_T6_,"aw",@nobits
	.sectionflags	@""
	.align	8
.nv.shared._ZN3cub18CUB_300001_SM_10006detail6reduce28DeviceReduceSingleTileKernelINS2_10policy_hubIN4cuda3std3__45tupleIJblEEEjN6thrust24THRUST_300001_SM_1000_NS8cuda_cub9__find_if7functorIS9_EEE10Policy1000EPS9_SI_iSF_S9_S9_NS7_10__identityEEEvT0_T1_T2_T3_T4_T6_:
	.zero		1176


//--------------------- .nv.shared._ZN3cub18CUB_300001_SM_10006detail6reduce18DeviceReduceKernelINS2_10policy_hubIN4cuda3std3__45tupleIJblEEEjN6thrust24THRUST_300001_SM_1000_NS8cuda_cub9__find_if7functorIS9_EEE10Policy1000ENSB_12zip_iteratorINS8_IJNSD_26transform_input_iterator_tIbNSC_6detail35transform_pair_of_input_iterators_tIbNSB_6detail15normal_iteratorINSB_10device_ptrIKfEEEESR_NS7_8equal_toIfEEEENS7_10__not_fn_tINS7_10__identityEEEEENSB_17counting_iteratorIlNSB_11use_defaultES10_S10_EEEEEEEjSF_S9_SW_EEvT0_PT3_T1_NS0_13GridEvenShareIS17_EET2_T4_ --------------------------
	.section	.nv.shared._ZN3cub18CUB_300001_SM_10006detail6reduce18DeviceReduceKernelINS2_10policy_hubIN4cuda3std3__45tupleIJblEEEjN6thrust24THRUST_300001_SM_1000_NS8cuda_cub9__find_if7functorIS9_EEE10Policy1000ENSB_12zip_iteratorINS8_IJNSD_26transform_input_iterator_tIbNSC_6detail35transform_pair_of_input_iterators_tIbNSB_6detail15normal_iteratorINSB_10device_ptrIKfEEEESR_NS7_8equal_toIfEEEENS7_10__not_fn_tINS7_10__identityEEEEENSB_17counting_iteratorIlNSB_11use_defaultES10_S10_EEEEEEEjSF_S9_SW_EEvT0_PT3_T1_NS0_13GridEvenShareIS17_EET2_T4_,"aw",@nobits
	.sectionflags	@""
	.align	8
.nv.shared._ZN3cub18CUB_300001_SM_10006detail6reduce18DeviceReduceKernelINS2_10policy_hubIN4cuda3std3__45tupleIJblEEEjN6thrust24THRUST_300001_SM_1000_NS8cuda_cub9__find_if7functorIS9_EEE10Policy1000ENSB_12zip_iteratorINS8_IJNSD_26transform_input_iterator_tIbNSC_6detail35transform_pair_of_input_iterators_tIbNSB_6detail15normal_iteratorINSB_10device_ptrIKfEEEESR_NS7_8equal_toIfEEEENS7_10__not_fn_tINS7_10__identityEEEEENSB_17counting_iteratorIlNSB_11use_defaultES10_S10_EEEEEEEjSF_S9_SW_EEvT0_PT3_T1_NS0_13GridEvenShareIS17_EET2_T4_:
	.zero		1176


//--------------------- .nv.shared._ZN3cub18CUB_300001_SM_10006detail6reduce28DeviceReduceSingleTileKernelINS2_10policy_hubIN4cuda3std3__45tupleIJblEEEjN6thrust24THRUST_300001_SM_1000_NS8cuda_cub9__find_if7functorIS9_EEE10Policy1000ENSB_12zip_iteratorINS8_IJNSD_26transform_input_iterator_tIbNSC_6detail35transform_pair_of_input_iterators_tIbNSB_6detail15normal_iteratorINSB_10device_ptrIKfEEEESR_NS7_8equal_toIfEEEENS7_10__not_fn_tINS7_10__identityEEEEENSB_17counting_iteratorIlNSB_11use_defaultES10_S10_EEEEEEEPS9_jSF_S9_S9_SW_EEvT0_T1_T2_T3_T4_T6_ --------------------------
	.section	.nv.shared._ZN3cub18CUB_300001_SM_10006detail6reduce28DeviceReduceSingleTileKernelINS2_10policy_hubIN4cuda3std3__45tupleIJblEEEjN6thrust24THRUST_300001_SM_1000_NS8cuda_cub9__find_if7functorIS9_EEE10Policy1000ENSB_12zip_iteratorINS8_IJNSD_26transform_input_iterator_tIbNSC_6detail35transform_pair_of_input_iterators_tIbNSB_6detail15normal_iteratorINSB_10device_ptrIKfEEEESR_NS7_8equal_toIfEEEENS7_10__not_fn_tINS7_10__identityEEEEENSB_17counting_iteratorIlNSB_11use_defaultES10_S10_EEEEEEEPS9_jSF_S9_S9_SW_EEvT0_T1_T2_T3_T4_T6_,"aw",@nobits
	.sectionflags	@""
	.align	8
.nv.shared._ZN3cub18CUB_300001_SM_10006detail6reduce28DeviceReduceSingleTileKernelINS2_10policy_hubIN4cuda3std3__45tupleIJblEEEjN6thrust24THRUST_300001_SM_1000_NS8cuda_cub9__find_if7functorIS9_EEE10Policy1000ENSB_12zip_iteratorINS8_IJNSD_26transform_input_iterator_tIbNSC_6detail35transform_pair_of_input_iterators_tIbNSB_6detail15normal_iteratorINSB_10device_ptrIKfEEEESR_NS7_8equal_toIfEEEENS7_10__not_fn_tINS7_10__identityEEEEENSB_17counting_iteratorIlNSB_11use_defaultES10_S10_EEEEEEEPS9_jSF_S9_S9_SW_EEvT0_T1_T2_T3_T4_T6_:
	.zero		1176


//--------------------- .nv.shared._Z26scan_conflict_free_swizzleILi256EEvPfPKfiS0_ --------------------------
	.section	.nv.shared._Z26scan_conflict_free_swizzleILi256EEvPfPKfiS0_,"aw",@nobits
	.sectionflags	@""
	.align	4
.nv.shared._Z26scan_conflict_free_swizzleILi256EEvPfPKfiS0_:
	.zero		3072


//--------------------- .nv.shared._Z18scan_conflict_freeILi256EEvPfPKfiS0_ --------------------------
	.section	.nv.shared._Z18scan_conflict_freeILi256EEvPfPKfiS0_,"aw",@nobits
	.sectionflags	@""
	.align	4
.nv.shared._Z18scan_conflict_freeILi256EEvPfPKfiS0_:
	.zero		3136


//--------------------- .nv.shared._Z19scan_work_efficientILi256EEvPfPKfiS0_ --------------------------
	.section	.nv.shared._Z19scan_work_efficientILi256EEvPfPKfiS0_,"aw",@nobits
	.sectionflags	@""
	.align	4
.nv.shared._Z19scan_work_efficientILi256EEvPfPKfiS0_:
	.zero		3072


//--------------------- .nv.shared._Z19scan_more_efficientILi256EEvPfPKfiS0_ --------------------------
	.section	.nv.shared._Z19scan_more_efficientILi256EEvPfPKfiS0_,"aw",@nobits
	.sectionflags	@""
	.align	4
.nv.shared._Z19scan_more_efficientILi256EEvPfPKfiS0_:
	.zero		2048


//--------------------- .nv.shared._Z10scan_naiveILi256EEvPfS0_iS0_ --------------------------
	.section	.nv.shared._Z10scan_naiveILi256EEvPfS0_iS0_,"aw",@nobits
	.sectionflags	@""
	.align	4
.nv.shared._Z10scan_naiveILi256EEvPfS0_iS0_:
	.zero		2048


//--------------------- .nv.shared._Z26scan_conflict_free_swizzleILi32EEvPfPKfiS0_ --------------------------
	.section	.nv.shared._Z26scan_conflict_free_swizzleILi32EEvPfPKfiS0_,"aw",@nobits
	.sectionflags	@""
	.align	4
.nv.shared._Z26scan_conflict_free_swizzleILi32EEvPfPKfiS0_:
	.zero		1280


//--------------------- .nv.shared._Z18scan_conflict_freeILi32EEvPfPKfiS0_ --------------------------
	.section	.nv.shared._Z18scan_conflict_freeILi32EEvPfPKfiS0_,"aw",@nobits
	.sectionflags	@""
	.align	4
.nv.shared._Z18scan_conflict_freeILi32EEvPfPKfiS0_:
	.zero		1288


//--------------------- .nv.shared._Z19scan_work_efficientILi32EEvPfPKfiS0_ --------------------------
	.section	.nv.shared._Z19scan_work_efficientILi32EEvPfPKfiS0_,"aw",@nobits
	.sectionflags	@""
	.align	4
.nv.shared._Z19scan_work_efficientILi32EEvPfPKfiS0_:
	.zero		1280


//--------------------- .nv.shared._Z19scan_more_efficientILi32EEvPfPKfiS0_ --------------------------
	.section	.nv.shared._Z19scan_more_efficientILi32EEvPfPKfiS0_,"aw",@nobits
	.sectionflags	@""
	.align	4
.nv.shared._Z19scan_more_efficientILi32EEvPfPKfiS0_:
	.zero		1152


//--------------------- .nv.shared._Z10scan_naiveILi32EEvPfS0_iS0_ --------------------------
	.section	.nv.shared._Z10scan_naiveILi32EEvPfS0_iS0_,"aw",@nobits
	.sectionflags	@""
	.align	4
.nv.shared._Z10scan_naiveILi32EEvPfS0_iS0_:
	.zero		1152


//--------------------- .nv.constant0._ZN3cub18CUB_300001_SM_10006detail4scan16DeviceScanKernelINS2_10policy_hubIfffmN4cuda3std3__44plusIvEEE10Policy1000EN6thrust24THRUST_300001_SM_1000_NS6detail15normal_iteratorINSD_10device_ptrIfEEEESI_NS0_13ScanTileStateIfLb1EEES9_NS0_8NullTypeEmfLb0ESL_EEvT0_T1_T2_iT3_T4_T5_ --------------------------
	.section	.nv.constant0._ZN3cub18CUB_300001_SM_10006detail4scan16DeviceScanKernelINS2_10policy_hubIfffmN4cuda3std3__44plusIvEEE10Policy1000EN6thrust24THRUST_300001_SM_1000_NS6detail15normal_iteratorINSD_10device_ptrIfEEEESI_NS0_13ScanTileStateIfLb1EEES9_NS0_8NullTypeEmfLb0ESL_EEvT0_T1_T2_iT3_T4_T5_,"a",@progbits
	.sectionflags	@""
	.align	4
.nv.constant0._ZN3cub18CUB_300001_SM_10006detail4scan16DeviceScanKernelINS2_10policy_hubIfffmN4cuda3std3__44plusIvEEE10Policy1000EN6thrust24THRUST_300001_SM_1000_NS6detail15normal_iteratorINSD_10device_ptrIfEEEESI_NS0_13ScanTileStateIfLb1EEES9_NS0_8NullTypeEmfLb0ESL_EEvT0_T1_T2_iT3_T4_T5_:
	.zero		936


//--------------------- .nv.constant0._ZN3cub18CUB_300001_SM_10006detail4scan16DeviceScanKernelINS2_10policy_hubIfffjN4cuda3std3__44plusIvEEE10Policy1000EN6thrust24THRUST_300001_SM_1000_NS6detail15normal_iteratorINSD_10device_ptrIfEEEESI_NS0_13ScanTileStateIfLb1EEES9_NS0_8NullTypeEjfLb0ESL_EEvT0_T1_T2_iT3_T4_T5_ --------------------------
	.section	.nv.constant0._ZN3cub18CUB_300001_SM_10006detail4scan16DeviceScanKernelINS2_10policy_hubIfffjN4cuda3std3__44plusIvEEE10Policy1000EN6thrust24THRUST_300001_SM_1000_NS6detail15normal_iteratorINSD_10device_ptrIfEEEESI_NS0_13ScanTileStateIfLb1EEES9_NS0_8NullTypeEjfLb0ESL_EEvT0_T1_T2_iT3_T4_T5_,"a",@progbits
	.sectionflags	@""
	.align	4
.nv.constant0._ZN3cub18CUB_300001_SM_10006detail4scan16DeviceScanKernelINS2_10policy_hubIfffjN4cuda3std3__44plusIvEEE10Policy1000EN6thrust24THRUST_300001_SM_1000_NS6detail15normal_iteratorINSD_10device_ptrIfEEEESI_NS0_13ScanTileStateIfLb1EEES9_NS0_8NullTypeEjfLb0ESL_EEvT0_T1_T2_iT3_T4_T5_:
	.zero		932


//--------------------- .nv.constant0._ZN3cub18CUB_300001_SM_10006detail4scan20DeviceScanInitKernelINS0_13ScanTileStateIfLb1EEEEEvT_i --------------------------
	.section	.nv.constant0._ZN3cub18CUB_300001_SM_10006detail4scan20DeviceScanInitKernelINS0_13ScanTileStateIfLb1EEEEEvT_i,"a",@progbits
	.sectionflags	@""
	.align	4
.nv.constant0._ZN3cub18CUB_300001_SM_10006detail4scan20DeviceScanInitKernelINS0_13ScanTileStateIfLb1EEEEEvT_i:
	.zero		908


//--------------------- .nv.constant0._ZN3cub18CUB_300001_SM_10006detail6reduce28DeviceReduceSingleTileKernelINS2_10policy_hubIN4cuda3std3__45tupleIJblEEEyN6thrust24THRUST_300001_SM_1000_NS8cuda_cub9__find_if7functorIS9_EEE10Policy1000EPS9_SI_iSF_S9_S9_NS7_10__identityEEEvT0_T1_T2_T3_T4_T6_ --------------------------
	.section	.nv.constant0._ZN3cub18CUB_300001_SM_10006detail6reduce28DeviceReduceSingleTileKernelINS2_10policy_hubIN4cuda3std3__45tupleIJblEEEyN6thrust24THRUST_300001_SM_1000_NS8cuda_cub9__find_if7functorIS9_EEE10Policy1000EPS9_SI_iSF_S9_S9_NS7_10__identityEEEvT0_T1_T2_T3_T4_T6_,"a",@progbits
	.sectionflags	@""
	.align	4
.nv.constant0._ZN3cub18CUB_300001_SM_10006detail6reduce28DeviceReduceSingleTileKernelINS2_10policy_hubIN4cuda3std3__45tupleIJblEEEyN6thrust24THRUST_300001_SM_1000_NS8cuda_cub9__find_if7functorIS9_EEE10Policy1000EPS9_SI_iSF_S9_S9_NS7_10__identityEEEvT0_T1_T2_T3_T4_T6_:
	.zero		937


//--------------------- .nv.constant0._ZN3cub18CUB_300001_SM_10006detail6reduce18DeviceReduceKernelINS2_10policy_hubIN4cuda3std3__45tupleIJblEEEyN6thrust24THRUST_300001_SM_1000_NS8cuda_cub9__find_if7functorIS9_EEE10Policy1000ENSB_12zip_iteratorINS8_IJNSD_26transform_input_iterator_tIbNSC_6detail35transform_pair_of_input_iterators_tIbNSB_6detail15normal_iteratorINSB_10device_ptrIKfEEEESR_NS7_8equal_toIfEEEENS7_10__not_fn_tINS7_10__identityEEEEENSB_17counting_iteratorIlNSB_11use_defaultES10_S10_EEEEEEEySF_S9_SW_EEvT0_PT3_T1_NS0_13GridEvenShareIS17_EET2_T4_ --------------------------
	.section	.nv.constant0._ZN3cub18CUB_300001_SM_10006detail6reduce18DeviceReduceKernelINS2_10policy_hubIN4cuda3std3__45tupleIJblEEEyN6thrust24THRUST_300001_SM_1000_NS8cuda_cub9__find_if7functorIS9_EEE10Policy1000ENSB_12zip_iteratorINS8_IJNSD_26transform_input_iterator_tIbNSC_6detail35transform_pair_of_input_iterators_tIbNSB_6detail15normal_iteratorINSB_10device_ptrIKfEEEESR_NS7_8equal_toIfEEEENS7_10__not_fn_tINS7_10__identityEEEEENSB_17counting_iteratorIlNSB_11use_defaultES10_S10_EEEEEEEySF_S9_SW_EEvT0_PT3_T1_NS0_13GridEvenShareIS17_EET2_T4_,"a",@progbits
	.sectionflags	@""
	.align	4
.nv.constant0._ZN3cub18CUB_300001_SM_10006detail6reduce18DeviceReduceKernelINS2_10policy_hubIN4cuda3std3__45tupleIJblEEEyN6thrust24THRUST_300001_SM_1000_NS8cuda_cub9__find_if7functorIS9_EEE10Policy1000ENSB_12zip_iteratorINS8_IJNSD_26transform_input_iterator_tIbNSC_6detail35transform_pair_of_input_iterators_tIbNSB_6detail15normal_iteratorINSB_10device_ptrIKfEEEESR_NS7_8equal_toIfEEEENS7_10__not_fn_tINS7_10__identityEEEEENSB_17counting_iteratorIlNSB_11use_defaultES10_S10_EEEEEEEySF_S9_SW_EEvT0_PT3_T1_NS0_13GridEvenShareIS17_EET2_T4_:
	.zero		1026


//--------------------- .nv.constant0._ZN3cub18CUB_300001_SM_10006detail6reduce28DeviceReduceSingleTileKernelINS2_10policy_hubIN4cuda3std3__45tupleIJblEEEyN6thrust24THRUST_300001_SM_1000_NS8cuda_cub9__find_if7functorIS9_EEE10Policy1000ENSB_12zip_iteratorINS8_IJNSD_26transform_input_iterator_tIbNSC_6detail35transform_pair_of_input_iterators_tIbNSB_6detail15normal_iteratorINSB_10device_ptrIKfEEEESR_NS7_8equal_toIfEEEENS7_10__not_fn_tINS7_10__identityEEEEENSB_17counting_iteratorIlNSB_11use_defaultES10_S10_EEEEEEEPS9_ySF_S9_S9_SW_EEvT0_T1_T2_T3_T4_T6_ --------------------------
	.section	.nv.constant0._ZN3cub18CUB_300001_SM_10006detail6reduce28DeviceReduceSingleTileKernelINS2_10policy_hubIN4cuda3std3__45tupleIJblEEEyN6thrust24THRUST_300001_SM_1000_NS8cuda_cub9__find_if7functorIS9_EEE10Policy1000ENSB_12zip_iteratorINS8_IJNSD_26transform_input_iterator_tIbNSC_6detail35transform_pair_of_input_iterators_tIbNSB_6detail15normal_iteratorINSB_10device_ptrIKfEEEESR_NS7_8equal_toIfEEEENS7_10__not_fn_tINS7_10__identityEEEEENSB_17counting_iteratorIlNSB_11use_defaultES10_S10_EEEEEEEPS9_ySF_S9_S9_SW_EEvT0_T1_T2_T3_T4_T6_,"a",@progbits
	.sectionflags	@""
	.align	4
.nv.constant0._ZN3cub18CUB_300001_SM_10006detail6reduce28DeviceReduceSingleTileKernelINS2_10policy_hubIN4cuda3std3__45tupleIJblEEEyN6thrust24THRUST_300001_SM_1000_NS8cuda_cub9__find_if7functorIS9_EEE10Policy1000ENSB_12zip_iteratorINS8_IJNSD_26transform_input_iterator_tIbNSC_6detail35transform_pair_of_input_iterators_tIbNSB_6detail15normal_iteratorINSB_10device_ptrIKfEEEESR_NS7_8equal_toIfEEEENS7_10__not_fn_tINS7_10__identityEEEEENSB_17counting_iteratorIlNSB_11use_defaultES10_S10_EEEEEEEPS9_ySF_S9_S9_SW_EEvT0_T1_T2_T3_T4_T6_:
	.zero		977


//--------------------- .nv.constant0._ZN3cub18CUB_300001_SM_10006detail6reduce28DeviceReduceSingleTileKernelINS2_10policy_hubIN4cuda3std3__45tupleIJblEEEjN6thrust24THRUST_300001_SM_1000_NS8cuda_cub9__find_if7functorIS9_EEE10Policy1000EPS9_SI_iSF_S9_S9_NS7_10__identityEEEvT0_T1_T2_T3_T4_T6_ --------------------------
	.section	.nv.constant0._ZN3cub18CUB_300001_SM_10006detail6reduce28DeviceReduceSingleTileKernelINS2_10policy_hubIN4cuda3std3__45tupleIJblEEEjN6thrust24THRUST_300001_SM_1000_NS8cuda_cub9__find_if7functorIS9_EEE10Policy1000EPS9_SI_iSF_S9_S9_NS7_10__identityEEEvT0_T1_T2_T3_T4_T6_,"a",@progbits
	.sectionflags	@""
	.align	4
.nv.constant0._ZN3cub18CUB_300001_SM_10006detail6reduce28DeviceReduceSingleTileKernelINS2_10policy_hubIN4cuda3std3__45tupleIJblEEEjN6thrust24THRUST_300001_SM_1000_NS8cuda_cub9__find_if7functorIS9_EEE10Policy1000EPS9_SI_iSF_S9_S9_NS7_10__identityEEEvT0_T1_T2_T3_T4_T6_:
	.zero		937


//--------------------- .nv.constant0._ZN3cub18CUB_300001_SM_10006detail6reduce18DeviceReduceKernelINS2_10policy_hubIN4cuda3std3__45tupleIJblEEEjN6thrust24THRUST_300001_SM_1000_NS8cuda_cub9__find_if7functorIS9_EEE10Policy1000ENSB_12zip_iteratorINS8_IJNSD_26transform_input_iterator_tIbNSC_6detail35transform_pair_of_input_iterators_tIbNSB_6detail15normal_iteratorINSB_10device_ptrIKfEEEESR_NS7_8equal_toIfEEEENS7_10__not_fn_tINS7_10__identityEEEEENSB_17counting_iteratorIlNSB_11use_defaultES10_S10_EEEEEEEjSF_S9_SW_EEvT0_PT3_T1_NS0_13GridEvenShareIS17_EET2_T4_ --------------------------
	.section	.nv.constant0._ZN3cub18CUB_300001_SM_10006detail6reduce18DeviceReduceKernelINS2_10policy_hubIN4cuda3std3__45tupleIJblEEEjN6thrust24THRUST_300001_SM_1000_NS8cuda_cub9__find_if7functorIS9_EEE10Policy1000ENSB_12zip_iteratorINS8_IJNSD_26transform_input_iterator_tIbNSC_6detail35transform_pair_of_input_iterators_tIbNSB_6detail15normal_iteratorINSB_10device_ptrIKfEEEESR_NS7_8equal_toIfEEEENS7_10__not_fn_tINS7_10__identityEEEEENSB_17counting_iteratorIlNSB_11use_defaultES10_S10_EEEEEEEjSF_S9_SW_EEvT0_PT3_T1_NS0_13GridEvenShareIS17_EET2_T4_,"a",@progbits
	.sectionflags	@""
	.align	4
.nv.constant0._ZN3cub18CUB_300001_SM_10006detail6reduce18DeviceReduceKernelINS2_10policy_hubIN4cuda3std3__45tupleIJblEEEjN6thrust24THRUST_300001_SM_1000_NS8cuda_cub9__find_if7functorIS9_EEE10Policy1000ENSB_12zip_iteratorINS8_IJNSD_26transform_input_iterator_tIbNSC_6detail35transform_pair_of_input_iterators_tIbNSB_6detail15normal_iteratorINSB_10device_ptrIKfEEEESR_NS7_8equal_toIfEEEENS7_10__not_fn_tINS7_10__identityEEEEENSB_17counting_iteratorIlNSB_11use_defaultES10_S10_EEEEEEEjSF_S9_SW_EEvT0_PT3_T1_NS0_13GridEvenShareIS17_EET2_T4_:
	.zero		990


//--------------------- .nv.constant0._ZN3cub18CUB_300001_SM_10006detail6reduce28DeviceReduceSingleTileKernelINS2_10policy_hubIN4cuda3std3__45tupleIJblEEEjN6thrust24THRUST_300001_SM_1000_NS8cuda_cub9__find_if7functorIS9_EEE10Policy1000ENSB_12zip_iteratorINS8_IJNSD_26transform_input_iterator_tIbNSC_6detail35transform_pair_of_input_iterators_tIbNSB_6detail15normal_iteratorINSB_10device_ptrIKfEEEESR_NS7_8equal_toIfEEEENS7_10__not_fn_tINS7_10__identityEEEEENSB_17counting_iteratorIlNSB_11use_defaultES10_S10_EEEEEEEPS9_jSF_S9_S9_SW_EEvT0_T1_T2_T3_T4_T6_ --------------------------
	.section	.nv.constant0._ZN3cub18CUB_300001_SM_10006detail6reduce28DeviceReduceSingleTileKernelINS2_10policy_hubIN4cuda3std3__45tupleIJblEEEjN6thrust24THRUST_300001_SM_1000_NS8cuda_cub9__find_if7functorIS9_EEE10Policy1000ENSB_12zip_iteratorINS8_IJNSD_26transform_input_iterator_tIbNSC_6detail35transform_pair_of_input_iterators_tIbNSB_6detail15normal_iteratorINSB_10device_ptrIKfEEEESR_NS7_8equal_toIfEEEENS7_10__not_fn_tINS7_10__identityEEEEENSB_17counting_iteratorIlNSB_11use_defaultES10_S10_EEEEEEEPS9_jSF_S9_S9_SW_EEvT0_T1_T2_T3_T4_T6_,"a",@progbits
	.sectionflags	@""
	.align	4
.nv.constant0._ZN3cub18CUB_300001_SM_10006detail6reduce28DeviceReduceSingleTileKernelINS2_10policy_hubIN4cuda3std3__45tupleIJblEEEjN6thrust24THRUST_300001_SM_1000_NS8cuda_cub9__find_if7functorIS9_EEE10Policy1000ENSB_12zip_iteratorINS8_IJNSD_26transform_input_iterator_tIbNSC_6detail35transform_pair_of_input_iterators_tIbNSB_6detail15normal_iteratorINSB_10device_ptrIKfEEEESR_NS7_8equal_toIfEEEENS7_10__not_fn_tINS7_10__identityEEEEENSB_17counting_iteratorIlNSB_11use_defaultES10_S10_EEEEEEEPS9_jSF_S9_S9_SW_EEvT0_T1_T2_T3_T4_T6_:
	.zero		969


//--------------------- .nv.constant0._ZN3cub18CUB_300001_SM_10006detail8for_each13static_kernelINS2_12policy_hub_t12policy_500_tElN6thrust24THRUST_300001_SM_1000_NS8cuda_cub6__fill7functorINS7_6detail15normal_iteratorINS7_10device_ptrIfEEEEfEEEEvT0_T1_ --------------------------
	.section	.nv.constant0._ZN3cub18CUB_300001_SM_10006detail8for_each13static_kernelINS2_12policy_hub_t12policy_500_tElN6thrust24THRUST_300001_SM_1000_NS8cuda_cub6__fill7functorINS7_6detail15normal_iteratorINS7_10device_ptrIfEEEEfEEEEvT0_T1_,"a",@progbits
	.sectionflags	@""
	.align	4
.nv.constant0._ZN3cub18CUB_300001_SM_10006detail8for_each13static_kernelINS2_12policy_hub_t12policy_500_tElN6thrust24THRUST_300001_SM_1000_NS8cuda_cub6__fill7functorINS7_6detail15normal_iteratorINS7_10device_ptrIfEEEEfEEEEvT0_T1_:
	.zero		920


//--------------------- .nv.constant0._ZN3cub18CUB_300001_SM_10006detail8for_each13static_kernelINS2_12policy_hub_t12policy_500_tElN6thrust24THRUST_300001_SM_1000_NS8cuda_cub10__tabulate7functorINS7_6detail15normal_iteratorINS7_10device_ptrIfEEEENS7_6system6detail7generic6detail22compute_sequence_valueIfvEElEEEEvT0_T1_ --------------------------
	.section	.nv.constant0._ZN3cub18CUB_300001_SM_10006detail8for_each13static_kernelINS2_12policy_hub_t12policy_500_tElN6thrust24THRUST_300001_SM_1000_NS8cuda_cub10__tabulate7functorINS7_6detail15normal_iteratorINS7_10device_ptrIfEEEENS7_6system6detail7generic6detail22compute_sequence_valueIfvEElEEEEvT0_T1_,"a",@progbits
	.sectionflags	@""
	.align	4
.nv.constant0._ZN3cub18CUB_300001_SM_10006detail8for_each13static_kernelINS2_12policy_hub_t12policy_500_tElN6thrust24THRUST_300001_SM_1000_NS8cuda_cub10__tabulate7functorINS7_6detail15normal_iteratorINS7_10device_ptrIfEEEENS7_6system6detail7generic6detail22compute_sequence_valueIfvEElEEEEvT0_T1_:
	.zero		920


//--------------------- .nv.constant0._ZN3cub18CUB_300001_SM_10006detail8for_each13static_kernelINS2_12policy_hub_t12policy_500_tElN6thrust24THRUST_300001_SM_1000_NS8cuda_cub6__fill7functorINS7_6detail15normal_iteratorINS7_10device_ptrIfEEEEiEEEEvT0_T1_ --------------------------
	.section	.nv.constant0._ZN3cub18CUB_300001_SM_10006detail8for_each13static_kernelINS2_12policy_hub_t12policy_500_tElN6thrust24THRUST_300001_SM_1000_NS8cuda_cub6__fill7functorINS7_6detail15normal_iteratorINS7_10device_ptrIfEEEEiEEEEvT0_T1_,"a",@progbits
	.sectionflags	@""
	.align	4
.nv.constant0._ZN3cub18CUB_300001_SM_10006detail8for_each13static_kernelINS2_12policy_hub_t12policy_500_tElN6thrust24THRUST_300001_SM_1000_NS8cuda_cub6__fill7functorINS7_6detail15normal_iteratorINS7_10device_ptrIfEEEEiEEEEvT0_T1_:
	.zero		920


//--------------------- .nv.constant0._ZN3cub18CUB_300001_SM_10006detail8for_each13static_kernelINS2_12policy_hub_t12policy_500_tElN6thrust24THRUST_300001_SM_1000_NS8cuda_cub10__tabulate7functorINS7_6detail15normal_iteratorINS7_10device_ptrIfEEEENS7_6system6detail7generic6detail22compute_sequence_valueIivEElEEEEvT0_T1_ --------------------------
	.section	.nv.constant0._ZN3cub18CUB_300001_SM_10006detail8for_each13static_kernelINS2_12policy_hub_t12policy_500_tElN6thrust24THRUST_300001_SM_1000_NS8cuda_cub10__tabulate7functorINS7_6detail15normal_iteratorINS7_10device_ptrIfEEEENS7_6system6detail7generic6detail22compute_sequence_valueIivEElEEEEvT0_T1_,"a",@progbits
	.sectionflags	@""
	.align	4
.nv.constant0._ZN3cub18CUB_300001_SM_10006detail8for_each13static_kernelINS2_12policy_hub_t12policy_500_tElN6thrust24THRUST_300001_SM_1000_NS8cuda_cub10__tabulate7functorINS7_6detail15normal_iteratorINS7_10device_ptrIfEEEENS7_6system6detail7generic6detail22compute_sequence_valueIivEElEEEEvT0_T1_:
	.zero		920


//--------------------- .nv.constant0._ZN3cub18CUB_300001_SM_10006detail8for_each13static_kernelINS2_12policy_hub_t12policy_500_tEmN6thrust24THRUST_300001_SM_1000_NS8cuda_cub20__uninitialized_fill7functorINS7_10device_ptrIfEEfEEEEvT0_T1_ --------------------------
	.section	.nv.constant0._ZN3cub18CUB_300001_SM_10006detail8for_each13static_kernelINS2_12policy_hub_t12policy_500_tEmN6thrust24THRUST_300001_SM_1000_NS8cuda_cub20__uninitialized_fill7functorINS7_10device_ptrIfEEfEEEEvT0_T1_,"a",@progbits
	.sectionflags	@""
	.align	4
.nv.constant0._ZN3cub18CUB_300001_SM_10006detail8for_each13static_kernelINS2_12policy_hub_t12policy_500_tEmN6thrust24THRUST_300001_SM_1000_NS8cuda_cub20__uninitialized_fill7functorINS7_10device_ptrIfEEfEEEEvT0_T1_:
	.zero		920


//--------------------- .nv.constant0._ZN3cub18CUB_300001_SM_10006detail11EmptyKernelIvEEvv --------------------------
	.section	.nv.constant0._ZN3cub18CUB_300001_SM_10006detail11EmptyKernelIvEEvv,"a",@progbits
	.sectionflags	@""
	.align	4
.nv.constant0._ZN3cub18CUB_300001_SM_10006detail11EmptyKernelIvEEvv:
	.zero		896


//--------------------- .nv.constant0._Z26scan_conflict_free_swizzleILi256EEvPfPKfiS0_ --------------------------
	.section	.nv.constant0._Z26scan_conflict_free_swizzleILi256EEvPfPKfiS0_,"a",@progbits
	.sectionflags	@""
	.align	4
.nv.constant0._Z26scan_conflict_free_swizzleILi256EEvPfPKfiS0_:
	.zero		928


//--------------------- .nv.constant0._Z18scan_conflict_freeILi256EEvPfPKfiS0_ --------------------------
	.section	.nv.constant0._Z18scan_conflict_freeILi256EEvPfPKfiS0_,"a",@progbits
	.sectionflags	@""
	.align	4
.nv.constant0._Z18scan_conflict_freeILi256EEvPfPKfiS0_:
	.zero		928


//--------------------- .nv.constant0._Z19scan_work_efficientILi256EEvPfPKfiS0_ --------------------------
	.section	.nv.constant0._Z19scan_work_efficientILi256EEvPfPKfiS0_,"a",@progbits
	.sectionflags	@""
	.align	4
.nv.constant0._Z19scan_work_efficientILi256EEvPfPKfiS0_:
	.zero		928


//--------------------- .nv.constant0._Z19scan_more_efficientILi256EEvPfPKfiS0_ --------------------------
	.section	.nv.constant0._Z19scan_more_efficientILi256EEvPfPKfiS0_,"a",@progbits
	.sectionflags	@""
	.align	4
.nv.constant0._Z19scan_more_efficientILi256EEvPfPKfiS0_:
	.zero		928


//--------------------- .nv.constant0._Z10scan_naiveILi256EEvPfS0_iS0_ --------------------------
	.section	.nv.constant0._Z10scan_naiveILi256EEvPfS0_iS0_,"a",@progbits
	.sectionflags	@""
	.align	4
.nv.constant0._Z10scan_naiveILi256EEvPfS0_iS0_:
	.zero		928


//--------------------- .nv.constant0._Z26scan_conflict_free_swizzleILi32EEvPfPKfiS0_ --------------------------
	.section	.nv.constant0._Z26scan_conflict_free_swizzleILi32EEvPfPKfiS0_,"a",@progbits
	.sectionflags	@""
	.align	4
.nv.constant0._Z26scan_conflict_free_swizzleILi32EEvPfPKfiS0_:
	.zero		928


//--------------------- .nv.constant0._Z18scan_conflict_freeILi32EEvPfPKfiS0_ --------------------------
	.section	.nv.constant0._Z18scan_conflict_freeILi32EEvPfPKfiS0_,"a",@progbits
	.sectionflags	@""
	.align	4
.nv.constant0._Z18scan_conflict_freeILi32EEvPfPKfiS0_:
	.zero		928


//--------------------- .nv.constant0._Z19scan_work_efficientILi32EEvPfPKfiS0_ --------------------------
	.section	.nv.constant0._Z19scan_work_efficientILi32EEvPfPKfiS0_,"a",@progbits
	.sectionflags	@""
	.align	4
.nv.constant0._Z19scan_work_efficientILi32EEvPfPKfiS0_:
	.zero		928


//--------------------- .nv.constant0._Z19scan_more_efficientILi32EEvPfPKfiS0_ --------------------------
	.section	.nv.constant0._Z19scan_more_efficientILi32EEvPfPKfiS0_,"a",@progbits
	.sectionflags	@""
	.align	4
.nv.constant0._Z19scan_more_efficientILi32EEvPfPKfiS0_:
	.zero		928


//--------------------- .nv.constant0._Z10scan_naiveILi32EEvPfS0_iS0_ --------------------------
	.section	.nv.constant0._Z10scan_naiveILi32EEvPfS0_iS0_,"a",@progbits
	.sectionflags	@""
	.align	4
.nv.constant0._Z10scan_naiveILi32EEvPfS0_iS0_:
	.zero		928


//--------------------- .nv.constant0._Z16add_partial_sumsPfS_i --------------------------
	.section	.nv.constant0._Z16add_partial_sumsPfS_i,"a",@progbits
	.sectionflags	@""
	.align	4
.nv.constant0._Z16add_partial_sumsPfS_i:
	.zero		916


//--------------------- SYMBOLS --------------------------

	.type		.nv.reservedSmem.offset0,@object
	.size		.nv.reservedSmem.offset0,0x4
	.type		.nv.reservedSmem.cap,@object
	.size		.nv.reservedSmem.cap,0x4
